//
// Generated by NVIDIA NVVM Compiler
//
// Compiler Build ID: CL-36424714
// Cuda compilation tools, release 13.0, V13.0.88
// Based on NVVM 20.0.0
//

.version 9.0
.target sm_100
.address_size 64

	// .globl	_Z4DAMPPdiiiiP7nodeSOA
.extern .func  (.param .b32 func_retval0) vprintf
(
	.param .b64 vprintf_param_0,
	.param .b64 vprintf_param_1
)
;
.func  (.param .align 16 .b8 func_retval0[16]) __internal_trig_reduction_slowpathd
(
	.param .b64 __internal_trig_reduction_slowpathd_param_0
)
;
.global .align 1 .b8 $str[4] = {37, 100, 32};
.global .align 8 .b8 __cudart_i2opi_d[144] = {8, 93, 141, 31, 177, 95, 251, 107, 234, 146, 82, 138, 247, 57, 7, 61, 123, 241, 229, 235, 199, 186, 39, 117, 45, 234, 95, 158, 102, 63, 70, 79, 183, 9, 203, 39, 207, 126, 54, 109, 31, 109, 10, 90, 139, 17, 47, 239, 15, 152, 5, 222, 255, 151, 248, 31, 59, 40, 249, 189, 139, 95, 132, 156, 244, 57, 83, 131, 57, 214, 145, 57, 65, 126, 95, 180, 38, 112, 156, 233, 132, 68, 187, 46, 245, 53, 130, 232, 62, 167, 41, 177, 28, 235, 29, 254, 28, 146, 209, 9, 234, 46, 73, 6, 224, 210, 77, 66, 58, 110, 36, 183, 97, 197, 187, 222, 171, 99, 81, 254, 65, 144, 67, 60, 153, 149, 98, 219, 192, 221, 52, 245, 209, 87, 39, 252, 41, 21, 68, 78, 110, 131, 249, 162};
.global .align 16 .b8 __cudart_sin_cos_coeffs[128] = {70, 210, 176, 44, 241, 229, 90, 190, 146, 227, 172, 105, 227, 29, 199, 62, 161, 98, 219, 25, 160, 1, 42, 191, 24, 8, 17, 17, 17, 17, 129, 63, 84, 85, 85, 85, 85, 85, 197, 191, 0, 0, 0, 0, 0, 0, 0, 0, 0, 0, 0, 0, 0, 0, 0, 0, 100, 129, 253, 32, 131, 255, 168, 189, 40, 133, 239, 193, 167, 238, 33, 62, 217, 230, 6, 142, 79, 126, 146, 190, 233, 188, 221, 25, 160, 1, 250, 62, 71, 93, 193, 22, 108, 193, 86, 191, 81, 85, 85, 85, 85, 85, 165, 63, 0, 0, 0, 0, 0, 0, 224, 191, 0, 0, 0, 0, 0, 0, 240, 63};

.visible .entry _Z4DAMPPdiiiiP7nodeSOA(
	.param .u64 .ptr .align 1 _Z4DAMPPdiiiiP7nodeSOA_param_0,
	.param .u32 _Z4DAMPPdiiiiP7nodeSOA_param_1,
	.param .u32 _Z4DAMPPdiiiiP7nodeSOA_param_2,
	.param .u32 _Z4DAMPPdiiiiP7nodeSOA_param_3,
	.param .u32 _Z4DAMPPdiiiiP7nodeSOA_param_4,
	.param .u64 .ptr .align 1 _Z4DAMPPdiiiiP7nodeSOA_param_5
)
{
	.local .align 8 .b8 	__local_depot0[8];
	.reg .b64 	%SP;
	.reg .b64 	%SPL;
	.reg .pred 	%p<386>;
	.reg .b16 	%rs<33>;
	.reg .b32 	%r<716>;
	.reg .b64 	%rd<540>;
	.reg .b64 	%fd<2124>;

	mov.u64 	%SPL, __local_depot0;
	cvta.local.u64 	%SP, %SPL;
	ld.param.u64 	%rd94, [_Z4DAMPPdiiiiP7nodeSOA_param_0];
	ld.param.u32 	%r320, [_Z4DAMPPdiiiiP7nodeSOA_param_1];
	ld.param.u32 	%r317, [_Z4DAMPPdiiiiP7nodeSOA_param_2];
	ld.param.u32 	%r318, [_Z4DAMPPdiiiiP7nodeSOA_param_3];
	ld.param.u32 	%r319, [_Z4DAMPPdiiiiP7nodeSOA_param_4];
	ld.param.u64 	%rd95, [_Z4DAMPPdiiiiP7nodeSOA_param_5];
	cvta.to.global.u64 	%rd1, %rd94;
	cvta.to.global.u64 	%rd96, %rd95;
	add.u64 	%rd97, %SP, 0;
	add.u64 	%rd98, %SPL, 0;
	mov.u32 	%r321, %tid.x;
	add.s32 	%r1, %r320, %r321;
	mul.wide.u32 	%rd99, %r321, 216;
	add.s64 	%rd100, %rd96, %rd99;
	ld.global.u64 	%rd2, [%rd100+48];
	ld.global.u64 	%rd3, [%rd100+8];
	ld.global.u64 	%rd4, [%rd100+16];
	ld.global.u64 	%rd5, [%rd100+24];
	ld.global.u64 	%rd6, [%rd100+152];
	ld.global.u64 	%rd7, [%rd100+144];
	ld.global.u64 	%rd8, [%rd100+136];
	ld.global.u64 	%rd9, [%rd100+128];
	ld.global.u64 	%rd10, [%rd100+120];
	ld.global.u64 	%rd11, [%rd100+112];
	ld.global.u64 	%rd12, [%rd100+104];
	ld.global.u64 	%rd13, [%rd100+96];
	ld.global.u64 	%rd14, [%rd100+88];
	ld.global.u64 	%rd15, [%rd100+80];
	ld.global.u64 	%rd16, [%rd100+72];
	ld.global.u64 	%rd17, [%rd100+64];
	ld.global.u64 	%rd18, [%rd100+56];
	ld.global.u64 	%rd19, [%rd100+40];
	ld.global.u64 	%rd20, [%rd100+32];
	ld.global.u64 	%rd21, [%rd100+208];
	ld.global.u64 	%rd22, [%rd100+184];
	ld.global.u64 	%rd23, [%rd100+176];
	ld.global.u64 	%rd24, [%rd100+168];
	ld.global.u64 	%rd25, [%rd100+160];
	st.local.u32 	[%rd98], %r1;
	mov.u64 	%rd101, $str;
	cvta.global.u64 	%rd102, %rd101;
	{ // callseq 0, 0
	.param .b64 param0;
	st.param.b64 	[param0], %rd102;
	.param .b64 param1;
	st.param.b64 	[param1], %rd97;
	.param .b32 retval0;
	call.uni (retval0), 
	vprintf, 
	(
	param0, 
	param1
	);
	ld.param.b32 	%r322, [retval0];
	} // callseq 0
	setp.lt.s32 	%p1, %r319, 1;
	@%p1 bra 	$L__BB0_12;
	and.b32  	%r2, %r319, 7;
	setp.lt.u32 	%p2, %r319, 8;
	mov.b32 	%r581, 0;
	@%p2 bra 	$L__BB0_4;
	and.b32  	%r581, %r319, 2147483640;
	mov.b32 	%r579, 0;
$L__BB0_3:
	.pragma "nounroll";
	mul.wide.u32 	%rd103, %r579, 8;
	add.s64 	%rd104, %rd23, %rd103;
	mov.b64 	%rd105, 0;
	st.u64 	[%rd104], %rd105;
	add.s64 	%rd106, %rd22, %rd103;
	mov.b64 	%rd107, 4607182418800017408;
	st.u64 	[%rd106], %rd107;
	st.u64 	[%rd104+8], %rd105;
	st.u64 	[%rd106+8], %rd107;
	st.u64 	[%rd104+16], %rd105;
	st.u64 	[%rd106+16], %rd107;
	st.u64 	[%rd104+24], %rd105;
	st.u64 	[%rd106+24], %rd107;
	st.u64 	[%rd104+32], %rd105;
	st.u64 	[%rd106+32], %rd107;
	st.u64 	[%rd104+40], %rd105;
	st.u64 	[%rd106+40], %rd107;
	st.u64 	[%rd104+48], %rd105;
	st.u64 	[%rd106+48], %rd107;
	st.u64 	[%rd104+56], %rd105;
	st.u64 	[%rd106+56], %rd107;
	add.s32 	%r579, %r579, 8;
	setp.ne.s32 	%p3, %r579, %r581;
	@%p3 bra 	$L__BB0_3;
$L__BB0_4:
	setp.eq.s32 	%p4, %r2, 0;
	@%p4 bra 	$L__BB0_12;
	and.b32  	%r7, %r319, 3;
	setp.lt.u32 	%p5, %r2, 4;
	@%p5 bra 	$L__BB0_7;
	mul.wide.u32 	%rd108, %r581, 8;
	add.s64 	%rd109, %rd23, %rd108;
	mov.b64 	%rd110, 0;
	st.u64 	[%rd109], %rd110;
	add.s64 	%rd111, %rd22, %rd108;
	mov.b64 	%rd112, 4607182418800017408;
	st.u64 	[%rd111], %rd112;
	st.u64 	[%rd109+8], %rd110;
	st.u64 	[%rd111+8], %rd112;
	st.u64 	[%rd109+16], %rd110;
	st.u64 	[%rd111+16], %rd112;
	st.u64 	[%rd109+24], %rd110;
	st.u64 	[%rd111+24], %rd112;
	add.s32 	%r581, %r581, 4;
$L__BB0_7:
	setp.eq.s32 	%p6, %r7, 0;
	@%p6 bra 	$L__BB0_12;
	setp.eq.s32 	%p7, %r7, 1;
	@%p7 bra 	$L__BB0_10;
	mul.wide.u32 	%rd113, %r581, 8;
	add.s64 	%rd114, %rd23, %rd113;
	mov.b64 	%rd115, 0;
	st.u64 	[%rd114], %rd115;
	add.s64 	%rd116, %rd22, %rd113;
	mov.b64 	%rd117, 4607182418800017408;
	st.u64 	[%rd116], %rd117;
	st.u64 	[%rd114+8], %rd115;
	st.u64 	[%rd116+8], %rd117;
	add.s32 	%r581, %r581, 2;
$L__BB0_10:
	and.b32  	%r326, %r319, 1;
	setp.eq.b32 	%p8, %r326, 1;
	not.pred 	%p9, %p8;
	@%p9 bra 	$L__BB0_12;
	mul.wide.u32 	%rd118, %r581, 8;
	add.s64 	%rd119, %rd23, %rd118;
	mov.b64 	%rd120, 0;
	st.u64 	[%rd119], %rd120;
	add.s64 	%rd121, %rd22, %rd118;
	mov.b64 	%rd122, 4607182418800017408;
	st.u64 	[%rd121], %rd122;
$L__BB0_12:
	setp.lt.s32 	%p10, %r1, 0;
	@%p10 bra 	$L__BB0_446;
	add.s32 	%r586, %r317, -1;
	cvt.rn.f64.u32 	%fd1, %r1;
	add.s32 	%r13, %r1, -1;
	sub.s32 	%r328, %r317, %r1;
	add.s32 	%r585, %r328, 1;
	shl.b32 	%r329, %r1, 4;
	add.s32 	%r330, %r329, %r317;
	max.s32 	%r15, %r317, %r330;
	cvt.u16.u32 	%rs17, %r1;
	and.b32  	%r16, %r1, 15;
	add.s32 	%r17, %r16, -1;
	and.b32  	%r18, %r1, 7;
	add.s32 	%r19, %r18, -1;
	add.s32 	%r20, %r1, -2;
	and.b32  	%r21, %r13, 7;
	and.b32  	%r22, %r13, 3;
	cvt.u16.u32 	%rs1, %r317;
	not.b32 	%r331, %r1;
	add.s32 	%r23, %r317, %r331;
	add.s32 	%r24, %r317, -2;
	xor.b16  	%rs18, %rs17, 15;
	add.s16 	%rs3, %rs18, %rs1;
	add.s16 	%rs4, %rs1, 14;
	and.b32  	%r25, %r1, 2147483632;
	and.b32  	%r26, %r1, 3;
	and.b32  	%r27, %r13, -4;
	and.b32  	%r28, %r13, -8;
	and.b32  	%r29, %r1, 2147483644;
	mov.b32 	%r583, 0;
	mov.b16 	%rs30, 0;
	mov.u16 	%rs31, %rs30;
	mov.u16 	%rs32, %rs30;
	mov.u32 	%r31, %r317;
$L__BB0_14:
	mov.u32 	%r33, %r586;
	add.s32 	%r34, %r24, %r583;
	cvt.u16.u32 	%rs19, %r1;
	xor.b16  	%rs20, %rs19, 7;
	add.s16 	%rs21, %rs20, %rs1;
	add.s16 	%rs8, %rs21, %rs31;
	add.s16 	%rs9, %rs3, %rs32;
	add.s32 	%r35, %r23, %r583;
	add.s32 	%r36, %r35, 1;
	mul.wide.s32 	%rd123, %r33, 8;
	add.s64 	%rd124, %rd22, %rd123;
	ld.f64 	%fd265, [%rd124];
	setp.neu.f64 	%p11, %fd265, 0d0000000000000000;
	@%p11 bra 	$L__BB0_16;
	mul.wide.s32 	%rd537, %r33, 8;
	add.s64 	%rd538, %rd23, %rd537;
	ld.f64 	%fd2011, [%rd538+-8];
	add.f64 	%fd2012, %fd2011, 0dBEE4F8B588E368F1;
	st.f64 	[%rd538], %fd2012;
	bra.uni 	$L__BB0_445;
$L__BB0_16:
	add.s32 	%r37, %r13, %r31;
	add.s32 	%r38, %r13, %r33;
	setp.gt.s32 	%p12, %r38, %r319;
	@%p12 bra 	$L__BB0_446;
	setp.eq.s32 	%p13, %r1, 0;
	mov.f64 	%fd2020, 0d0000000000000000;
	@%p13 bra 	$L__BB0_33;
	mov.u64 	%rd539, %rd25;
	mov.u32 	%r587, %r33;
$L__BB0_19:
	mul.wide.s32 	%rd125, %r587, 8;
	add.s64 	%rd126, %rd1, %rd125;
	ld.global.f64 	%fd267, [%rd126];
	st.f64 	[%rd539], %fd267;
	add.s32 	%r587, %r587, 1;
	add.s64 	%rd539, %rd539, 8;
	setp.lt.s32 	%p14, %r587, %r37;
	@%p14 bra 	$L__BB0_19;
	setp.lt.u32 	%p15, %r1, 16;
	mov.f64 	%fd2020, 0d0000000000000000;
	mov.b32 	%r590, 0;
	@%p15 bra 	$L__BB0_23;
	mov.f64 	%fd2020, 0d0000000000000000;
	mov.b32 	%r588, 0;
$L__BB0_22:
	.pragma "nounroll";
	mul.wide.u32 	%rd127, %r588, 8;
	add.s64 	%rd128, %rd25, %rd127;
	ld.f64 	%fd271, [%rd128];
	add.f64 	%fd272, %fd2020, %fd271;
	ld.f64 	%fd273, [%rd128+8];
	add.f64 	%fd274, %fd272, %fd273;
	ld.f64 	%fd275, [%rd128+16];
	add.f64 	%fd276, %fd274, %fd275;
	ld.f64 	%fd277, [%rd128+24];
	add.f64 	%fd278, %fd276, %fd277;
	ld.f64 	%fd279, [%rd128+32];
	add.f64 	%fd280, %fd278, %fd279;
	ld.f64 	%fd281, [%rd128+40];
	add.f64 	%fd282, %fd280, %fd281;
	ld.f64 	%fd283, [%rd128+48];
	add.f64 	%fd284, %fd282, %fd283;
	ld.f64 	%fd285, [%rd128+56];
	add.f64 	%fd286, %fd284, %fd285;
	ld.f64 	%fd287, [%rd128+64];
	add.f64 	%fd288, %fd286, %fd287;
	ld.f64 	%fd289, [%rd128+72];
	add.f64 	%fd290, %fd288, %fd289;
	ld.f64 	%fd291, [%rd128+80];
	add.f64 	%fd292, %fd290, %fd291;
	ld.f64 	%fd293, [%rd128+88];
	add.f64 	%fd294, %fd292, %fd293;
	ld.f64 	%fd295, [%rd128+96];
	add.f64 	%fd296, %fd294, %fd295;
	ld.f64 	%fd297, [%rd128+104];
	add.f64 	%fd298, %fd296, %fd297;
	ld.f64 	%fd299, [%rd128+112];
	add.f64 	%fd300, %fd298, %fd299;
	ld.f64 	%fd301, [%rd128+120];
	add.f64 	%fd2020, %fd300, %fd301;
	add.s32 	%r588, %r588, 16;
	setp.ne.s32 	%p16, %r588, %r25;
	mov.u32 	%r590, %r25;
	@%p16 bra 	$L__BB0_22;
$L__BB0_23:
	setp.eq.s32 	%p17, %r16, 0;
	@%p17 bra 	$L__BB0_33;
	setp.lt.u32 	%p18, %r17, 7;
	@%p18 bra 	$L__BB0_26;
	mul.wide.u32 	%rd129, %r590, 8;
	add.s64 	%rd130, %rd25, %rd129;
	ld.f64 	%fd303, [%rd130];
	add.f64 	%fd304, %fd2020, %fd303;
	ld.f64 	%fd305, [%rd130+8];
	add.f64 	%fd306, %fd304, %fd305;
	ld.f64 	%fd307, [%rd130+16];
	add.f64 	%fd308, %fd306, %fd307;
	ld.f64 	%fd309, [%rd130+24];
	add.f64 	%fd310, %fd308, %fd309;
	ld.f64 	%fd311, [%rd130+32];
	add.f64 	%fd312, %fd310, %fd311;
	ld.f64 	%fd313, [%rd130+40];
	add.f64 	%fd314, %fd312, %fd313;
	ld.f64 	%fd315, [%rd130+48];
	add.f64 	%fd316, %fd314, %fd315;
	ld.f64 	%fd317, [%rd130+56];
	add.f64 	%fd2020, %fd316, %fd317;
	add.s32 	%r590, %r590, 8;
$L__BB0_26:
	setp.eq.s32 	%p19, %r18, 0;
	@%p19 bra 	$L__BB0_33;
	setp.lt.u32 	%p20, %r19, 3;
	@%p20 bra 	$L__BB0_29;
	mul.wide.u32 	%rd131, %r590, 8;
	add.s64 	%rd132, %rd25, %rd131;
	ld.f64 	%fd319, [%rd132];
	add.f64 	%fd320, %fd2020, %fd319;
	ld.f64 	%fd321, [%rd132+8];
	add.f64 	%fd322, %fd320, %fd321;
	ld.f64 	%fd323, [%rd132+16];
	add.f64 	%fd324, %fd322, %fd323;
	ld.f64 	%fd325, [%rd132+24];
	add.f64 	%fd2020, %fd324, %fd325;
	add.s32 	%r590, %r590, 4;
$L__BB0_29:
	setp.eq.s32 	%p21, %r26, 0;
	@%p21 bra 	$L__BB0_33;
	setp.eq.s32 	%p22, %r26, 1;
	mul.wide.u32 	%rd133, %r590, 8;
	add.s64 	%rd28, %rd25, %rd133;
	ld.f64 	%fd326, [%rd28];
	add.f64 	%fd2020, %fd2020, %fd326;
	@%p22 bra 	$L__BB0_33;
	setp.eq.s32 	%p23, %r26, 2;
	ld.f64 	%fd327, [%rd28+8];
	add.f64 	%fd2020, %fd2020, %fd327;
	@%p23 bra 	$L__BB0_33;
	ld.f64 	%fd328, [%rd28+16];
	add.f64 	%fd2020, %fd2020, %fd328;
$L__BB0_33:
	div.rn.f64 	%fd16, %fd2020, %fd1;
	mov.f64 	%fd2028, 0d0000000000000000;
	@%p13 bra 	$L__BB0_47;
	setp.lt.u32 	%p25, %r13, 15;
	mov.f64 	%fd2028, 0d0000000000000000;
	mov.b32 	%r594, 0;
	@%p25 bra 	$L__BB0_37;
	mov.f64 	%fd2028, 0d0000000000000000;
	mov.b32 	%r592, 0;
$L__BB0_36:
	.pragma "nounroll";
	mul.wide.u32 	%rd134, %r592, 8;
	add.s64 	%rd135, %rd25, %rd134;
	ld.f64 	%fd333, [%rd135];
	sub.f64 	%fd334, %fd333, %fd16;
	fma.rn.f64 	%fd335, %fd334, %fd334, %fd2028;
	ld.f64 	%fd336, [%rd135+8];
	sub.f64 	%fd337, %fd336, %fd16;
	fma.rn.f64 	%fd338, %fd337, %fd337, %fd335;
	ld.f64 	%fd339, [%rd135+16];
	sub.f64 	%fd340, %fd339, %fd16;
	fma.rn.f64 	%fd341, %fd340, %fd340, %fd338;
	ld.f64 	%fd342, [%rd135+24];
	sub.f64 	%fd343, %fd342, %fd16;
	fma.rn.f64 	%fd344, %fd343, %fd343, %fd341;
	ld.f64 	%fd345, [%rd135+32];
	sub.f64 	%fd346, %fd345, %fd16;
	fma.rn.f64 	%fd347, %fd346, %fd346, %fd344;
	ld.f64 	%fd348, [%rd135+40];
	sub.f64 	%fd349, %fd348, %fd16;
	fma.rn.f64 	%fd350, %fd349, %fd349, %fd347;
	ld.f64 	%fd351, [%rd135+48];
	sub.f64 	%fd352, %fd351, %fd16;
	fma.rn.f64 	%fd353, %fd352, %fd352, %fd350;
	ld.f64 	%fd354, [%rd135+56];
	sub.f64 	%fd355, %fd354, %fd16;
	fma.rn.f64 	%fd356, %fd355, %fd355, %fd353;
	ld.f64 	%fd357, [%rd135+64];
	sub.f64 	%fd358, %fd357, %fd16;
	fma.rn.f64 	%fd359, %fd358, %fd358, %fd356;
	ld.f64 	%fd360, [%rd135+72];
	sub.f64 	%fd361, %fd360, %fd16;
	fma.rn.f64 	%fd362, %fd361, %fd361, %fd359;
	ld.f64 	%fd363, [%rd135+80];
	sub.f64 	%fd364, %fd363, %fd16;
	fma.rn.f64 	%fd365, %fd364, %fd364, %fd362;
	ld.f64 	%fd366, [%rd135+88];
	sub.f64 	%fd367, %fd366, %fd16;
	fma.rn.f64 	%fd368, %fd367, %fd367, %fd365;
	ld.f64 	%fd369, [%rd135+96];
	sub.f64 	%fd370, %fd369, %fd16;
	fma.rn.f64 	%fd371, %fd370, %fd370, %fd368;
	ld.f64 	%fd372, [%rd135+104];
	sub.f64 	%fd373, %fd372, %fd16;
	fma.rn.f64 	%fd374, %fd373, %fd373, %fd371;
	ld.f64 	%fd375, [%rd135+112];
	sub.f64 	%fd376, %fd375, %fd16;
	fma.rn.f64 	%fd377, %fd376, %fd376, %fd374;
	ld.f64 	%fd378, [%rd135+120];
	sub.f64 	%fd379, %fd378, %fd16;
	fma.rn.f64 	%fd2028, %fd379, %fd379, %fd377;
	add.s32 	%r592, %r592, 16;
	setp.ne.s32 	%p26, %r592, %r25;
	mov.u32 	%r594, %r25;
	@%p26 bra 	$L__BB0_36;
$L__BB0_37:
	setp.eq.s32 	%p27, %r16, 0;
	@%p27 bra 	$L__BB0_47;
	setp.lt.u32 	%p28, %r17, 7;
	@%p28 bra 	$L__BB0_40;
	mul.wide.u32 	%rd136, %r594, 8;
	add.s64 	%rd137, %rd25, %rd136;
	ld.f64 	%fd381, [%rd137];
	sub.f64 	%fd382, %fd381, %fd16;
	fma.rn.f64 	%fd383, %fd382, %fd382, %fd2028;
	ld.f64 	%fd384, [%rd137+8];
	sub.f64 	%fd385, %fd384, %fd16;
	fma.rn.f64 	%fd386, %fd385, %fd385, %fd383;
	ld.f64 	%fd387, [%rd137+16];
	sub.f64 	%fd388, %fd387, %fd16;
	fma.rn.f64 	%fd389, %fd388, %fd388, %fd386;
	ld.f64 	%fd390, [%rd137+24];
	sub.f64 	%fd391, %fd390, %fd16;
	fma.rn.f64 	%fd392, %fd391, %fd391, %fd389;
	ld.f64 	%fd393, [%rd137+32];
	sub.f64 	%fd394, %fd393, %fd16;
	fma.rn.f64 	%fd395, %fd394, %fd394, %fd392;
	ld.f64 	%fd396, [%rd137+40];
	sub.f64 	%fd397, %fd396, %fd16;
	fma.rn.f64 	%fd398, %fd397, %fd397, %fd395;
	ld.f64 	%fd399, [%rd137+48];
	sub.f64 	%fd400, %fd399, %fd16;
	fma.rn.f64 	%fd401, %fd400, %fd400, %fd398;
	ld.f64 	%fd402, [%rd137+56];
	sub.f64 	%fd403, %fd402, %fd16;
	fma.rn.f64 	%fd2028, %fd403, %fd403, %fd401;
	add.s32 	%r594, %r594, 8;
$L__BB0_40:
	setp.eq.s32 	%p29, %r18, 0;
	@%p29 bra 	$L__BB0_47;
	setp.lt.u32 	%p30, %r19, 3;
	@%p30 bra 	$L__BB0_43;
	mul.wide.u32 	%rd138, %r594, 8;
	add.s64 	%rd139, %rd25, %rd138;
	ld.f64 	%fd405, [%rd139];
	sub.f64 	%fd406, %fd405, %fd16;
	fma.rn.f64 	%fd407, %fd406, %fd406, %fd2028;
	ld.f64 	%fd408, [%rd139+8];
	sub.f64 	%fd409, %fd408, %fd16;
	fma.rn.f64 	%fd410, %fd409, %fd409, %fd407;
	ld.f64 	%fd411, [%rd139+16];
	sub.f64 	%fd412, %fd411, %fd16;
	fma.rn.f64 	%fd413, %fd412, %fd412, %fd410;
	ld.f64 	%fd414, [%rd139+24];
	sub.f64 	%fd415, %fd414, %fd16;
	fma.rn.f64 	%fd2028, %fd415, %fd415, %fd413;
	add.s32 	%r594, %r594, 4;
$L__BB0_43:
	setp.eq.s32 	%p31, %r26, 0;
	@%p31 bra 	$L__BB0_47;
	setp.eq.s32 	%p32, %r26, 1;
	mul.wide.u32 	%rd140, %r594, 8;
	add.s64 	%rd29, %rd25, %rd140;
	ld.f64 	%fd416, [%rd29];
	sub.f64 	%fd417, %fd416, %fd16;
	fma.rn.f64 	%fd2028, %fd417, %fd417, %fd2028;
	@%p32 bra 	$L__BB0_47;
	setp.eq.s32 	%p33, %r26, 2;
	ld.f64 	%fd418, [%rd29+8];
	sub.f64 	%fd419, %fd418, %fd16;
	fma.rn.f64 	%fd2028, %fd419, %fd419, %fd2028;
	@%p33 bra 	$L__BB0_47;
	ld.f64 	%fd420, [%rd29+16];
	sub.f64 	%fd421, %fd420, %fd16;
	fma.rn.f64 	%fd2028, %fd421, %fd421, %fd2028;
$L__BB0_47:
	setp.lt.u32 	%p34, %r1, 2;
	div.rn.f64 	%fd31, %fd2028, %fd1;
	add.s32 	%r55, %r33, 1;
	@%p34 bra 	$L__BB0_80;
	setp.lt.u32 	%p35, %r20, 3;
	mov.b32 	%r596, 0;
	mov.f64 	%fd2030, 0d0000000000000000;
	@%p35 bra 	$L__BB0_51;
	mov.b32 	%r597, 0;
	mov.f64 	%fd2030, 0d0000000000000000;
$L__BB0_50:
	mul.wide.u32 	%rd141, %r597, 8;
	add.s64 	%rd142, %rd1, %rd141;
	ld.global.f64 	%fd424, [%rd142];
	add.f64 	%fd425, %fd2030, %fd424;
	add.s64 	%rd143, %rd4, %rd141;
	st.f64 	[%rd143], %fd425;
	ld.global.f64 	%fd426, [%rd142+8];
	add.f64 	%fd427, %fd425, %fd426;
	st.f64 	[%rd143+8], %fd427;
	ld.global.f64 	%fd428, [%rd142+16];
	add.f64 	%fd429, %fd427, %fd428;
	st.f64 	[%rd143+16], %fd429;
	ld.global.f64 	%fd430, [%rd142+24];
	add.f64 	%fd2030, %fd429, %fd430;
	st.f64 	[%rd143+24], %fd2030;
	add.s32 	%r597, %r597, 4;
	setp.eq.s32 	%p36, %r597, %r27;
	mov.u32 	%r596, %r27;
	@%p36 bra 	$L__BB0_51;
	bra.uni 	$L__BB0_50;
$L__BB0_51:
	setp.eq.s32 	%p37, %r22, 0;
	@%p37 bra 	$L__BB0_55;
	setp.eq.s32 	%p38, %r22, 1;
	mul.wide.u32 	%rd144, %r596, 8;
	add.s64 	%rd30, %rd1, %rd144;
	ld.global.f64 	%fd431, [%rd30];
	add.f64 	%fd33, %fd2030, %fd431;
	add.s64 	%rd31, %rd4, %rd144;
	st.f64 	[%rd31], %fd33;
	@%p38 bra 	$L__BB0_55;
	setp.eq.s32 	%p39, %r22, 2;
	ld.global.f64 	%fd432, [%rd30+8];
	add.f64 	%fd34, %fd33, %fd432;
	st.f64 	[%rd31+8], %fd34;
	@%p39 bra 	$L__BB0_55;
	ld.global.f64 	%fd433, [%rd30+16];
	add.f64 	%fd434, %fd34, %fd433;
	st.f64 	[%rd31+16], %fd434;
$L__BB0_55:
	mov.f64 	%fd2032, 0d0000000000000000;
	mov.b32 	%r598, 0;
	@%p35 bra 	$L__BB0_58;
	mov.f64 	%fd2032, 0d0000000000000000;
	mov.b32 	%r599, 0;
$L__BB0_57:
	mul.wide.u32 	%rd145, %r599, 8;
	add.s64 	%rd146, %rd1, %rd145;
	ld.global.f64 	%fd437, [%rd146];
	fma.rn.f64 	%fd438, %fd437, %fd437, %fd2032;
	add.s64 	%rd147, %rd5, %rd145;
	st.f64 	[%rd147], %fd438;
	ld.global.f64 	%fd439, [%rd146+8];
	fma.rn.f64 	%fd440, %fd439, %fd439, %fd438;
	st.f64 	[%rd147+8], %fd440;
	ld.global.f64 	%fd441, [%rd146+16];
	fma.rn.f64 	%fd442, %fd441, %fd441, %fd440;
	st.f64 	[%rd147+16], %fd442;
	ld.global.f64 	%fd443, [%rd146+24];
	fma.rn.f64 	%fd2032, %fd443, %fd443, %fd442;
	st.f64 	[%rd147+24], %fd2032;
	add.s32 	%r599, %r599, 4;
	setp.eq.s32 	%p41, %r599, %r27;
	mov.u32 	%r598, %r27;
	@%p41 bra 	$L__BB0_58;
	bra.uni 	$L__BB0_57;
$L__BB0_58:
	@%p37 bra 	$L__BB0_62;
	setp.eq.s32 	%p43, %r22, 1;
	mul.wide.u32 	%rd148, %r598, 8;
	add.s64 	%rd32, %rd1, %rd148;
	ld.global.f64 	%fd444, [%rd32];
	fma.rn.f64 	%fd38, %fd444, %fd444, %fd2032;
	add.s64 	%rd33, %rd5, %rd148;
	st.f64 	[%rd33], %fd38;
	@%p43 bra 	$L__BB0_62;
	setp.eq.s32 	%p44, %r22, 2;
	ld.global.f64 	%fd445, [%rd32+8];
	fma.rn.f64 	%fd39, %fd445, %fd445, %fd38;
	st.f64 	[%rd33+8], %fd39;
	@%p44 bra 	$L__BB0_62;
	ld.global.f64 	%fd446, [%rd32+16];
	fma.rn.f64 	%fd447, %fd446, %fd446, %fd39;
	st.f64 	[%rd33+16], %fd447;
$L__BB0_62:
	setp.lt.u32 	%p45, %r20, 7;
	mov.b32 	%r601, 0;
	@%p45 bra 	$L__BB0_65;
	mov.b32 	%r603, 0;
$L__BB0_64:
	.pragma "nounroll";
	add.s32 	%r342, %r603, 1;
	cvt.rn.f64.u32 	%fd448, %r342;
	mul.wide.u32 	%rd149, %r603, 8;
	add.s64 	%rd150, %rd3, %rd149;
	st.f64 	[%rd150], %fd448;
	add.s32 	%r343, %r603, 2;
	cvt.rn.f64.u32 	%fd449, %r343;
	st.f64 	[%rd150+8], %fd449;
	add.s32 	%r344, %r603, 3;
	cvt.rn.f64.u32 	%fd450, %r344;
	st.f64 	[%rd150+16], %fd450;
	add.s32 	%r345, %r603, 4;
	cvt.rn.f64.u32 	%fd451, %r345;
	st.f64 	[%rd150+24], %fd451;
	add.s32 	%r346, %r603, 5;
	cvt.rn.f64.u32 	%fd452, %r346;
	st.f64 	[%rd150+32], %fd452;
	add.s32 	%r347, %r603, 6;
	cvt.rn.f64.u32 	%fd453, %r347;
	st.f64 	[%rd150+40], %fd453;
	add.s32 	%r348, %r603, 7;
	cvt.rn.f64.u32 	%fd454, %r348;
	st.f64 	[%rd150+48], %fd454;
	add.s32 	%r603, %r603, 8;
	cvt.rn.f64.u32 	%fd455, %r603;
	st.f64 	[%rd150+56], %fd455;
	setp.eq.s32 	%p46, %r603, %r28;
	mov.u32 	%r601, %r28;
	@%p46 bra 	$L__BB0_65;
	bra.uni 	$L__BB0_64;
$L__BB0_65:
	setp.eq.s32 	%p47, %r21, 0;
	@%p47 bra 	$L__BB0_73;
	add.s32 	%r349, %r21, -1;
	setp.lt.u32 	%p48, %r349, 3;
	@%p48 bra 	$L__BB0_68;
	add.s32 	%r350, %r601, 1;
	cvt.rn.f64.u32 	%fd456, %r350;
	mul.wide.u32 	%rd151, %r601, 8;
	add.s64 	%rd152, %rd3, %rd151;
	st.f64 	[%rd152], %fd456;
	add.s32 	%r351, %r601, 2;
	cvt.rn.f64.u32 	%fd457, %r351;
	st.f64 	[%rd152+8], %fd457;
	add.s32 	%r352, %r601, 3;
	cvt.rn.f64.u32 	%fd458, %r352;
	st.f64 	[%rd152+16], %fd458;
	add.s32 	%r601, %r601, 4;
	cvt.rn.f64.u32 	%fd459, %r601;
	st.f64 	[%rd152+24], %fd459;
$L__BB0_68:
	@%p37 bra 	$L__BB0_73;
	setp.eq.s32 	%p50, %r22, 1;
	@%p50 bra 	$L__BB0_71;
	add.s32 	%r353, %r601, 1;
	cvt.rn.f64.u32 	%fd460, %r353;
	mul.wide.u32 	%rd153, %r601, 8;
	add.s64 	%rd154, %rd3, %rd153;
	st.f64 	[%rd154], %fd460;
	add.s32 	%r601, %r601, 2;
	cvt.rn.f64.u32 	%fd461, %r601;
	st.f64 	[%rd154+8], %fd461;
$L__BB0_71:
	and.b32  	%r354, %r13, 1;
	setp.eq.b32 	%p51, %r354, 1;
	not.pred 	%p52, %p51;
	@%p52 bra 	$L__BB0_73;
	add.s32 	%r355, %r601, 1;
	cvt.rn.f64.u32 	%fd462, %r355;
	mul.wide.u32 	%rd155, %r601, 8;
	add.s64 	%rd156, %rd3, %rd155;
	st.f64 	[%rd156], %fd462;
$L__BB0_73:
	mov.b32 	%r605, 0;
	@%p35 bra 	$L__BB0_76;
	mov.b32 	%r604, 0;
$L__BB0_75:
	mul.wide.u32 	%rd157, %r604, 8;
	add.s64 	%rd158, %rd4, %rd157;
	ld.f64 	%fd463, [%rd158];
	add.s64 	%rd159, %rd3, %rd157;
	ld.f64 	%fd464, [%rd159];
	div.rn.f64 	%fd465, %fd463, %fd464;
	add.s64 	%rd160, %rd20, %rd157;
	st.f64 	[%rd160], %fd465;
	add.s64 	%rd161, %rd5, %rd157;
	ld.f64 	%fd466, [%rd161];
	ld.f64 	%fd467, [%rd158];
	mul.f64 	%fd468, %fd467, %fd467;
	ld.f64 	%fd469, [%rd159];
	div.rn.f64 	%fd470, %fd468, %fd469;
	sub.f64 	%fd471, %fd466, %fd470;
	div.rn.f64 	%fd472, %fd471, %fd469;
	sqrt.rn.f64 	%fd473, %fd472;
	add.s64 	%rd162, %rd19, %rd157;
	st.f64 	[%rd162], %fd473;
	ld.f64 	%fd474, [%rd158+8];
	ld.f64 	%fd475, [%rd159+8];
	div.rn.f64 	%fd476, %fd474, %fd475;
	st.f64 	[%rd160+8], %fd476;
	ld.f64 	%fd477, [%rd161+8];
	ld.f64 	%fd478, [%rd158+8];
	mul.f64 	%fd479, %fd478, %fd478;
	ld.f64 	%fd480, [%rd159+8];
	div.rn.f64 	%fd481, %fd479, %fd480;
	sub.f64 	%fd482, %fd477, %fd481;
	div.rn.f64 	%fd483, %fd482, %fd480;
	sqrt.rn.f64 	%fd484, %fd483;
	st.f64 	[%rd162+8], %fd484;
	ld.f64 	%fd485, [%rd158+16];
	ld.f64 	%fd486, [%rd159+16];
	div.rn.f64 	%fd487, %fd485, %fd486;
	st.f64 	[%rd160+16], %fd487;
	ld.f64 	%fd488, [%rd161+16];
	ld.f64 	%fd489, [%rd158+16];
	mul.f64 	%fd490, %fd489, %fd489;
	ld.f64 	%fd491, [%rd159+16];
	div.rn.f64 	%fd492, %fd490, %fd491;
	sub.f64 	%fd493, %fd488, %fd492;
	div.rn.f64 	%fd494, %fd493, %fd491;
	sqrt.rn.f64 	%fd495, %fd494;
	st.f64 	[%rd162+16], %fd495;
	ld.f64 	%fd496, [%rd158+24];
	ld.f64 	%fd497, [%rd159+24];
	div.rn.f64 	%fd498, %fd496, %fd497;
	st.f64 	[%rd160+24], %fd498;
	ld.f64 	%fd499, [%rd161+24];
	ld.f64 	%fd500, [%rd158+24];
	mul.f64 	%fd501, %fd500, %fd500;
	ld.f64 	%fd502, [%rd159+24];
	div.rn.f64 	%fd503, %fd501, %fd502;
	sub.f64 	%fd504, %fd499, %fd503;
	div.rn.f64 	%fd505, %fd504, %fd502;
	sqrt.rn.f64 	%fd506, %fd505;
	st.f64 	[%rd162+24], %fd506;
	add.s32 	%r604, %r604, 4;
	setp.ne.s32 	%p54, %r604, %r27;
	mov.u32 	%r605, %r27;
	@%p54 bra 	$L__BB0_75;
$L__BB0_76:
	@%p37 bra 	$L__BB0_80;
	setp.eq.s32 	%p56, %r22, 1;
	mul.wide.u32 	%rd163, %r605, 8;
	add.s64 	%rd34, %rd4, %rd163;
	ld.f64 	%fd507, [%rd34];
	add.s64 	%rd35, %rd3, %rd163;
	ld.f64 	%fd508, [%rd35];
	div.rn.f64 	%fd509, %fd507, %fd508;
	add.s64 	%rd36, %rd20, %rd163;
	st.f64 	[%rd36], %fd509;
	add.s64 	%rd37, %rd5, %rd163;
	ld.f64 	%fd510, [%rd37];
	ld.f64 	%fd511, [%rd34];
	mul.f64 	%fd512, %fd511, %fd511;
	ld.f64 	%fd513, [%rd35];
	div.rn.f64 	%fd514, %fd512, %fd513;
	sub.f64 	%fd515, %fd510, %fd514;
	div.rn.f64 	%fd516, %fd515, %fd513;
	sqrt.rn.f64 	%fd517, %fd516;
	add.s64 	%rd38, %rd19, %rd163;
	st.f64 	[%rd38], %fd517;
	@%p56 bra 	$L__BB0_80;
	setp.eq.s32 	%p57, %r22, 2;
	ld.f64 	%fd518, [%rd34+8];
	ld.f64 	%fd519, [%rd35+8];
	div.rn.f64 	%fd520, %fd518, %fd519;
	st.f64 	[%rd36+8], %fd520;
	ld.f64 	%fd521, [%rd37+8];
	ld.f64 	%fd522, [%rd34+8];
	mul.f64 	%fd523, %fd522, %fd522;
	ld.f64 	%fd524, [%rd35+8];
	div.rn.f64 	%fd525, %fd523, %fd524;
	sub.f64 	%fd526, %fd521, %fd525;
	div.rn.f64 	%fd527, %fd526, %fd524;
	sqrt.rn.f64 	%fd528, %fd527;
	st.f64 	[%rd38+8], %fd528;
	@%p57 bra 	$L__BB0_80;
	ld.f64 	%fd529, [%rd34+16];
	ld.f64 	%fd530, [%rd35+16];
	div.rn.f64 	%fd531, %fd529, %fd530;
	st.f64 	[%rd36+16], %fd531;
	ld.f64 	%fd532, [%rd37+16];
	ld.f64 	%fd533, [%rd34+16];
	mul.f64 	%fd534, %fd533, %fd533;
	ld.f64 	%fd535, [%rd35+16];
	div.rn.f64 	%fd536, %fd534, %fd535;
	sub.f64 	%fd537, %fd532, %fd536;
	div.rn.f64 	%fd538, %fd537, %fd535;
	sqrt.rn.f64 	%fd539, %fd538;
	st.f64 	[%rd38+16], %fd539;
$L__BB0_80:
	setp.lt.s32 	%p58, %r55, %r1;
	@%p58 bra 	$L__BB0_85;
	mov.b32 	%r606, 0;
$L__BB0_82:
	mov.f64 	%fd2040, 0d0000000000000000;
	@%p13 bra 	$L__BB0_113;
	setp.lt.u32 	%p60, %r13, 3;
	mov.b32 	%r607, 0;
	@%p60 bra 	$L__BB0_96;
	mov.b32 	%r608, 0;
	bra.uni 	$L__BB0_95;
$L__BB0_85:
	@%p34 bra 	$L__BB0_93;
	setp.lt.u32 	%p86, %r20, 3;
	mov.b32 	%r617, 0;
	@%p86 bra 	$L__BB0_89;
	mov.b32 	%r618, 0;
$L__BB0_88:
	mul.wide.u32 	%rd191, %r618, 8;
	add.s64 	%rd192, %rd20, %rd191;
	ld.f64 	%fd704, [%rd192];
	add.s64 	%rd193, %rd16, %rd191;
	st.f64 	[%rd193], %fd704;
	add.s64 	%rd194, %rd19, %rd191;
	ld.f64 	%fd705, [%rd194];
	add.s64 	%rd195, %rd15, %rd191;
	st.f64 	[%rd195], %fd705;
	ld.f64 	%fd706, [%rd192+8];
	st.f64 	[%rd193+8], %fd706;
	ld.f64 	%fd707, [%rd194+8];
	st.f64 	[%rd195+8], %fd707;
	ld.f64 	%fd708, [%rd192+16];
	st.f64 	[%rd193+16], %fd708;
	ld.f64 	%fd709, [%rd194+16];
	st.f64 	[%rd195+16], %fd709;
	ld.f64 	%fd710, [%rd192+24];
	st.f64 	[%rd193+24], %fd710;
	ld.f64 	%fd711, [%rd194+24];
	st.f64 	[%rd195+24], %fd711;
	add.s32 	%r618, %r618, 4;
	setp.eq.s32 	%p87, %r618, %r27;
	mov.u32 	%r617, %r27;
	@%p87 bra 	$L__BB0_89;
	bra.uni 	$L__BB0_88;
$L__BB0_89:
	setp.eq.s32 	%p88, %r22, 0;
	@%p88 bra 	$L__BB0_93;
	setp.eq.s32 	%p89, %r22, 1;
	mul.wide.u32 	%rd196, %r617, 8;
	add.s64 	%rd44, %rd20, %rd196;
	ld.f64 	%fd712, [%rd44];
	add.s64 	%rd45, %rd16, %rd196;
	st.f64 	[%rd45], %fd712;
	add.s64 	%rd46, %rd19, %rd196;
	ld.f64 	%fd713, [%rd46];
	add.s64 	%rd47, %rd15, %rd196;
	st.f64 	[%rd47], %fd713;
	@%p89 bra 	$L__BB0_93;
	setp.eq.s32 	%p90, %r22, 2;
	ld.f64 	%fd714, [%rd44+8];
	st.f64 	[%rd45+8], %fd714;
	ld.f64 	%fd715, [%rd46+8];
	st.f64 	[%rd47+8], %fd715;
	@%p90 bra 	$L__BB0_93;
	ld.f64 	%fd716, [%rd44+16];
	st.f64 	[%rd45+16], %fd716;
	ld.f64 	%fd717, [%rd46+16];
	st.f64 	[%rd47+16], %fd717;
$L__BB0_93:
	@%p58 bra 	$L__BB0_129;
	mov.b32 	%r619, 0;
	bra.uni 	$L__BB0_128;
$L__BB0_95:
	add.s32 	%r361, %r608, %r606;
	mul.wide.u32 	%rd164, %r361, 8;
	add.s64 	%rd165, %rd1, %rd164;
	ld.global.f64 	%fd541, [%rd165];
	mul.wide.u32 	%rd166, %r608, 8;
	add.s64 	%rd167, %rd2, %rd166;
	st.f64 	[%rd167], %fd541;
	ld.global.f64 	%fd542, [%rd165+8];
	st.f64 	[%rd167+8], %fd542;
	ld.global.f64 	%fd543, [%rd165+16];
	st.f64 	[%rd167+16], %fd543;
	ld.global.f64 	%fd544, [%rd165+24];
	st.f64 	[%rd167+24], %fd544;
	add.s32 	%r608, %r608, 4;
	setp.eq.s32 	%p61, %r608, %r29;
	mov.u32 	%r607, %r29;
	@%p61 bra 	$L__BB0_96;
	bra.uni 	$L__BB0_95;
$L__BB0_96:
	setp.eq.s32 	%p62, %r26, 0;
	@%p62 bra 	$L__BB0_100;
	setp.eq.s32 	%p63, %r26, 1;
	add.s32 	%r362, %r607, %r606;
	mul.wide.u32 	%rd168, %r362, 8;
	add.s64 	%rd169, %rd1, %rd168;
	ld.global.f64 	%fd545, [%rd169];
	cvt.u64.u32 	%rd39, %r607;
	mul.wide.u32 	%rd170, %r607, 8;
	add.s64 	%rd40, %rd2, %rd170;
	st.f64 	[%rd40], %fd545;
	@%p63 bra 	$L__BB0_100;
	setp.eq.s32 	%p64, %r26, 2;
	cvt.u64.u32 	%rd171, %r606;
	add.s64 	%rd172, %rd39, %rd171;
	shl.b64 	%rd173, %rd172, 3;
	add.s64 	%rd41, %rd1, %rd173;
	ld.global.f64 	%fd546, [%rd41+8];
	st.f64 	[%rd40+8], %fd546;
	@%p64 bra 	$L__BB0_100;
	ld.global.f64 	%fd547, [%rd41+16];
	st.f64 	[%rd40+16], %fd547;
$L__BB0_100:
	setp.lt.u32 	%p65, %r13, 15;
	mov.f64 	%fd2040, 0d0000000000000000;
	mov.b32 	%r611, 0;
	@%p65 bra 	$L__BB0_103;
	mov.f64 	%fd2040, 0d0000000000000000;
	mov.b32 	%r609, 0;
$L__BB0_102:
	.pragma "nounroll";
	mul.wide.u32 	%rd174, %r609, 8;
	add.s64 	%rd175, %rd2, %rd174;
	ld.f64 	%fd551, [%rd175];
	add.f64 	%fd552, %fd2040, %fd551;
	ld.f64 	%fd553, [%rd175+8];
	add.f64 	%fd554, %fd552, %fd553;
	ld.f64 	%fd555, [%rd175+16];
	add.f64 	%fd556, %fd554, %fd555;
	ld.f64 	%fd557, [%rd175+24];
	add.f64 	%fd558, %fd556, %fd557;
	ld.f64 	%fd559, [%rd175+32];
	add.f64 	%fd560, %fd558, %fd559;
	ld.f64 	%fd561, [%rd175+40];
	add.f64 	%fd562, %fd560, %fd561;
	ld.f64 	%fd563, [%rd175+48];
	add.f64 	%fd564, %fd562, %fd563;
	ld.f64 	%fd565, [%rd175+56];
	add.f64 	%fd566, %fd564, %fd565;
	ld.f64 	%fd567, [%rd175+64];
	add.f64 	%fd568, %fd566, %fd567;
	ld.f64 	%fd569, [%rd175+72];
	add.f64 	%fd570, %fd568, %fd569;
	ld.f64 	%fd571, [%rd175+80];
	add.f64 	%fd572, %fd570, %fd571;
	ld.f64 	%fd573, [%rd175+88];
	add.f64 	%fd574, %fd572, %fd573;
	ld.f64 	%fd575, [%rd175+96];
	add.f64 	%fd576, %fd574, %fd575;
	ld.f64 	%fd577, [%rd175+104];
	add.f64 	%fd578, %fd576, %fd577;
	ld.f64 	%fd579, [%rd175+112];
	add.f64 	%fd580, %fd578, %fd579;
	ld.f64 	%fd581, [%rd175+120];
	add.f64 	%fd2040, %fd580, %fd581;
	add.s32 	%r609, %r609, 16;
	setp.ne.s32 	%p66, %r609, %r25;
	mov.u32 	%r611, %r25;
	@%p66 bra 	$L__BB0_102;
$L__BB0_103:
	setp.eq.s32 	%p67, %r16, 0;
	@%p67 bra 	$L__BB0_113;
	setp.lt.u32 	%p68, %r17, 7;
	@%p68 bra 	$L__BB0_106;
	mul.wide.u32 	%rd176, %r611, 8;
	add.s64 	%rd177, %rd2, %rd176;
	ld.f64 	%fd583, [%rd177];
	add.f64 	%fd584, %fd2040, %fd583;
	ld.f64 	%fd585, [%rd177+8];
	add.f64 	%fd586, %fd584, %fd585;
	ld.f64 	%fd587, [%rd177+16];
	add.f64 	%fd588, %fd586, %fd587;
	ld.f64 	%fd589, [%rd177+24];
	add.f64 	%fd590, %fd588, %fd589;
	ld.f64 	%fd591, [%rd177+32];
	add.f64 	%fd592, %fd590, %fd591;
	ld.f64 	%fd593, [%rd177+40];
	add.f64 	%fd594, %fd592, %fd593;
	ld.f64 	%fd595, [%rd177+48];
	add.f64 	%fd596, %fd594, %fd595;
	ld.f64 	%fd597, [%rd177+56];
	add.f64 	%fd2040, %fd596, %fd597;
	add.s32 	%r611, %r611, 8;
$L__BB0_106:
	setp.eq.s32 	%p69, %r18, 0;
	@%p69 bra 	$L__BB0_113;
	setp.lt.u32 	%p70, %r19, 3;
	@%p70 bra 	$L__BB0_109;
	mul.wide.u32 	%rd178, %r611, 8;
	add.s64 	%rd179, %rd2, %rd178;
	ld.f64 	%fd599, [%rd179];
	add.f64 	%fd600, %fd2040, %fd599;
	ld.f64 	%fd601, [%rd179+8];
	add.f64 	%fd602, %fd600, %fd601;
	ld.f64 	%fd603, [%rd179+16];
	add.f64 	%fd604, %fd602, %fd603;
	ld.f64 	%fd605, [%rd179+24];
	add.f64 	%fd2040, %fd604, %fd605;
	add.s32 	%r611, %r611, 4;
$L__BB0_109:
	@%p62 bra 	$L__BB0_113;
	setp.eq.s32 	%p72, %r26, 1;
	mul.wide.u32 	%rd180, %r611, 8;
	add.s64 	%rd42, %rd2, %rd180;
	ld.f64 	%fd606, [%rd42];
	add.f64 	%fd2040, %fd2040, %fd606;
	@%p72 bra 	$L__BB0_113;
	setp.eq.s32 	%p73, %r26, 2;
	ld.f64 	%fd607, [%rd42+8];
	add.f64 	%fd2040, %fd2040, %fd607;
	@%p73 bra 	$L__BB0_113;
	ld.f64 	%fd608, [%rd42+16];
	add.f64 	%fd2040, %fd2040, %fd608;
$L__BB0_113:
	div.rn.f64 	%fd56, %fd2040, %fd1;
	mov.f64 	%fd2048, 0d0000000000000000;
	@%p13 bra 	$L__BB0_127;
	setp.lt.u32 	%p75, %r13, 15;
	mov.f64 	%fd2048, 0d0000000000000000;
	mov.b32 	%r615, 0;
	@%p75 bra 	$L__BB0_117;
	mov.f64 	%fd2048, 0d0000000000000000;
	mov.b32 	%r613, 0;
$L__BB0_116:
	.pragma "nounroll";
	mul.wide.u32 	%rd181, %r613, 8;
	add.s64 	%rd182, %rd2, %rd181;
	ld.f64 	%fd613, [%rd182];
	sub.f64 	%fd614, %fd613, %fd56;
	fma.rn.f64 	%fd615, %fd614, %fd614, %fd2048;
	ld.f64 	%fd616, [%rd182+8];
	sub.f64 	%fd617, %fd616, %fd56;
	fma.rn.f64 	%fd618, %fd617, %fd617, %fd615;
	ld.f64 	%fd619, [%rd182+16];
	sub.f64 	%fd620, %fd619, %fd56;
	fma.rn.f64 	%fd621, %fd620, %fd620, %fd618;
	ld.f64 	%fd622, [%rd182+24];
	sub.f64 	%fd623, %fd622, %fd56;
	fma.rn.f64 	%fd624, %fd623, %fd623, %fd621;
	ld.f64 	%fd625, [%rd182+32];
	sub.f64 	%fd626, %fd625, %fd56;
	fma.rn.f64 	%fd627, %fd626, %fd626, %fd624;
	ld.f64 	%fd628, [%rd182+40];
	sub.f64 	%fd629, %fd628, %fd56;
	fma.rn.f64 	%fd630, %fd629, %fd629, %fd627;
	ld.f64 	%fd631, [%rd182+48];
	sub.f64 	%fd632, %fd631, %fd56;
	fma.rn.f64 	%fd633, %fd632, %fd632, %fd630;
	ld.f64 	%fd634, [%rd182+56];
	sub.f64 	%fd635, %fd634, %fd56;
	fma.rn.f64 	%fd636, %fd635, %fd635, %fd633;
	ld.f64 	%fd637, [%rd182+64];
	sub.f64 	%fd638, %fd637, %fd56;
	fma.rn.f64 	%fd639, %fd638, %fd638, %fd636;
	ld.f64 	%fd640, [%rd182+72];
	sub.f64 	%fd641, %fd640, %fd56;
	fma.rn.f64 	%fd642, %fd641, %fd641, %fd639;
	ld.f64 	%fd643, [%rd182+80];
	sub.f64 	%fd644, %fd643, %fd56;
	fma.rn.f64 	%fd645, %fd644, %fd644, %fd642;
	ld.f64 	%fd646, [%rd182+88];
	sub.f64 	%fd647, %fd646, %fd56;
	fma.rn.f64 	%fd648, %fd647, %fd647, %fd645;
	ld.f64 	%fd649, [%rd182+96];
	sub.f64 	%fd650, %fd649, %fd56;
	fma.rn.f64 	%fd651, %fd650, %fd650, %fd648;
	ld.f64 	%fd652, [%rd182+104];
	sub.f64 	%fd653, %fd652, %fd56;
	fma.rn.f64 	%fd654, %fd653, %fd653, %fd651;
	ld.f64 	%fd655, [%rd182+112];
	sub.f64 	%fd656, %fd655, %fd56;
	fma.rn.f64 	%fd657, %fd656, %fd656, %fd654;
	ld.f64 	%fd658, [%rd182+120];
	sub.f64 	%fd659, %fd658, %fd56;
	fma.rn.f64 	%fd2048, %fd659, %fd659, %fd657;
	add.s32 	%r613, %r613, 16;
	setp.ne.s32 	%p76, %r613, %r25;
	mov.u32 	%r615, %r25;
	@%p76 bra 	$L__BB0_116;
$L__BB0_117:
	setp.eq.s32 	%p77, %r16, 0;
	@%p77 bra 	$L__BB0_127;
	setp.lt.u32 	%p78, %r17, 7;
	@%p78 bra 	$L__BB0_120;
	mul.wide.u32 	%rd183, %r615, 8;
	add.s64 	%rd184, %rd2, %rd183;
	ld.f64 	%fd661, [%rd184];
	sub.f64 	%fd662, %fd661, %fd56;
	fma.rn.f64 	%fd663, %fd662, %fd662, %fd2048;
	ld.f64 	%fd664, [%rd184+8];
	sub.f64 	%fd665, %fd664, %fd56;
	fma.rn.f64 	%fd666, %fd665, %fd665, %fd663;
	ld.f64 	%fd667, [%rd184+16];
	sub.f64 	%fd668, %fd667, %fd56;
	fma.rn.f64 	%fd669, %fd668, %fd668, %fd666;
	ld.f64 	%fd670, [%rd184+24];
	sub.f64 	%fd671, %fd670, %fd56;
	fma.rn.f64 	%fd672, %fd671, %fd671, %fd669;
	ld.f64 	%fd673, [%rd184+32];
	sub.f64 	%fd674, %fd673, %fd56;
	fma.rn.f64 	%fd675, %fd674, %fd674, %fd672;
	ld.f64 	%fd676, [%rd184+40];
	sub.f64 	%fd677, %fd676, %fd56;
	fma.rn.f64 	%fd678, %fd677, %fd677, %fd675;
	ld.f64 	%fd679, [%rd184+48];
	sub.f64 	%fd680, %fd679, %fd56;
	fma.rn.f64 	%fd681, %fd680, %fd680, %fd678;
	ld.f64 	%fd682, [%rd184+56];
	sub.f64 	%fd683, %fd682, %fd56;
	fma.rn.f64 	%fd2048, %fd683, %fd683, %fd681;
	add.s32 	%r615, %r615, 8;
$L__BB0_120:
	setp.eq.s32 	%p79, %r18, 0;
	@%p79 bra 	$L__BB0_127;
	setp.lt.u32 	%p80, %r19, 3;
	@%p80 bra 	$L__BB0_123;
	mul.wide.u32 	%rd185, %r615, 8;
	add.s64 	%rd186, %rd2, %rd185;
	ld.f64 	%fd685, [%rd186];
	sub.f64 	%fd686, %fd685, %fd56;
	fma.rn.f64 	%fd687, %fd686, %fd686, %fd2048;
	ld.f64 	%fd688, [%rd186+8];
	sub.f64 	%fd689, %fd688, %fd56;
	fma.rn.f64 	%fd690, %fd689, %fd689, %fd687;
	ld.f64 	%fd691, [%rd186+16];
	sub.f64 	%fd692, %fd691, %fd56;
	fma.rn.f64 	%fd693, %fd692, %fd692, %fd690;
	ld.f64 	%fd694, [%rd186+24];
	sub.f64 	%fd695, %fd694, %fd56;
	fma.rn.f64 	%fd2048, %fd695, %fd695, %fd693;
	add.s32 	%r615, %r615, 4;
$L__BB0_123:
	setp.eq.s32 	%p81, %r26, 0;
	@%p81 bra 	$L__BB0_127;
	setp.eq.s32 	%p82, %r26, 1;
	mul.wide.u32 	%rd187, %r615, 8;
	add.s64 	%rd43, %rd2, %rd187;
	ld.f64 	%fd696, [%rd43];
	sub.f64 	%fd697, %fd696, %fd56;
	fma.rn.f64 	%fd2048, %fd697, %fd697, %fd2048;
	@%p82 bra 	$L__BB0_127;
	setp.eq.s32 	%p83, %r26, 2;
	ld.f64 	%fd698, [%rd43+8];
	sub.f64 	%fd699, %fd698, %fd56;
	fma.rn.f64 	%fd2048, %fd699, %fd699, %fd2048;
	@%p83 bra 	$L__BB0_127;
	ld.f64 	%fd700, [%rd43+16];
	sub.f64 	%fd701, %fd700, %fd56;
	fma.rn.f64 	%fd2048, %fd701, %fd701, %fd2048;
$L__BB0_127:
	div.rn.f64 	%fd702, %fd2048, %fd1;
	sqrt.rn.f64 	%fd703, %fd702;
	mul.wide.u32 	%rd188, %r606, 8;
	add.s64 	%rd189, %rd18, %rd188;
	st.f64 	[%rd189], %fd56;
	add.s64 	%rd190, %rd17, %rd188;
	st.f64 	[%rd190], %fd703;
	add.s32 	%r606, %r606, 1;
	setp.eq.s32 	%p84, %r606, %r585;
	@%p84 bra 	$L__BB0_85;
	bra.uni 	$L__BB0_82;
$L__BB0_128:
	mul.wide.u32 	%rd197, %r619, 8;
	add.s64 	%rd198, %rd18, %rd197;
	ld.f64 	%fd718, [%rd198];
	cvt.s64.s32 	%rd199, %r619;
	cvt.u64.u32 	%rd200, %r1;
	add.s64 	%rd201, %rd199, %rd200;
	shl.b64 	%rd202, %rd201, 3;
	add.s64 	%rd203, %rd16, %rd202;
	st.f64 	[%rd203+-8], %fd718;
	add.s64 	%rd204, %rd17, %rd197;
	ld.f64 	%fd719, [%rd204];
	add.s64 	%rd205, %rd15, %rd202;
	st.f64 	[%rd205+-8], %fd719;
	add.s32 	%r619, %r619, 1;
	setp.eq.s32 	%p92, %r619, %r585;
	@%p92 bra 	$L__BB0_129;
	bra.uni 	$L__BB0_128;
$L__BB0_129:
	@%p13 bra 	$L__BB0_137;
	setp.lt.u32 	%p94, %r13, 3;
	mov.b32 	%r620, 0;
	@%p94 bra 	$L__BB0_133;
	mov.b32 	%r621, 0;
$L__BB0_132:
	not.b32 	%r372, %r621;
	add.s32 	%r373, %r1, %r372;
	mul.wide.s32 	%rd206, %r373, 8;
	add.s64 	%rd207, %rd25, %rd206;
	ld.f64 	%fd720, [%rd207];
	mul.wide.u32 	%rd208, %r621, 8;
	add.s64 	%rd209, %rd14, %rd208;
	st.f64 	[%rd209], %fd720;
	ld.f64 	%fd721, [%rd207+-8];
	st.f64 	[%rd209+8], %fd721;
	ld.f64 	%fd722, [%rd207+-16];
	st.f64 	[%rd209+16], %fd722;
	ld.f64 	%fd723, [%rd207+-24];
	st.f64 	[%rd209+24], %fd723;
	add.s32 	%r621, %r621, 4;
	setp.eq.s32 	%p95, %r621, %r29;
	mov.u32 	%r620, %r29;
	@%p95 bra 	$L__BB0_133;
	bra.uni 	$L__BB0_132;
$L__BB0_133:
	setp.eq.s32 	%p96, %r26, 0;
	@%p96 bra 	$L__BB0_137;
	setp.eq.s32 	%p97, %r26, 1;
	not.b32 	%r374, %r620;
	add.s32 	%r375, %r1, %r374;
	mul.wide.s32 	%rd210, %r375, 8;
	add.s64 	%rd48, %rd25, %rd210;
	ld.f64 	%fd724, [%rd48];
	mul.wide.u32 	%rd211, %r620, 8;
	add.s64 	%rd49, %rd14, %rd211;
	st.f64 	[%rd49], %fd724;
	@%p97 bra 	$L__BB0_137;
	setp.eq.s32 	%p98, %r26, 2;
	ld.f64 	%fd725, [%rd48+-8];
	st.f64 	[%rd49+8], %fd725;
	@%p98 bra 	$L__BB0_137;
	ld.f64 	%fd726, [%rd48+-16];
	st.f64 	[%rd49+16], %fd726;
$L__BB0_137:
	setp.gt.s32 	%p99, %r1, %r33;
	@%p99 bra 	$L__BB0_151;
	add.s32 	%r376, %r317, %r583;
	sub.s32 	%r377, %r1, %r376;
	setp.gt.u32 	%p100, %r377, -16;
	mov.u32 	%r624, %r1;
	@%p100 bra 	$L__BB0_141;
	and.b32  	%r97, %r36, -16;
	mov.b32 	%r623, 0;
	mov.u32 	%r624, %r1;
$L__BB0_140:
	.pragma "nounroll";
	mul.wide.u32 	%rd212, %r624, 8;
	add.s64 	%rd213, %rd14, %rd212;
	mov.b64 	%rd214, 0;
	st.u64 	[%rd213], %rd214;
	st.u64 	[%rd213+8], %rd214;
	st.u64 	[%rd213+16], %rd214;
	st.u64 	[%rd213+24], %rd214;
	st.u64 	[%rd213+32], %rd214;
	st.u64 	[%rd213+40], %rd214;
	st.u64 	[%rd213+48], %rd214;
	st.u64 	[%rd213+56], %rd214;
	st.u64 	[%rd213+64], %rd214;
	st.u64 	[%rd213+72], %rd214;
	st.u64 	[%rd213+80], %rd214;
	st.u64 	[%rd213+88], %rd214;
	st.u64 	[%rd213+96], %rd214;
	st.u64 	[%rd213+104], %rd214;
	st.u64 	[%rd213+112], %rd214;
	st.u64 	[%rd213+120], %rd214;
	add.s32 	%r624, %r624, 16;
	add.s32 	%r623, %r623, 16;
	setp.ne.s32 	%p101, %r623, %r97;
	@%p101 bra 	$L__BB0_140;
$L__BB0_141:
	and.b32  	%r379, %r36, 15;
	setp.eq.s32 	%p102, %r379, 0;
	@%p102 bra 	$L__BB0_151;
	add.s16 	%rs22, %rs9, 1;
	cvt.u32.u16 	%r380, %rs22;
	and.b32  	%r105, %r380, 15;
	add.s32 	%r381, %r105, -1;
	setp.lt.u32 	%p103, %r381, 7;
	@%p103 bra 	$L__BB0_144;
	mul.wide.u32 	%rd215, %r624, 8;
	add.s64 	%rd216, %rd14, %rd215;
	mov.b64 	%rd217, 0;
	st.u64 	[%rd216], %rd217;
	st.u64 	[%rd216+8], %rd217;
	st.u64 	[%rd216+16], %rd217;
	st.u64 	[%rd216+24], %rd217;
	st.u64 	[%rd216+32], %rd217;
	st.u64 	[%rd216+40], %rd217;
	st.u64 	[%rd216+48], %rd217;
	st.u64 	[%rd216+56], %rd217;
	add.s32 	%r624, %r624, 8;
$L__BB0_144:
	and.b32  	%r382, %r105, 7;
	setp.eq.s32 	%p104, %r382, 0;
	@%p104 bra 	$L__BB0_151;
	add.s16 	%rs23, %rs8, 1;
	cvt.u32.u16 	%r383, %rs23;
	and.b32  	%r384, %r383, 7;
	and.b32  	%r108, %r383, 3;
	add.s32 	%r385, %r384, -1;
	setp.lt.u32 	%p105, %r385, 3;
	@%p105 bra 	$L__BB0_147;
	mul.wide.u32 	%rd218, %r624, 8;
	add.s64 	%rd219, %rd14, %rd218;
	mov.b64 	%rd220, 0;
	st.u64 	[%rd219], %rd220;
	st.u64 	[%rd219+8], %rd220;
	st.u64 	[%rd219+16], %rd220;
	st.u64 	[%rd219+24], %rd220;
	add.s32 	%r624, %r624, 4;
$L__BB0_147:
	setp.eq.s32 	%p106, %r108, 0;
	@%p106 bra 	$L__BB0_151;
	mul.wide.u32 	%rd221, %r624, 8;
	add.s64 	%rd50, %rd14, %rd221;
	mov.b64 	%rd222, 0;
	st.u64 	[%rd50], %rd222;
	setp.eq.s32 	%p107, %r108, 1;
	@%p107 bra 	$L__BB0_151;
	mov.b64 	%rd223, 0;
	st.u64 	[%rd50+8], %rd223;
	setp.eq.s32 	%p108, %r108, 2;
	@%p108 bra 	$L__BB0_151;
	mov.b64 	%rd224, 0;
	st.u64 	[%rd50+16], %rd224;
$L__BB0_151:
	cvt.rn.f64.s32 	%fd71, %r55;
	mov.f64 	%fd727, 0d401921FB54442D18;
	div.rn.f64 	%fd72, %fd727, %fd71;
	setp.lt.s32 	%p109, %r33, 0;
	@%p109 bra 	$L__BB0_193;
	mov.b32 	%r627, 0;
$L__BB0_153:
	mul.wide.u32 	%rd225, %r627, 8;
	add.s64 	%rd51, %rd12, %rd225;
	mov.b64 	%rd226, 0;
	st.u64 	[%rd51], %rd226;
	add.s64 	%rd52, %rd11, %rd225;
	st.u64 	[%rd52], %rd226;
	cvt.rn.f64.u32 	%fd728, %r627;
	mul.f64 	%fd73, %fd72, %fd728;
	mov.b32 	%r628, 0;
$L__BB0_154:
	cvt.rn.f64.u32 	%fd729, %r628;
	mul.f64 	%fd74, %fd73, %fd729;
	abs.f64 	%fd75, %fd74;
	setp.neu.f64 	%p110, %fd75, 0d7FF0000000000000;
	@%p110 bra 	$L__BB0_156;
	mov.f64 	%fd735, 0d0000000000000000;
	mul.rn.f64 	%fd2050, %fd74, %fd735;
	mov.b32 	%r630, 1;
	bra.uni 	$L__BB0_159;
$L__BB0_156:
	mul.f64 	%fd730, %fd74, 0d3FE45F306DC9C883;
	cvt.rni.s32.f64 	%r629, %fd730;
	cvt.rn.f64.s32 	%fd731, %r629;
	fma.rn.f64 	%fd732, %fd731, 0dBFF921FB54442D18, %fd74;
	fma.rn.f64 	%fd733, %fd731, 0dBC91A62633145C00, %fd732;
	fma.rn.f64 	%fd2050, %fd731, 0dB97B839A252049C0, %fd733;
	setp.ltu.f64 	%p111, %fd75, 0d41E0000000000000;
	@%p111 bra 	$L__BB0_158;
	{ // callseq 1, 0
	.param .b64 param0;
	st.param.f64 	[param0], %fd74;
	.param .align 16 .b8 retval0[16];
	call.uni (retval0), 
	__internal_trig_reduction_slowpathd, 
	(
	param0
	);
	ld.param.f64 	%fd2050, [retval0];
	ld.param.b32 	%r629, [retval0+8];
	} // callseq 1
$L__BB0_158:
	add.s32 	%r630, %r629, 1;
$L__BB0_159:
	shl.b32 	%r390, %r630, 6;
	cvt.u64.u32 	%rd227, %r390;
	and.b64  	%rd228, %rd227, 64;
	mov.u64 	%rd229, __cudart_sin_cos_coeffs;
	add.s64 	%rd230, %rd229, %rd228;
	mul.rn.f64 	%fd736, %fd2050, %fd2050;
	and.b32  	%r391, %r630, 1;
	setp.eq.b32 	%p113, %r391, 1;
	selp.f64 	%fd737, 0dBDA8FF8320FD8164, 0d3DE5DB65F9785EBA, %p113;
	ld.global.nc.v2.f64 	{%fd738, %fd739}, [%rd230];
	fma.rn.f64 	%fd740, %fd737, %fd736, %fd738;
	fma.rn.f64 	%fd741, %fd740, %fd736, %fd739;
	ld.global.nc.v2.f64 	{%fd742, %fd743}, [%rd230+16];
	fma.rn.f64 	%fd744, %fd741, %fd736, %fd742;
	fma.rn.f64 	%fd745, %fd744, %fd736, %fd743;
	ld.global.nc.v2.f64 	{%fd746, %fd747}, [%rd230+32];
	fma.rn.f64 	%fd748, %fd745, %fd736, %fd746;
	fma.rn.f64 	%fd749, %fd748, %fd736, %fd747;
	fma.rn.f64 	%fd750, %fd749, %fd2050, %fd2050;
	fma.rn.f64 	%fd751, %fd749, %fd736, 0d3FF0000000000000;
	selp.f64 	%fd752, %fd751, %fd750, %p113;
	and.b32  	%r392, %r630, 2;
	setp.eq.s32 	%p114, %r392, 0;
	mov.f64 	%fd753, 0d0000000000000000;
	sub.f64 	%fd754, %fd753, %fd752;
	selp.f64 	%fd81, %fd752, %fd754, %p114;
	@%p110 bra 	$L__BB0_161;
	mov.f64 	%fd760, 0d0000000000000000;
	mul.rn.f64 	%fd2051, %fd74, %fd760;
	mov.b32 	%r631, 0;
	bra.uni 	$L__BB0_163;
$L__BB0_161:
	mul.f64 	%fd755, %fd74, 0d3FE45F306DC9C883;
	cvt.rni.s32.f64 	%r631, %fd755;
	cvt.rn.f64.s32 	%fd756, %r631;
	fma.rn.f64 	%fd757, %fd756, 0dBFF921FB54442D18, %fd74;
	fma.rn.f64 	%fd758, %fd756, 0dBC91A62633145C00, %fd757;
	fma.rn.f64 	%fd2051, %fd756, 0dB97B839A252049C0, %fd758;
	setp.ltu.f64 	%p115, %fd75, 0d41E0000000000000;
	@%p115 bra 	$L__BB0_163;
	{ // callseq 2, 0
	.param .b64 param0;
	st.param.f64 	[param0], %fd74;
	.param .align 16 .b8 retval0[16];
	call.uni (retval0), 
	__internal_trig_reduction_slowpathd, 
	(
	param0
	);
	ld.param.f64 	%fd2051, [retval0];
	ld.param.b32 	%r631, [retval0+8];
	} // callseq 2
$L__BB0_163:
	shl.b32 	%r395, %r631, 6;
	cvt.u64.u32 	%rd231, %r395;
	and.b64  	%rd232, %rd231, 64;
	mov.u64 	%rd233, __cudart_sin_cos_coeffs;
	add.s64 	%rd234, %rd233, %rd232;
	mul.rn.f64 	%fd761, %fd2051, %fd2051;
	and.b32  	%r396, %r631, 1;
	setp.eq.b32 	%p116, %r396, 1;
	selp.f64 	%fd762, 0dBDA8FF8320FD8164, 0d3DE5DB65F9785EBA, %p116;
	ld.global.nc.v2.f64 	{%fd763, %fd764}, [%rd234];
	fma.rn.f64 	%fd765, %fd762, %fd761, %fd763;
	fma.rn.f64 	%fd766, %fd765, %fd761, %fd764;
	ld.global.nc.v2.f64 	{%fd767, %fd768}, [%rd234+16];
	fma.rn.f64 	%fd769, %fd766, %fd761, %fd767;
	fma.rn.f64 	%fd770, %fd769, %fd761, %fd768;
	ld.global.nc.v2.f64 	{%fd771, %fd772}, [%rd234+32];
	fma.rn.f64 	%fd773, %fd770, %fd761, %fd771;
	fma.rn.f64 	%fd774, %fd773, %fd761, %fd772;
	fma.rn.f64 	%fd775, %fd774, %fd2051, %fd2051;
	fma.rn.f64 	%fd776, %fd774, %fd761, 0d3FF0000000000000;
	selp.f64 	%fd777, %fd776, %fd775, %p116;
	and.b32  	%r397, %r631, 2;
	setp.eq.s32 	%p117, %r397, 0;
	mov.f64 	%fd778, 0d0000000000000000;
	sub.f64 	%fd779, %fd778, %fd777;
	selp.f64 	%fd780, %fd777, %fd779, %p117;
	mul.wide.u32 	%rd235, %r628, 8;
	add.s64 	%rd236, %rd1, %rd235;
	ld.global.f64 	%fd781, [%rd236];
	add.s64 	%rd237, %rd13, %rd235;
	ld.f64 	%fd782, [%rd237];
	mul.f64 	%fd783, %fd782, %fd780;
	fma.rn.f64 	%fd784, %fd81, %fd781, %fd783;
	ld.f64 	%fd785, [%rd51];
	add.f64 	%fd786, %fd785, %fd784;
	st.f64 	[%rd51], %fd786;
	ld.global.f64 	%fd787, [%rd236];
	ld.f64 	%fd788, [%rd237];
	mul.f64 	%fd789, %fd81, %fd788;
	mul.f64 	%fd790, %fd787, %fd780;
	sub.f64 	%fd791, %fd789, %fd790;
	ld.f64 	%fd792, [%rd52];
	add.f64 	%fd793, %fd792, %fd791;
	st.f64 	[%rd52], %fd793;
	add.s32 	%r628, %r628, 1;
	setp.ne.s32 	%p118, %r628, %r31;
	@%p118 bra 	$L__BB0_154;
	add.s32 	%r627, %r627, 1;
	setp.ne.s32 	%p119, %r627, %r31;
	@%p119 bra 	$L__BB0_153;
	mov.b32 	%r632, 0;
$L__BB0_166:
	mul.wide.u32 	%rd238, %r632, 8;
	add.s64 	%rd53, %rd10, %rd238;
	mov.b64 	%rd239, 0;
	st.u64 	[%rd53], %rd239;
	add.s64 	%rd54, %rd9, %rd238;
	st.u64 	[%rd54], %rd239;
	cvt.rn.f64.u32 	%fd794, %r632;
	mul.f64 	%fd86, %fd72, %fd794;
	mov.b32 	%r633, 0;
$L__BB0_167:
	cvt.rn.f64.u32 	%fd795, %r633;
	mul.f64 	%fd87, %fd86, %fd795;
	abs.f64 	%fd88, %fd87;
	setp.neu.f64 	%p120, %fd88, 0d7FF0000000000000;
	@%p120 bra 	$L__BB0_184;
	mov.f64 	%fd801, 0d0000000000000000;
	mul.rn.f64 	%fd2053, %fd87, %fd801;
	mov.b32 	%r635, 1;
	bra.uni 	$L__BB0_187;
$L__BB0_169:
	setp.lt.u32 	%p130, %r33, 7;
	mov.b32 	%r638, 0;
	@%p130 bra 	$L__BB0_172;
	mov.b32 	%r640, 0;
$L__BB0_171:
	.pragma "nounroll";
	mul.wide.u32 	%rd251, %r640, 8;
	add.s64 	%rd252, %rd12, %rd251;
	ld.f64 	%fd860, [%rd252];
	add.s64 	%rd253, %rd10, %rd251;
	ld.f64 	%fd861, [%rd253];
	mul.f64 	%fd862, %fd860, %fd861;
	add.s64 	%rd254, %rd11, %rd251;
	ld.f64 	%fd863, [%rd254];
	add.s64 	%rd255, %rd9, %rd251;
	ld.f64 	%fd864, [%rd255];
	mul.f64 	%fd865, %fd863, %fd864;
	sub.f64 	%fd866, %fd862, %fd865;
	add.s64 	%rd256, %rd8, %rd251;
	st.f64 	[%rd256], %fd866;
	ld.f64 	%fd867, [%rd252];
	ld.f64 	%fd868, [%rd255];
	ld.f64 	%fd869, [%rd254];
	ld.f64 	%fd870, [%rd253];
	mul.f64 	%fd871, %fd869, %fd870;
	fma.rn.f64 	%fd872, %fd867, %fd868, %fd871;
	add.s64 	%rd257, %rd7, %rd251;
	st.f64 	[%rd257], %fd872;
	ld.f64 	%fd873, [%rd252+8];
	ld.f64 	%fd874, [%rd253+8];
	mul.f64 	%fd875, %fd873, %fd874;
	ld.f64 	%fd876, [%rd254+8];
	ld.f64 	%fd877, [%rd255+8];
	mul.f64 	%fd878, %fd876, %fd877;
	sub.f64 	%fd879, %fd875, %fd878;
	st.f64 	[%rd256+8], %fd879;
	ld.f64 	%fd880, [%rd252+8];
	ld.f64 	%fd881, [%rd255+8];
	ld.f64 	%fd882, [%rd254+8];
	ld.f64 	%fd883, [%rd253+8];
	mul.f64 	%fd884, %fd882, %fd883;
	fma.rn.f64 	%fd885, %fd880, %fd881, %fd884;
	st.f64 	[%rd257+8], %fd885;
	ld.f64 	%fd886, [%rd252+16];
	ld.f64 	%fd887, [%rd253+16];
	mul.f64 	%fd888, %fd886, %fd887;
	ld.f64 	%fd889, [%rd254+16];
	ld.f64 	%fd890, [%rd255+16];
	mul.f64 	%fd891, %fd889, %fd890;
	sub.f64 	%fd892, %fd888, %fd891;
	st.f64 	[%rd256+16], %fd892;
	ld.f64 	%fd893, [%rd252+16];
	ld.f64 	%fd894, [%rd255+16];
	ld.f64 	%fd895, [%rd254+16];
	ld.f64 	%fd896, [%rd253+16];
	mul.f64 	%fd897, %fd895, %fd896;
	fma.rn.f64 	%fd898, %fd893, %fd894, %fd897;
	st.f64 	[%rd257+16], %fd898;
	ld.f64 	%fd899, [%rd252+24];
	ld.f64 	%fd900, [%rd253+24];
	mul.f64 	%fd901, %fd899, %fd900;
	ld.f64 	%fd902, [%rd254+24];
	ld.f64 	%fd903, [%rd255+24];
	mul.f64 	%fd904, %fd902, %fd903;
	sub.f64 	%fd905, %fd901, %fd904;
	st.f64 	[%rd256+24], %fd905;
	ld.f64 	%fd906, [%rd252+24];
	ld.f64 	%fd907, [%rd255+24];
	ld.f64 	%fd908, [%rd254+24];
	ld.f64 	%fd909, [%rd253+24];
	mul.f64 	%fd910, %fd908, %fd909;
	fma.rn.f64 	%fd911, %fd906, %fd907, %fd910;
	st.f64 	[%rd257+24], %fd911;
	ld.f64 	%fd912, [%rd252+32];
	ld.f64 	%fd913, [%rd253+32];
	mul.f64 	%fd914, %fd912, %fd913;
	ld.f64 	%fd915, [%rd254+32];
	ld.f64 	%fd916, [%rd255+32];
	mul.f64 	%fd917, %fd915, %fd916;
	sub.f64 	%fd918, %fd914, %fd917;
	st.f64 	[%rd256+32], %fd918;
	ld.f64 	%fd919, [%rd252+32];
	ld.f64 	%fd920, [%rd255+32];
	ld.f64 	%fd921, [%rd254+32];
	ld.f64 	%fd922, [%rd253+32];
	mul.f64 	%fd923, %fd921, %fd922;
	fma.rn.f64 	%fd924, %fd919, %fd920, %fd923;
	st.f64 	[%rd257+32], %fd924;
	ld.f64 	%fd925, [%rd252+40];
	ld.f64 	%fd926, [%rd253+40];
	mul.f64 	%fd927, %fd925, %fd926;
	ld.f64 	%fd928, [%rd254+40];
	ld.f64 	%fd929, [%rd255+40];
	mul.f64 	%fd930, %fd928, %fd929;
	sub.f64 	%fd931, %fd927, %fd930;
	st.f64 	[%rd256+40], %fd931;
	ld.f64 	%fd932, [%rd252+40];
	ld.f64 	%fd933, [%rd255+40];
	ld.f64 	%fd934, [%rd254+40];
	ld.f64 	%fd935, [%rd253+40];
	mul.f64 	%fd936, %fd934, %fd935;
	fma.rn.f64 	%fd937, %fd932, %fd933, %fd936;
	st.f64 	[%rd257+40], %fd937;
	ld.f64 	%fd938, [%rd252+48];
	ld.f64 	%fd939, [%rd253+48];
	mul.f64 	%fd940, %fd938, %fd939;
	ld.f64 	%fd941, [%rd254+48];
	ld.f64 	%fd942, [%rd255+48];
	mul.f64 	%fd943, %fd941, %fd942;
	sub.f64 	%fd944, %fd940, %fd943;
	st.f64 	[%rd256+48], %fd944;
	ld.f64 	%fd945, [%rd252+48];
	ld.f64 	%fd946, [%rd255+48];
	ld.f64 	%fd947, [%rd254+48];
	ld.f64 	%fd948, [%rd253+48];
	mul.f64 	%fd949, %fd947, %fd948;
	fma.rn.f64 	%fd950, %fd945, %fd946, %fd949;
	st.f64 	[%rd257+48], %fd950;
	ld.f64 	%fd951, [%rd252+56];
	ld.f64 	%fd952, [%rd253+56];
	mul.f64 	%fd953, %fd951, %fd952;
	ld.f64 	%fd954, [%rd254+56];
	ld.f64 	%fd955, [%rd255+56];
	mul.f64 	%fd956, %fd954, %fd955;
	sub.f64 	%fd957, %fd953, %fd956;
	st.f64 	[%rd256+56], %fd957;
	ld.f64 	%fd958, [%rd252+56];
	ld.f64 	%fd959, [%rd255+56];
	ld.f64 	%fd960, [%rd254+56];
	ld.f64 	%fd961, [%rd253+56];
	mul.f64 	%fd962, %fd960, %fd961;
	fma.rn.f64 	%fd963, %fd958, %fd959, %fd962;
	st.f64 	[%rd257+56], %fd963;
	add.s32 	%r640, %r640, 8;
	and.b32  	%r638, %r31, -8;
	setp.eq.s32 	%p131, %r640, %r638;
	@%p131 bra 	$L__BB0_172;
	bra.uni 	$L__BB0_171;
$L__BB0_172:
	and.b32  	%r412, %r31, 7;
	setp.eq.s32 	%p132, %r412, 0;
	@%p132 bra 	$L__BB0_180;
	add.s16 	%rs24, %rs31, %rs1;
	cvt.u32.u16 	%r413, %rs24;
	and.b32  	%r136, %r413, 7;
	add.s32 	%r414, %r136, -1;
	setp.lt.u32 	%p133, %r414, 3;
	@%p133 bra 	$L__BB0_175;
	mul.wide.u32 	%rd258, %r638, 8;
	add.s64 	%rd259, %rd12, %rd258;
	ld.f64 	%fd964, [%rd259];
	add.s64 	%rd260, %rd10, %rd258;
	ld.f64 	%fd965, [%rd260];
	mul.f64 	%fd966, %fd964, %fd965;
	add.s64 	%rd261, %rd11, %rd258;
	ld.f64 	%fd967, [%rd261];
	add.s64 	%rd262, %rd9, %rd258;
	ld.f64 	%fd968, [%rd262];
	mul.f64 	%fd969, %fd967, %fd968;
	sub.f64 	%fd970, %fd966, %fd969;
	add.s64 	%rd263, %rd8, %rd258;
	st.f64 	[%rd263], %fd970;
	ld.f64 	%fd971, [%rd259];
	ld.f64 	%fd972, [%rd262];
	ld.f64 	%fd973, [%rd261];
	ld.f64 	%fd974, [%rd260];
	mul.f64 	%fd975, %fd973, %fd974;
	fma.rn.f64 	%fd976, %fd971, %fd972, %fd975;
	add.s64 	%rd264, %rd7, %rd258;
	st.f64 	[%rd264], %fd976;
	ld.f64 	%fd977, [%rd259+8];
	ld.f64 	%fd978, [%rd260+8];
	mul.f64 	%fd979, %fd977, %fd978;
	ld.f64 	%fd980, [%rd261+8];
	ld.f64 	%fd981, [%rd262+8];
	mul.f64 	%fd982, %fd980, %fd981;
	sub.f64 	%fd983, %fd979, %fd982;
	st.f64 	[%rd263+8], %fd983;
	ld.f64 	%fd984, [%rd259+8];
	ld.f64 	%fd985, [%rd262+8];
	ld.f64 	%fd986, [%rd261+8];
	ld.f64 	%fd987, [%rd260+8];
	mul.f64 	%fd988, %fd986, %fd987;
	fma.rn.f64 	%fd989, %fd984, %fd985, %fd988;
	st.f64 	[%rd264+8], %fd989;
	ld.f64 	%fd990, [%rd259+16];
	ld.f64 	%fd991, [%rd260+16];
	mul.f64 	%fd992, %fd990, %fd991;
	ld.f64 	%fd993, [%rd261+16];
	ld.f64 	%fd994, [%rd262+16];
	mul.f64 	%fd995, %fd993, %fd994;
	sub.f64 	%fd996, %fd992, %fd995;
	st.f64 	[%rd263+16], %fd996;
	ld.f64 	%fd997, [%rd259+16];
	ld.f64 	%fd998, [%rd262+16];
	ld.f64 	%fd999, [%rd261+16];
	ld.f64 	%fd1000, [%rd260+16];
	mul.f64 	%fd1001, %fd999, %fd1000;
	fma.rn.f64 	%fd1002, %fd997, %fd998, %fd1001;
	st.f64 	[%rd264+16], %fd1002;
	ld.f64 	%fd1003, [%rd259+24];
	ld.f64 	%fd1004, [%rd260+24];
	mul.f64 	%fd1005, %fd1003, %fd1004;
	ld.f64 	%fd1006, [%rd261+24];
	ld.f64 	%fd1007, [%rd262+24];
	mul.f64 	%fd1008, %fd1006, %fd1007;
	sub.f64 	%fd1009, %fd1005, %fd1008;
	st.f64 	[%rd263+24], %fd1009;
	ld.f64 	%fd1010, [%rd259+24];
	ld.f64 	%fd1011, [%rd262+24];
	ld.f64 	%fd1012, [%rd261+24];
	ld.f64 	%fd1013, [%rd260+24];
	mul.f64 	%fd1014, %fd1012, %fd1013;
	fma.rn.f64 	%fd1015, %fd1010, %fd1011, %fd1014;
	st.f64 	[%rd264+24], %fd1015;
	add.s32 	%r638, %r638, 4;
$L__BB0_175:
	and.b32  	%r415, %r136, 3;
	setp.eq.s32 	%p134, %r415, 0;
	@%p134 bra 	$L__BB0_180;
	add.s16 	%rs10, %rs30, %rs1;
	and.b16  	%rs25, %rs10, 3;
	setp.eq.s16 	%p135, %rs25, 1;
	@%p135 bra 	$L__BB0_178;
	mul.wide.u32 	%rd265, %r638, 8;
	add.s64 	%rd266, %rd12, %rd265;
	ld.f64 	%fd1016, [%rd266];
	add.s64 	%rd267, %rd10, %rd265;
	ld.f64 	%fd1017, [%rd267];
	mul.f64 	%fd1018, %fd1016, %fd1017;
	add.s64 	%rd268, %rd11, %rd265;
	ld.f64 	%fd1019, [%rd268];
	add.s64 	%rd269, %rd9, %rd265;
	ld.f64 	%fd1020, [%rd269];
	mul.f64 	%fd1021, %fd1019, %fd1020;
	sub.f64 	%fd1022, %fd1018, %fd1021;
	add.s64 	%rd270, %rd8, %rd265;
	st.f64 	[%rd270], %fd1022;
	ld.f64 	%fd1023, [%rd266];
	ld.f64 	%fd1024, [%rd269];
	ld.f64 	%fd1025, [%rd268];
	ld.f64 	%fd1026, [%rd267];
	mul.f64 	%fd1027, %fd1025, %fd1026;
	fma.rn.f64 	%fd1028, %fd1023, %fd1024, %fd1027;
	add.s64 	%rd271, %rd7, %rd265;
	st.f64 	[%rd271], %fd1028;
	ld.f64 	%fd1029, [%rd266+8];
	ld.f64 	%fd1030, [%rd267+8];
	mul.f64 	%fd1031, %fd1029, %fd1030;
	ld.f64 	%fd1032, [%rd268+8];
	ld.f64 	%fd1033, [%rd269+8];
	mul.f64 	%fd1034, %fd1032, %fd1033;
	sub.f64 	%fd1035, %fd1031, %fd1034;
	st.f64 	[%rd270+8], %fd1035;
	ld.f64 	%fd1036, [%rd266+8];
	ld.f64 	%fd1037, [%rd269+8];
	ld.f64 	%fd1038, [%rd268+8];
	ld.f64 	%fd1039, [%rd267+8];
	mul.f64 	%fd1040, %fd1038, %fd1039;
	fma.rn.f64 	%fd1041, %fd1036, %fd1037, %fd1040;
	st.f64 	[%rd271+8], %fd1041;
	add.s32 	%r638, %r638, 2;
$L__BB0_178:
	and.b16  	%rs26, %rs10, 1;
	setp.eq.b16 	%p136, %rs26, 1;
	not.pred 	%p137, %p136;
	@%p137 bra 	$L__BB0_180;
	mul.wide.u32 	%rd272, %r638, 8;
	add.s64 	%rd273, %rd12, %rd272;
	ld.f64 	%fd1042, [%rd273];
	add.s64 	%rd274, %rd10, %rd272;
	ld.f64 	%fd1043, [%rd274];
	mul.f64 	%fd1044, %fd1042, %fd1043;
	add.s64 	%rd275, %rd11, %rd272;
	ld.f64 	%fd1045, [%rd275];
	add.s64 	%rd276, %rd9, %rd272;
	ld.f64 	%fd1046, [%rd276];
	mul.f64 	%fd1047, %fd1045, %fd1046;
	sub.f64 	%fd1048, %fd1044, %fd1047;
	add.s64 	%rd277, %rd8, %rd272;
	st.f64 	[%rd277], %fd1048;
	ld.f64 	%fd1049, [%rd273];
	ld.f64 	%fd1050, [%rd276];
	ld.f64 	%fd1051, [%rd275];
	ld.f64 	%fd1052, [%rd274];
	mul.f64 	%fd1053, %fd1051, %fd1052;
	fma.rn.f64 	%fd1054, %fd1049, %fd1050, %fd1053;
	add.s64 	%rd278, %rd7, %rd272;
	st.f64 	[%rd278], %fd1054;
$L__BB0_180:
	mov.b32 	%r641, 0;
$L__BB0_181:
	mul.wide.u32 	%rd279, %r641, 8;
	add.s64 	%rd55, %rd6, %rd279;
	mov.b64 	%rd280, 0;
	st.u64 	[%rd55], %rd280;
	cvt.rn.f64.u32 	%fd1056, %r641;
	mul.f64 	%fd100, %fd72, %fd1056;
	mov.b32 	%r642, 0;
	mov.f64 	%fd2055, 0d0000000000000000;
$L__BB0_182:
	cvt.rn.f64.u32 	%fd1057, %r642;
	mul.f64 	%fd102, %fd100, %fd1057;
	abs.f64 	%fd103, %fd102;
	setp.neu.f64 	%p138, %fd103, 0d7FF0000000000000;
	@%p138 bra 	$L__BB0_262;
	mov.f64 	%fd1063, 0d0000000000000000;
	mul.rn.f64 	%fd2057, %fd102, %fd1063;
	mov.b32 	%r644, 1;
	bra.uni 	$L__BB0_265;
$L__BB0_184:
	mul.f64 	%fd796, %fd87, 0d3FE45F306DC9C883;
	cvt.rni.s32.f64 	%r634, %fd796;
	cvt.rn.f64.s32 	%fd797, %r634;
	fma.rn.f64 	%fd798, %fd797, 0dBFF921FB54442D18, %fd87;
	fma.rn.f64 	%fd799, %fd797, 0dBC91A62633145C00, %fd798;
	fma.rn.f64 	%fd2053, %fd797, 0dB97B839A252049C0, %fd799;
	setp.ltu.f64 	%p121, %fd88, 0d41E0000000000000;
	@%p121 bra 	$L__BB0_186;
	{ // callseq 3, 0
	.param .b64 param0;
	st.param.f64 	[param0], %fd87;
	.param .align 16 .b8 retval0[16];
	call.uni (retval0), 
	__internal_trig_reduction_slowpathd, 
	(
	param0
	);
	ld.param.f64 	%fd2053, [retval0];
	ld.param.b32 	%r634, [retval0+8];
	} // callseq 3
$L__BB0_186:
	add.s32 	%r635, %r634, 1;
$L__BB0_187:
	shl.b32 	%r402, %r635, 6;
	cvt.u64.u32 	%rd240, %r402;
	and.b64  	%rd241, %rd240, 64;
	mov.u64 	%rd242, __cudart_sin_cos_coeffs;
	add.s64 	%rd243, %rd242, %rd241;
	mul.rn.f64 	%fd802, %fd2053, %fd2053;
	and.b32  	%r403, %r635, 1;
	setp.eq.b32 	%p123, %r403, 1;
	selp.f64 	%fd803, 0dBDA8FF8320FD8164, 0d3DE5DB65F9785EBA, %p123;
	ld.global.nc.v2.f64 	{%fd804, %fd805}, [%rd243];
	fma.rn.f64 	%fd806, %fd803, %fd802, %fd804;
	fma.rn.f64 	%fd807, %fd806, %fd802, %fd805;
	ld.global.nc.v2.f64 	{%fd808, %fd809}, [%rd243+16];
	fma.rn.f64 	%fd810, %fd807, %fd802, %fd808;
	fma.rn.f64 	%fd811, %fd810, %fd802, %fd809;
	ld.global.nc.v2.f64 	{%fd812, %fd813}, [%rd243+32];
	fma.rn.f64 	%fd814, %fd811, %fd802, %fd812;
	fma.rn.f64 	%fd815, %fd814, %fd802, %fd813;
	fma.rn.f64 	%fd816, %fd815, %fd2053, %fd2053;
	fma.rn.f64 	%fd817, %fd815, %fd802, 0d3FF0000000000000;
	selp.f64 	%fd818, %fd817, %fd816, %p123;
	and.b32  	%r404, %r635, 2;
	setp.eq.s32 	%p124, %r404, 0;
	mov.f64 	%fd819, 0d0000000000000000;
	sub.f64 	%fd820, %fd819, %fd818;
	selp.f64 	%fd94, %fd818, %fd820, %p124;
	@%p120 bra 	$L__BB0_189;
	mov.f64 	%fd826, 0d0000000000000000;
	mul.rn.f64 	%fd2054, %fd87, %fd826;
	mov.b32 	%r636, 0;
	bra.uni 	$L__BB0_191;
$L__BB0_189:
	mul.f64 	%fd821, %fd87, 0d3FE45F306DC9C883;
	cvt.rni.s32.f64 	%r636, %fd821;
	cvt.rn.f64.s32 	%fd822, %r636;
	fma.rn.f64 	%fd823, %fd822, 0dBFF921FB54442D18, %fd87;
	fma.rn.f64 	%fd824, %fd822, 0dBC91A62633145C00, %fd823;
	fma.rn.f64 	%fd2054, %fd822, 0dB97B839A252049C0, %fd824;
	setp.ltu.f64 	%p125, %fd88, 0d41E0000000000000;
	@%p125 bra 	$L__BB0_191;
	{ // callseq 4, 0
	.param .b64 param0;
	st.param.f64 	[param0], %fd87;
	.param .align 16 .b8 retval0[16];
	call.uni (retval0), 
	__internal_trig_reduction_slowpathd, 
	(
	param0
	);
	ld.param.f64 	%fd2054, [retval0];
	ld.param.b32 	%r636, [retval0+8];
	} // callseq 4
$L__BB0_191:
	shl.b32 	%r407, %r636, 6;
	cvt.u64.u32 	%rd244, %r407;
	and.b64  	%rd245, %rd244, 64;
	mov.u64 	%rd246, __cudart_sin_cos_coeffs;
	add.s64 	%rd247, %rd246, %rd245;
	mul.rn.f64 	%fd827, %fd2054, %fd2054;
	and.b32  	%r408, %r636, 1;
	setp.eq.b32 	%p126, %r408, 1;
	selp.f64 	%fd828, 0dBDA8FF8320FD8164, 0d3DE5DB65F9785EBA, %p126;
	ld.global.nc.v2.f64 	{%fd829, %fd830}, [%rd247];
	fma.rn.f64 	%fd831, %fd828, %fd827, %fd829;
	fma.rn.f64 	%fd832, %fd831, %fd827, %fd830;
	ld.global.nc.v2.f64 	{%fd833, %fd834}, [%rd247+16];
	fma.rn.f64 	%fd835, %fd832, %fd827, %fd833;
	fma.rn.f64 	%fd836, %fd835, %fd827, %fd834;
	ld.global.nc.v2.f64 	{%fd837, %fd838}, [%rd247+32];
	fma.rn.f64 	%fd839, %fd836, %fd827, %fd837;
	fma.rn.f64 	%fd840, %fd839, %fd827, %fd838;
	fma.rn.f64 	%fd841, %fd840, %fd2054, %fd2054;
	fma.rn.f64 	%fd842, %fd840, %fd827, 0d3FF0000000000000;
	selp.f64 	%fd843, %fd842, %fd841, %p126;
	and.b32  	%r409, %r636, 2;
	setp.eq.s32 	%p127, %r409, 0;
	mov.f64 	%fd844, 0d0000000000000000;
	sub.f64 	%fd845, %fd844, %fd843;
	selp.f64 	%fd846, %fd843, %fd845, %p127;
	mul.wide.u32 	%rd248, %r633, 8;
	add.s64 	%rd249, %rd14, %rd248;
	ld.f64 	%fd847, [%rd249];
	add.s64 	%rd250, %rd13, %rd248;
	ld.f64 	%fd848, [%rd250];
	mul.f64 	%fd849, %fd848, %fd846;
	fma.rn.f64 	%fd850, %fd94, %fd847, %fd849;
	ld.f64 	%fd851, [%rd53];
	add.f64 	%fd852, %fd851, %fd850;
	st.f64 	[%rd53], %fd852;
	ld.f64 	%fd853, [%rd249];
	ld.f64 	%fd854, [%rd250];
	mul.f64 	%fd855, %fd94, %fd854;
	mul.f64 	%fd856, %fd853, %fd846;
	sub.f64 	%fd857, %fd855, %fd856;
	ld.f64 	%fd858, [%rd54];
	add.f64 	%fd859, %fd858, %fd857;
	st.f64 	[%rd54], %fd859;
	add.s32 	%r633, %r633, 1;
	setp.ne.s32 	%p128, %r633, %r31;
	@%p128 bra 	$L__BB0_167;
	add.s32 	%r632, %r632, 1;
	setp.eq.s32 	%p129, %r632, %r31;
	@%p129 bra 	$L__BB0_169;
	bra.uni 	$L__BB0_166;
$L__BB0_193:
	setp.gt.s32 	%p148, %r13, %r33;
	@%p148 bra 	$L__BB0_196;
	sqrt.rn.f64 	%fd99, %fd31;
	mov.u32 	%r646, %r13;
$L__BB0_195:
	cvt.s64.s32 	%rd292, %r646;
	mul.wide.s32 	%rd293, %r646, 8;
	add.s64 	%rd294, %rd16, %rd293;
	ld.f64 	%fd1115, [%rd294];
	add.s64 	%rd295, %rd15, %rd293;
	ld.f64 	%fd1116, [%rd295];
	add.s64 	%rd296, %rd6, %rd293;
	ld.f64 	%fd1117, [%rd296];
	mul.f64 	%fd1118, %fd1115, %fd1;
	mul.f64 	%fd1119, %fd16, %fd1118;
	sub.f64 	%fd1120, %fd1117, %fd1119;
	mul.f64 	%fd1121, %fd99, %fd1116;
	div.rn.f64 	%fd1122, %fd1120, %fd1121;
	sub.f64 	%fd1123, %fd1, %fd1122;
	add.f64 	%fd1124, %fd1123, %fd1123;
	max.f64 	%fd1125, %fd1124, 0d0000000000000000;
	cvt.u64.u32 	%rd297, %r1;
	sub.s64 	%rd298, %rd292, %rd297;
	shl.b64 	%rd299, %rd298, 3;
	add.s64 	%rd300, %rd24, %rd299;
	st.f64 	[%rd300+8], %fd1125;
	add.s32 	%r157, %r646, 1;
	setp.lt.s32 	%p149, %r646, %r33;
	mov.u32 	%r646, %r157;
	@%p149 bra 	$L__BB0_195;
$L__BB0_196:
	@%p58 bra 	$L__BB0_199;
	mov.b32 	%r647, 0;
$L__BB0_198:
	mul.wide.u32 	%rd301, %r647, 8;
	add.s64 	%rd302, %rd24, %rd301;
	ld.f64 	%fd1126, [%rd302];
	sqrt.rn.f64 	%fd1127, %fd1126;
	st.f64 	[%rd302], %fd1127;
	add.s32 	%r647, %r647, 1;
	setp.ne.s32 	%p151, %r647, %r585;
	@%p151 bra 	$L__BB0_198;
$L__BB0_199:
	ld.f64 	%fd2066, [%rd24];
	setp.le.s32 	%p152, %r33, %r1;
	@%p152 bra 	$L__BB0_214;
	add.s32 	%r430, %r35, -1;
	setp.lt.u32 	%p153, %r430, 15;
	mov.b32 	%r650, 1;
	@%p153 bra 	$L__BB0_203;
	and.b32  	%r160, %r35, -16;
	mov.b32 	%r648, 1;
$L__BB0_202:
	.pragma "nounroll";
	mul.wide.u32 	%rd303, %r648, 8;
	add.s64 	%rd304, %rd24, %rd303;
	ld.f64 	%fd1129, [%rd304];
	setp.gt.f64 	%p154, %fd2066, %fd1129;
	selp.f64 	%fd1130, %fd1129, %fd2066, %p154;
	ld.f64 	%fd1131, [%rd304+8];
	setp.gt.f64 	%p155, %fd1130, %fd1131;
	selp.f64 	%fd1132, %fd1131, %fd1130, %p155;
	ld.f64 	%fd1133, [%rd304+16];
	setp.gt.f64 	%p156, %fd1132, %fd1133;
	selp.f64 	%fd1134, %fd1133, %fd1132, %p156;
	ld.f64 	%fd1135, [%rd304+24];
	setp.gt.f64 	%p157, %fd1134, %fd1135;
	selp.f64 	%fd1136, %fd1135, %fd1134, %p157;
	ld.f64 	%fd1137, [%rd304+32];
	setp.gt.f64 	%p158, %fd1136, %fd1137;
	selp.f64 	%fd1138, %fd1137, %fd1136, %p158;
	ld.f64 	%fd1139, [%rd304+40];
	setp.gt.f64 	%p159, %fd1138, %fd1139;
	selp.f64 	%fd1140, %fd1139, %fd1138, %p159;
	ld.f64 	%fd1141, [%rd304+48];
	setp.gt.f64 	%p160, %fd1140, %fd1141;
	selp.f64 	%fd1142, %fd1141, %fd1140, %p160;
	ld.f64 	%fd1143, [%rd304+56];
	setp.gt.f64 	%p161, %fd1142, %fd1143;
	selp.f64 	%fd1144, %fd1143, %fd1142, %p161;
	ld.f64 	%fd1145, [%rd304+64];
	setp.gt.f64 	%p162, %fd1144, %fd1145;
	selp.f64 	%fd1146, %fd1145, %fd1144, %p162;
	ld.f64 	%fd1147, [%rd304+72];
	setp.gt.f64 	%p163, %fd1146, %fd1147;
	selp.f64 	%fd1148, %fd1147, %fd1146, %p163;
	ld.f64 	%fd1149, [%rd304+80];
	setp.gt.f64 	%p164, %fd1148, %fd1149;
	selp.f64 	%fd1150, %fd1149, %fd1148, %p164;
	ld.f64 	%fd1151, [%rd304+88];
	setp.gt.f64 	%p165, %fd1150, %fd1151;
	selp.f64 	%fd1152, %fd1151, %fd1150, %p165;
	ld.f64 	%fd1153, [%rd304+96];
	setp.gt.f64 	%p166, %fd1152, %fd1153;
	selp.f64 	%fd1154, %fd1153, %fd1152, %p166;
	ld.f64 	%fd1155, [%rd304+104];
	setp.gt.f64 	%p167, %fd1154, %fd1155;
	selp.f64 	%fd1156, %fd1155, %fd1154, %p167;
	ld.f64 	%fd1157, [%rd304+112];
	setp.gt.f64 	%p168, %fd1156, %fd1157;
	selp.f64 	%fd1158, %fd1157, %fd1156, %p168;
	ld.f64 	%fd1159, [%rd304+120];
	setp.gt.f64 	%p169, %fd1158, %fd1159;
	selp.f64 	%fd2066, %fd1159, %fd1158, %p169;
	add.s32 	%r650, %r648, 16;
	add.s32 	%r432, %r648, 15;
	setp.ne.s32 	%p170, %r432, %r160;
	mov.u32 	%r648, %r650;
	@%p170 bra 	$L__BB0_202;
$L__BB0_203:
	and.b32  	%r433, %r35, 15;
	setp.eq.s32 	%p171, %r433, 0;
	@%p171 bra 	$L__BB0_214;
	cvt.u32.u16 	%r434, %rs9;
	and.b32  	%r164, %r434, 15;
	add.s32 	%r435, %r164, -1;
	setp.lt.u32 	%p172, %r435, 7;
	@%p172 bra 	$L__BB0_206;
	mul.wide.u32 	%rd305, %r650, 8;
	add.s64 	%rd306, %rd24, %rd305;
	ld.f64 	%fd1161, [%rd306];
	setp.gt.f64 	%p173, %fd2066, %fd1161;
	selp.f64 	%fd1162, %fd1161, %fd2066, %p173;
	ld.f64 	%fd1163, [%rd306+8];
	setp.gt.f64 	%p174, %fd1162, %fd1163;
	selp.f64 	%fd1164, %fd1163, %fd1162, %p174;
	ld.f64 	%fd1165, [%rd306+16];
	setp.gt.f64 	%p175, %fd1164, %fd1165;
	selp.f64 	%fd1166, %fd1165, %fd1164, %p175;
	ld.f64 	%fd1167, [%rd306+24];
	setp.gt.f64 	%p176, %fd1166, %fd1167;
	selp.f64 	%fd1168, %fd1167, %fd1166, %p176;
	ld.f64 	%fd1169, [%rd306+32];
	setp.gt.f64 	%p177, %fd1168, %fd1169;
	selp.f64 	%fd1170, %fd1169, %fd1168, %p177;
	ld.f64 	%fd1171, [%rd306+40];
	setp.gt.f64 	%p178, %fd1170, %fd1171;
	selp.f64 	%fd1172, %fd1171, %fd1170, %p178;
	ld.f64 	%fd1173, [%rd306+48];
	setp.gt.f64 	%p179, %fd1172, %fd1173;
	selp.f64 	%fd1174, %fd1173, %fd1172, %p179;
	ld.f64 	%fd1175, [%rd306+56];
	setp.gt.f64 	%p180, %fd1174, %fd1175;
	selp.f64 	%fd2066, %fd1175, %fd1174, %p180;
	add.s32 	%r650, %r650, 8;
$L__BB0_206:
	and.b32  	%r436, %r164, 7;
	setp.eq.s32 	%p181, %r436, 0;
	@%p181 bra 	$L__BB0_214;
	cvt.u32.u16 	%r437, %rs8;
	and.b32  	%r438, %r437, 7;
	and.b32  	%r167, %r437, 3;
	add.s32 	%r439, %r438, -1;
	setp.lt.u32 	%p182, %r439, 3;
	@%p182 bra 	$L__BB0_209;
	mul.wide.u32 	%rd307, %r650, 8;
	add.s64 	%rd308, %rd24, %rd307;
	ld.f64 	%fd1177, [%rd308];
	setp.gt.f64 	%p183, %fd2066, %fd1177;
	selp.f64 	%fd1178, %fd1177, %fd2066, %p183;
	ld.f64 	%fd1179, [%rd308+8];
	setp.gt.f64 	%p184, %fd1178, %fd1179;
	selp.f64 	%fd1180, %fd1179, %fd1178, %p184;
	ld.f64 	%fd1181, [%rd308+16];
	setp.gt.f64 	%p185, %fd1180, %fd1181;
	selp.f64 	%fd1182, %fd1181, %fd1180, %p185;
	ld.f64 	%fd1183, [%rd308+24];
	setp.gt.f64 	%p186, %fd1182, %fd1183;
	selp.f64 	%fd2066, %fd1183, %fd1182, %p186;
	add.s32 	%r650, %r650, 4;
$L__BB0_209:
	setp.eq.s32 	%p187, %r167, 0;
	@%p187 bra 	$L__BB0_214;
	mul.wide.u32 	%rd309, %r650, 8;
	add.s64 	%rd56, %rd24, %rd309;
	ld.f64 	%fd1184, [%rd56];
	setp.gt.f64 	%p188, %fd2066, %fd1184;
	selp.f64 	%fd2066, %fd1184, %fd2066, %p188;
	setp.eq.s32 	%p189, %r167, 1;
	@%p189 bra 	$L__BB0_214;
	ld.f64 	%fd1185, [%rd56+8];
	setp.gt.f64 	%p190, %fd2066, %fd1185;
	selp.f64 	%fd2066, %fd1185, %fd2066, %p190;
	setp.eq.s32 	%p191, %r167, 2;
	@%p191 bra 	$L__BB0_214;
	ld.f64 	%fd128, [%rd56+16];
	setp.leu.f64 	%p192, %fd2066, %fd128;
	@%p192 bra 	$L__BB0_214;
	mov.f64 	%fd2066, %fd128;
$L__BB0_214:
	mul.wide.s32 	%rd310, %r33, 8;
	add.s64 	%rd311, %rd23, %rd310;
	st.f64 	[%rd311], %fd2066;
	ld.f64 	%fd2074, [%rd23];
	setp.lt.s32 	%p193, %r33, 2;
	@%p193 bra 	$L__BB0_229;
	add.s32 	%r441, %r34, -1;
	setp.lt.u32 	%p194, %r441, 15;
	mov.b32 	%r654, 1;
	@%p194 bra 	$L__BB0_218;
	and.b32  	%r170, %r34, -16;
	mov.b32 	%r652, 1;
$L__BB0_217:
	.pragma "nounroll";
	mul.wide.u32 	%rd312, %r652, 8;
	add.s64 	%rd313, %rd23, %rd312;
	ld.f64 	%fd1187, [%rd313];
	setp.lt.f64 	%p195, %fd2074, %fd1187;
	selp.f64 	%fd1188, %fd1187, %fd2074, %p195;
	ld.f64 	%fd1189, [%rd313+8];
	setp.lt.f64 	%p196, %fd1188, %fd1189;
	selp.f64 	%fd1190, %fd1189, %fd1188, %p196;
	ld.f64 	%fd1191, [%rd313+16];
	setp.lt.f64 	%p197, %fd1190, %fd1191;
	selp.f64 	%fd1192, %fd1191, %fd1190, %p197;
	ld.f64 	%fd1193, [%rd313+24];
	setp.lt.f64 	%p198, %fd1192, %fd1193;
	selp.f64 	%fd1194, %fd1193, %fd1192, %p198;
	ld.f64 	%fd1195, [%rd313+32];
	setp.lt.f64 	%p199, %fd1194, %fd1195;
	selp.f64 	%fd1196, %fd1195, %fd1194, %p199;
	ld.f64 	%fd1197, [%rd313+40];
	setp.lt.f64 	%p200, %fd1196, %fd1197;
	selp.f64 	%fd1198, %fd1197, %fd1196, %p200;
	ld.f64 	%fd1199, [%rd313+48];
	setp.lt.f64 	%p201, %fd1198, %fd1199;
	selp.f64 	%fd1200, %fd1199, %fd1198, %p201;
	ld.f64 	%fd1201, [%rd313+56];
	setp.lt.f64 	%p202, %fd1200, %fd1201;
	selp.f64 	%fd1202, %fd1201, %fd1200, %p202;
	ld.f64 	%fd1203, [%rd313+64];
	setp.lt.f64 	%p203, %fd1202, %fd1203;
	selp.f64 	%fd1204, %fd1203, %fd1202, %p203;
	ld.f64 	%fd1205, [%rd313+72];
	setp.lt.f64 	%p204, %fd1204, %fd1205;
	selp.f64 	%fd1206, %fd1205, %fd1204, %p204;
	ld.f64 	%fd1207, [%rd313+80];
	setp.lt.f64 	%p205, %fd1206, %fd1207;
	selp.f64 	%fd1208, %fd1207, %fd1206, %p205;
	ld.f64 	%fd1209, [%rd313+88];
	setp.lt.f64 	%p206, %fd1208, %fd1209;
	selp.f64 	%fd1210, %fd1209, %fd1208, %p206;
	ld.f64 	%fd1211, [%rd313+96];
	setp.lt.f64 	%p207, %fd1210, %fd1211;
	selp.f64 	%fd1212, %fd1211, %fd1210, %p207;
	ld.f64 	%fd1213, [%rd313+104];
	setp.lt.f64 	%p208, %fd1212, %fd1213;
	selp.f64 	%fd1214, %fd1213, %fd1212, %p208;
	ld.f64 	%fd1215, [%rd313+112];
	setp.lt.f64 	%p209, %fd1214, %fd1215;
	selp.f64 	%fd1216, %fd1215, %fd1214, %p209;
	ld.f64 	%fd1217, [%rd313+120];
	setp.lt.f64 	%p210, %fd1216, %fd1217;
	selp.f64 	%fd2074, %fd1217, %fd1216, %p210;
	add.s32 	%r654, %r652, 16;
	add.s32 	%r443, %r652, 15;
	setp.ne.s32 	%p211, %r443, %r170;
	mov.u32 	%r652, %r654;
	@%p211 bra 	$L__BB0_217;
$L__BB0_218:
	and.b32  	%r444, %r34, 15;
	setp.eq.s32 	%p212, %r444, 0;
	@%p212 bra 	$L__BB0_229;
	add.s16 	%rs27, %rs4, %rs32;
	cvt.u32.u16 	%r445, %rs27;
	and.b32  	%r174, %r445, 15;
	add.s32 	%r446, %r174, -1;
	setp.lt.u32 	%p213, %r446, 7;
	@%p213 bra 	$L__BB0_221;
	mul.wide.u32 	%rd314, %r654, 8;
	add.s64 	%rd315, %rd23, %rd314;
	ld.f64 	%fd1219, [%rd315];
	setp.lt.f64 	%p214, %fd2074, %fd1219;
	selp.f64 	%fd1220, %fd1219, %fd2074, %p214;
	ld.f64 	%fd1221, [%rd315+8];
	setp.lt.f64 	%p215, %fd1220, %fd1221;
	selp.f64 	%fd1222, %fd1221, %fd1220, %p215;
	ld.f64 	%fd1223, [%rd315+16];
	setp.lt.f64 	%p216, %fd1222, %fd1223;
	selp.f64 	%fd1224, %fd1223, %fd1222, %p216;
	ld.f64 	%fd1225, [%rd315+24];
	setp.lt.f64 	%p217, %fd1224, %fd1225;
	selp.f64 	%fd1226, %fd1225, %fd1224, %p217;
	ld.f64 	%fd1227, [%rd315+32];
	setp.lt.f64 	%p218, %fd1226, %fd1227;
	selp.f64 	%fd1228, %fd1227, %fd1226, %p218;
	ld.f64 	%fd1229, [%rd315+40];
	setp.lt.f64 	%p219, %fd1228, %fd1229;
	selp.f64 	%fd1230, %fd1229, %fd1228, %p219;
	ld.f64 	%fd1231, [%rd315+48];
	setp.lt.f64 	%p220, %fd1230, %fd1231;
	selp.f64 	%fd1232, %fd1231, %fd1230, %p220;
	ld.f64 	%fd1233, [%rd315+56];
	setp.lt.f64 	%p221, %fd1232, %fd1233;
	selp.f64 	%fd2074, %fd1233, %fd1232, %p221;
	add.s32 	%r654, %r654, 8;
$L__BB0_221:
	and.b32  	%r447, %r174, 7;
	setp.eq.s32 	%p222, %r447, 0;
	@%p222 bra 	$L__BB0_229;
	add.s16 	%rs28, %rs1, %rs31;
	add.s16 	%rs29, %rs28, 6;
	cvt.u32.u16 	%r448, %rs29;
	and.b32  	%r449, %r448, 7;
	and.b32  	%r177, %r448, 3;
	add.s32 	%r450, %r449, -1;
	setp.lt.u32 	%p223, %r450, 3;
	@%p223 bra 	$L__BB0_224;
	mul.wide.u32 	%rd316, %r654, 8;
	add.s64 	%rd317, %rd23, %rd316;
	ld.f64 	%fd1235, [%rd317];
	setp.lt.f64 	%p224, %fd2074, %fd1235;
	selp.f64 	%fd1236, %fd1235, %fd2074, %p224;
	ld.f64 	%fd1237, [%rd317+8];
	setp.lt.f64 	%p225, %fd1236, %fd1237;
	selp.f64 	%fd1238, %fd1237, %fd1236, %p225;
	ld.f64 	%fd1239, [%rd317+16];
	setp.lt.f64 	%p226, %fd1238, %fd1239;
	selp.f64 	%fd1240, %fd1239, %fd1238, %p226;
	ld.f64 	%fd1241, [%rd317+24];
	setp.lt.f64 	%p227, %fd1240, %fd1241;
	selp.f64 	%fd2074, %fd1241, %fd1240, %p227;
	add.s32 	%r654, %r654, 4;
$L__BB0_224:
	setp.eq.s32 	%p228, %r177, 0;
	@%p228 bra 	$L__BB0_229;
	mul.wide.u32 	%rd318, %r654, 8;
	add.s64 	%rd57, %rd23, %rd318;
	ld.f64 	%fd1242, [%rd57];
	setp.lt.f64 	%p229, %fd2074, %fd1242;
	selp.f64 	%fd2074, %fd1242, %fd2074, %p229;
	setp.eq.s32 	%p230, %r177, 1;
	@%p230 bra 	$L__BB0_229;
	ld.f64 	%fd1243, [%rd57+8];
	setp.lt.f64 	%p231, %fd2074, %fd1243;
	selp.f64 	%fd2074, %fd1243, %fd2074, %p231;
	setp.eq.s32 	%p232, %r177, 2;
	@%p232 bra 	$L__BB0_229;
	ld.f64 	%fd143, [%rd57+16];
	setp.geu.f64 	%p233, %fd2074, %fd143;
	@%p233 bra 	$L__BB0_229;
	mov.f64 	%fd2074, %fd143;
$L__BB0_229:
	setp.eq.s32 	%p234, %r318, 0;
	st.f64 	[%rd21], %fd2074;
	@%p234 bra 	$L__BB0_445;
	setp.gt.s32 	%p235, %r37, %r319;
	selp.b32 	%r180, %r319, %r38, %p235;
	add.s32 	%r451, %r180, %r318;
	setp.gt.s32 	%p236, %r451, %r319;
	add.s32 	%r452, %r451, -1;
	selp.b32 	%r181, %r319, %r452, %p236;
	sub.s32 	%r182, %r181, %r180;
	setp.lt.s32 	%p237, %r182, %r1;
	@%p237 bra 	$L__BB0_445;
	mov.f64 	%fd2082, 0d0000000000000000;
	@%p13 bra 	$L__BB0_245;
	setp.lt.u32 	%p239, %r13, 15;
	mov.f64 	%fd2082, 0d0000000000000000;
	mov.b32 	%r658, 0;
	@%p239 bra 	$L__BB0_235;
	mov.f64 	%fd2082, 0d0000000000000000;
	mov.b32 	%r656, 0;
$L__BB0_234:
	.pragma "nounroll";
	mul.wide.u32 	%rd319, %r656, 8;
	add.s64 	%rd320, %rd25, %rd319;
	ld.f64 	%fd1248, [%rd320];
	add.f64 	%fd1249, %fd2082, %fd1248;
	ld.f64 	%fd1250, [%rd320+8];
	add.f64 	%fd1251, %fd1249, %fd1250;
	ld.f64 	%fd1252, [%rd320+16];
	add.f64 	%fd1253, %fd1251, %fd1252;
	ld.f64 	%fd1254, [%rd320+24];
	add.f64 	%fd1255, %fd1253, %fd1254;
	ld.f64 	%fd1256, [%rd320+32];
	add.f64 	%fd1257, %fd1255, %fd1256;
	ld.f64 	%fd1258, [%rd320+40];
	add.f64 	%fd1259, %fd1257, %fd1258;
	ld.f64 	%fd1260, [%rd320+48];
	add.f64 	%fd1261, %fd1259, %fd1260;
	ld.f64 	%fd1262, [%rd320+56];
	add.f64 	%fd1263, %fd1261, %fd1262;
	ld.f64 	%fd1264, [%rd320+64];
	add.f64 	%fd1265, %fd1263, %fd1264;
	ld.f64 	%fd1266, [%rd320+72];
	add.f64 	%fd1267, %fd1265, %fd1266;
	ld.f64 	%fd1268, [%rd320+80];
	add.f64 	%fd1269, %fd1267, %fd1268;
	ld.f64 	%fd1270, [%rd320+88];
	add.f64 	%fd1271, %fd1269, %fd1270;
	ld.f64 	%fd1272, [%rd320+96];
	add.f64 	%fd1273, %fd1271, %fd1272;
	ld.f64 	%fd1274, [%rd320+104];
	add.f64 	%fd1275, %fd1273, %fd1274;
	ld.f64 	%fd1276, [%rd320+112];
	add.f64 	%fd1277, %fd1275, %fd1276;
	ld.f64 	%fd1278, [%rd320+120];
	add.f64 	%fd2082, %fd1277, %fd1278;
	add.s32 	%r656, %r656, 16;
	setp.ne.s32 	%p240, %r656, %r25;
	mov.u32 	%r658, %r25;
	@%p240 bra 	$L__BB0_234;
$L__BB0_235:
	setp.eq.s32 	%p241, %r16, 0;
	@%p241 bra 	$L__BB0_245;
	setp.lt.u32 	%p242, %r17, 7;
	@%p242 bra 	$L__BB0_238;
	mul.wide.u32 	%rd321, %r658, 8;
	add.s64 	%rd322, %rd25, %rd321;
	ld.f64 	%fd1280, [%rd322];
	add.f64 	%fd1281, %fd2082, %fd1280;
	ld.f64 	%fd1282, [%rd322+8];
	add.f64 	%fd1283, %fd1281, %fd1282;
	ld.f64 	%fd1284, [%rd322+16];
	add.f64 	%fd1285, %fd1283, %fd1284;
	ld.f64 	%fd1286, [%rd322+24];
	add.f64 	%fd1287, %fd1285, %fd1286;
	ld.f64 	%fd1288, [%rd322+32];
	add.f64 	%fd1289, %fd1287, %fd1288;
	ld.f64 	%fd1290, [%rd322+40];
	add.f64 	%fd1291, %fd1289, %fd1290;
	ld.f64 	%fd1292, [%rd322+48];
	add.f64 	%fd1293, %fd1291, %fd1292;
	ld.f64 	%fd1294, [%rd322+56];
	add.f64 	%fd2082, %fd1293, %fd1294;
	add.s32 	%r658, %r658, 8;
$L__BB0_238:
	setp.eq.s32 	%p243, %r18, 0;
	@%p243 bra 	$L__BB0_245;
	setp.lt.u32 	%p244, %r19, 3;
	@%p244 bra 	$L__BB0_241;
	mul.wide.u32 	%rd323, %r658, 8;
	add.s64 	%rd324, %rd25, %rd323;
	ld.f64 	%fd1296, [%rd324];
	add.f64 	%fd1297, %fd2082, %fd1296;
	ld.f64 	%fd1298, [%rd324+8];
	add.f64 	%fd1299, %fd1297, %fd1298;
	ld.f64 	%fd1300, [%rd324+16];
	add.f64 	%fd1301, %fd1299, %fd1300;
	ld.f64 	%fd1302, [%rd324+24];
	add.f64 	%fd2082, %fd1301, %fd1302;
	add.s32 	%r658, %r658, 4;
$L__BB0_241:
	setp.eq.s32 	%p245, %r26, 0;
	@%p245 bra 	$L__BB0_245;
	setp.eq.s32 	%p246, %r26, 1;
	mul.wide.u32 	%rd325, %r658, 8;
	add.s64 	%rd58, %rd25, %rd325;
	ld.f64 	%fd1303, [%rd58];
	add.f64 	%fd2082, %fd2082, %fd1303;
	@%p246 bra 	$L__BB0_245;
	setp.eq.s32 	%p247, %r26, 2;
	ld.f64 	%fd1304, [%rd58+8];
	add.f64 	%fd2082, %fd2082, %fd1304;
	@%p247 bra 	$L__BB0_245;
	ld.f64 	%fd1305, [%rd58+16];
	add.f64 	%fd2082, %fd2082, %fd1305;
$L__BB0_245:
	div.rn.f64 	%fd159, %fd2082, %fd1;
	mov.f64 	%fd2090, 0d0000000000000000;
	@%p13 bra 	$L__BB0_259;
	setp.lt.u32 	%p249, %r13, 15;
	mov.f64 	%fd2090, 0d0000000000000000;
	mov.b32 	%r662, 0;
	@%p249 bra 	$L__BB0_249;
	mov.f64 	%fd2090, 0d0000000000000000;
	mov.b32 	%r660, 0;
$L__BB0_248:
	.pragma "nounroll";
	mul.wide.u32 	%rd326, %r660, 8;
	add.s64 	%rd327, %rd25, %rd326;
	ld.f64 	%fd1310, [%rd327];
	sub.f64 	%fd1311, %fd1310, %fd159;
	fma.rn.f64 	%fd1312, %fd1311, %fd1311, %fd2090;
	ld.f64 	%fd1313, [%rd327+8];
	sub.f64 	%fd1314, %fd1313, %fd159;
	fma.rn.f64 	%fd1315, %fd1314, %fd1314, %fd1312;
	ld.f64 	%fd1316, [%rd327+16];
	sub.f64 	%fd1317, %fd1316, %fd159;
	fma.rn.f64 	%fd1318, %fd1317, %fd1317, %fd1315;
	ld.f64 	%fd1319, [%rd327+24];
	sub.f64 	%fd1320, %fd1319, %fd159;
	fma.rn.f64 	%fd1321, %fd1320, %fd1320, %fd1318;
	ld.f64 	%fd1322, [%rd327+32];
	sub.f64 	%fd1323, %fd1322, %fd159;
	fma.rn.f64 	%fd1324, %fd1323, %fd1323, %fd1321;
	ld.f64 	%fd1325, [%rd327+40];
	sub.f64 	%fd1326, %fd1325, %fd159;
	fma.rn.f64 	%fd1327, %fd1326, %fd1326, %fd1324;
	ld.f64 	%fd1328, [%rd327+48];
	sub.f64 	%fd1329, %fd1328, %fd159;
	fma.rn.f64 	%fd1330, %fd1329, %fd1329, %fd1327;
	ld.f64 	%fd1331, [%rd327+56];
	sub.f64 	%fd1332, %fd1331, %fd159;
	fma.rn.f64 	%fd1333, %fd1332, %fd1332, %fd1330;
	ld.f64 	%fd1334, [%rd327+64];
	sub.f64 	%fd1335, %fd1334, %fd159;
	fma.rn.f64 	%fd1336, %fd1335, %fd1335, %fd1333;
	ld.f64 	%fd1337, [%rd327+72];
	sub.f64 	%fd1338, %fd1337, %fd159;
	fma.rn.f64 	%fd1339, %fd1338, %fd1338, %fd1336;
	ld.f64 	%fd1340, [%rd327+80];
	sub.f64 	%fd1341, %fd1340, %fd159;
	fma.rn.f64 	%fd1342, %fd1341, %fd1341, %fd1339;
	ld.f64 	%fd1343, [%rd327+88];
	sub.f64 	%fd1344, %fd1343, %fd159;
	fma.rn.f64 	%fd1345, %fd1344, %fd1344, %fd1342;
	ld.f64 	%fd1346, [%rd327+96];
	sub.f64 	%fd1347, %fd1346, %fd159;
	fma.rn.f64 	%fd1348, %fd1347, %fd1347, %fd1345;
	ld.f64 	%fd1349, [%rd327+104];
	sub.f64 	%fd1350, %fd1349, %fd159;
	fma.rn.f64 	%fd1351, %fd1350, %fd1350, %fd1348;
	ld.f64 	%fd1352, [%rd327+112];
	sub.f64 	%fd1353, %fd1352, %fd159;
	fma.rn.f64 	%fd1354, %fd1353, %fd1353, %fd1351;
	ld.f64 	%fd1355, [%rd327+120];
	sub.f64 	%fd1356, %fd1355, %fd159;
	fma.rn.f64 	%fd2090, %fd1356, %fd1356, %fd1354;
	add.s32 	%r660, %r660, 16;
	setp.ne.s32 	%p250, %r660, %r25;
	mov.u32 	%r662, %r25;
	@%p250 bra 	$L__BB0_248;
$L__BB0_249:
	setp.eq.s32 	%p251, %r16, 0;
	@%p251 bra 	$L__BB0_259;
	setp.lt.u32 	%p252, %r17, 7;
	@%p252 bra 	$L__BB0_252;
	mul.wide.u32 	%rd328, %r662, 8;
	add.s64 	%rd329, %rd25, %rd328;
	ld.f64 	%fd1358, [%rd329];
	sub.f64 	%fd1359, %fd1358, %fd159;
	fma.rn.f64 	%fd1360, %fd1359, %fd1359, %fd2090;
	ld.f64 	%fd1361, [%rd329+8];
	sub.f64 	%fd1362, %fd1361, %fd159;
	fma.rn.f64 	%fd1363, %fd1362, %fd1362, %fd1360;
	ld.f64 	%fd1364, [%rd329+16];
	sub.f64 	%fd1365, %fd1364, %fd159;
	fma.rn.f64 	%fd1366, %fd1365, %fd1365, %fd1363;
	ld.f64 	%fd1367, [%rd329+24];
	sub.f64 	%fd1368, %fd1367, %fd159;
	fma.rn.f64 	%fd1369, %fd1368, %fd1368, %fd1366;
	ld.f64 	%fd1370, [%rd329+32];
	sub.f64 	%fd1371, %fd1370, %fd159;
	fma.rn.f64 	%fd1372, %fd1371, %fd1371, %fd1369;
	ld.f64 	%fd1373, [%rd329+40];
	sub.f64 	%fd1374, %fd1373, %fd159;
	fma.rn.f64 	%fd1375, %fd1374, %fd1374, %fd1372;
	ld.f64 	%fd1376, [%rd329+48];
	sub.f64 	%fd1377, %fd1376, %fd159;
	fma.rn.f64 	%fd1378, %fd1377, %fd1377, %fd1375;
	ld.f64 	%fd1379, [%rd329+56];
	sub.f64 	%fd1380, %fd1379, %fd159;
	fma.rn.f64 	%fd2090, %fd1380, %fd1380, %fd1378;
	add.s32 	%r662, %r662, 8;
$L__BB0_252:
	setp.eq.s32 	%p253, %r18, 0;
	@%p253 bra 	$L__BB0_259;
	setp.lt.u32 	%p254, %r19, 3;
	@%p254 bra 	$L__BB0_255;
	mul.wide.u32 	%rd330, %r662, 8;
	add.s64 	%rd331, %rd25, %rd330;
	ld.f64 	%fd1382, [%rd331];
	sub.f64 	%fd1383, %fd1382, %fd159;
	fma.rn.f64 	%fd1384, %fd1383, %fd1383, %fd2090;
	ld.f64 	%fd1385, [%rd331+8];
	sub.f64 	%fd1386, %fd1385, %fd159;
	fma.rn.f64 	%fd1387, %fd1386, %fd1386, %fd1384;
	ld.f64 	%fd1388, [%rd331+16];
	sub.f64 	%fd1389, %fd1388, %fd159;
	fma.rn.f64 	%fd1390, %fd1389, %fd1389, %fd1387;
	ld.f64 	%fd1391, [%rd331+24];
	sub.f64 	%fd1392, %fd1391, %fd159;
	fma.rn.f64 	%fd2090, %fd1392, %fd1392, %fd1390;
	add.s32 	%r662, %r662, 4;
$L__BB0_255:
	setp.eq.s32 	%p255, %r26, 0;
	@%p255 bra 	$L__BB0_259;
	setp.eq.s32 	%p256, %r26, 1;
	mul.wide.u32 	%rd332, %r662, 8;
	add.s64 	%rd59, %rd25, %rd332;
	ld.f64 	%fd1393, [%rd59];
	sub.f64 	%fd1394, %fd1393, %fd159;
	fma.rn.f64 	%fd2090, %fd1394, %fd1394, %fd2090;
	@%p256 bra 	$L__BB0_259;
	setp.eq.s32 	%p257, %r26, 2;
	ld.f64 	%fd1395, [%rd59+8];
	sub.f64 	%fd1396, %fd1395, %fd159;
	fma.rn.f64 	%fd2090, %fd1396, %fd1396, %fd2090;
	@%p257 bra 	$L__BB0_259;
	ld.f64 	%fd1397, [%rd59+16];
	sub.f64 	%fd1398, %fd1397, %fd159;
	fma.rn.f64 	%fd2090, %fd1398, %fd1398, %fd2090;
$L__BB0_259:
	div.rn.f64 	%fd174, %fd2090, %fd1;
	add.s32 	%r197, %r182, 1;
	@%p34 bra 	$L__BB0_301;
	setp.lt.u32 	%p259, %r20, 3;
	mov.b32 	%r664, 0;
	mov.f64 	%fd2092, 0d0000000000000000;
	@%p259 bra 	$L__BB0_272;
	mov.b32 	%r665, 0;
	mov.f64 	%fd2092, 0d0000000000000000;
	bra.uni 	$L__BB0_271;
$L__BB0_262:
	mul.f64 	%fd1058, %fd102, 0d3FE45F306DC9C883;
	cvt.rni.s32.f64 	%r643, %fd1058;
	cvt.rn.f64.s32 	%fd1059, %r643;
	fma.rn.f64 	%fd1060, %fd1059, 0dBFF921FB54442D18, %fd102;
	fma.rn.f64 	%fd1061, %fd1059, 0dBC91A62633145C00, %fd1060;
	fma.rn.f64 	%fd2057, %fd1059, 0dB97B839A252049C0, %fd1061;
	setp.ltu.f64 	%p139, %fd103, 0d41E0000000000000;
	@%p139 bra 	$L__BB0_264;
	{ // callseq 5, 0
	.param .b64 param0;
	st.param.f64 	[param0], %fd102;
	.param .align 16 .b8 retval0[16];
	call.uni (retval0), 
	__internal_trig_reduction_slowpathd, 
	(
	param0
	);
	ld.param.f64 	%fd2057, [retval0];
	ld.param.b32 	%r643, [retval0+8];
	} // callseq 5
$L__BB0_264:
	add.s32 	%r644, %r643, 1;
$L__BB0_265:
	shl.b32 	%r420, %r644, 6;
	cvt.u64.u32 	%rd281, %r420;
	and.b64  	%rd282, %rd281, 64;
	mov.u64 	%rd283, __cudart_sin_cos_coeffs;
	add.s64 	%rd284, %rd283, %rd282;
	mul.rn.f64 	%fd1064, %fd2057, %fd2057;
	and.b32  	%r421, %r644, 1;
	setp.eq.b32 	%p141, %r421, 1;
	selp.f64 	%fd1065, 0dBDA8FF8320FD8164, 0d3DE5DB65F9785EBA, %p141;
	ld.global.nc.v2.f64 	{%fd1066, %fd1067}, [%rd284];
	fma.rn.f64 	%fd1068, %fd1065, %fd1064, %fd1066;
	fma.rn.f64 	%fd1069, %fd1068, %fd1064, %fd1067;
	ld.global.nc.v2.f64 	{%fd1070, %fd1071}, [%rd284+16];
	fma.rn.f64 	%fd1072, %fd1069, %fd1064, %fd1070;
	fma.rn.f64 	%fd1073, %fd1072, %fd1064, %fd1071;
	ld.global.nc.v2.f64 	{%fd1074, %fd1075}, [%rd284+32];
	fma.rn.f64 	%fd1076, %fd1073, %fd1064, %fd1074;
	fma.rn.f64 	%fd1077, %fd1076, %fd1064, %fd1075;
	fma.rn.f64 	%fd1078, %fd1077, %fd2057, %fd2057;
	fma.rn.f64 	%fd1079, %fd1077, %fd1064, 0d3FF0000000000000;
	selp.f64 	%fd1080, %fd1079, %fd1078, %p141;
	and.b32  	%r422, %r644, 2;
	setp.eq.s32 	%p142, %r422, 0;
	mov.f64 	%fd1081, 0d0000000000000000;
	sub.f64 	%fd1082, %fd1081, %fd1080;
	selp.f64 	%fd109, %fd1080, %fd1082, %p142;
	@%p138 bra 	$L__BB0_267;
	mov.f64 	%fd1088, 0d0000000000000000;
	mul.rn.f64 	%fd2058, %fd102, %fd1088;
	mov.b32 	%r645, 0;
	bra.uni 	$L__BB0_269;
$L__BB0_267:
	mul.f64 	%fd1083, %fd102, 0d3FE45F306DC9C883;
	cvt.rni.s32.f64 	%r645, %fd1083;
	cvt.rn.f64.s32 	%fd1084, %r645;
	fma.rn.f64 	%fd1085, %fd1084, 0dBFF921FB54442D18, %fd102;
	fma.rn.f64 	%fd1086, %fd1084, 0dBC91A62633145C00, %fd1085;
	fma.rn.f64 	%fd2058, %fd1084, 0dB97B839A252049C0, %fd1086;
	setp.ltu.f64 	%p143, %fd103, 0d41E0000000000000;
	@%p143 bra 	$L__BB0_269;
	{ // callseq 6, 0
	.param .b64 param0;
	st.param.f64 	[param0], %fd102;
	.param .align 16 .b8 retval0[16];
	call.uni (retval0), 
	__internal_trig_reduction_slowpathd, 
	(
	param0
	);
	ld.param.f64 	%fd2058, [retval0];
	ld.param.b32 	%r645, [retval0+8];
	} // callseq 6
$L__BB0_269:
	shl.b32 	%r425, %r645, 6;
	cvt.u64.u32 	%rd285, %r425;
	and.b64  	%rd286, %rd285, 64;
	mov.u64 	%rd287, __cudart_sin_cos_coeffs;
	add.s64 	%rd288, %rd287, %rd286;
	mul.rn.f64 	%fd1089, %fd2058, %fd2058;
	and.b32  	%r426, %r645, 1;
	setp.eq.b32 	%p144, %r426, 1;
	selp.f64 	%fd1090, 0dBDA8FF8320FD8164, 0d3DE5DB65F9785EBA, %p144;
	ld.global.nc.v2.f64 	{%fd1091, %fd1092}, [%rd288];
	fma.rn.f64 	%fd1093, %fd1090, %fd1089, %fd1091;
	fma.rn.f64 	%fd1094, %fd1093, %fd1089, %fd1092;
	ld.global.nc.v2.f64 	{%fd1095, %fd1096}, [%rd288+16];
	fma.rn.f64 	%fd1097, %fd1094, %fd1089, %fd1095;
	fma.rn.f64 	%fd1098, %fd1097, %fd1089, %fd1096;
	ld.global.nc.v2.f64 	{%fd1099, %fd1100}, [%rd288+32];
	fma.rn.f64 	%fd1101, %fd1098, %fd1089, %fd1099;
	fma.rn.f64 	%fd1102, %fd1101, %fd1089, %fd1100;
	fma.rn.f64 	%fd1103, %fd1102, %fd2058, %fd2058;
	fma.rn.f64 	%fd1104, %fd1102, %fd1089, 0d3FF0000000000000;
	selp.f64 	%fd1105, %fd1104, %fd1103, %p144;
	and.b32  	%r427, %r645, 2;
	setp.eq.s32 	%p145, %r427, 0;
	mov.f64 	%fd1106, 0d0000000000000000;
	sub.f64 	%fd1107, %fd1106, %fd1105;
	selp.f64 	%fd1108, %fd1105, %fd1107, %p145;
	mul.wide.u32 	%rd289, %r642, 8;
	add.s64 	%rd290, %rd8, %rd289;
	ld.f64 	%fd1109, [%rd290];
	mul.f64 	%fd1110, %fd109, %fd1109;
	add.s64 	%rd291, %rd7, %rd289;
	ld.f64 	%fd1111, [%rd291];
	mul.f64 	%fd1112, %fd1111, %fd1108;
	sub.f64 	%fd1113, %fd1110, %fd1112;
	add.f64 	%fd2055, %fd2055, %fd1113;
	st.f64 	[%rd55], %fd2055;
	add.s32 	%r642, %r642, 1;
	setp.ne.s32 	%p146, %r642, %r31;
	@%p146 bra 	$L__BB0_182;
	div.rn.f64 	%fd1114, %fd2055, %fd71;
	st.f64 	[%rd55], %fd1114;
	add.s32 	%r641, %r641, 1;
	setp.eq.s32 	%p147, %r641, %r31;
	@%p147 bra 	$L__BB0_193;
	bra.uni 	$L__BB0_181;
$L__BB0_271:
	add.s32 	%r459, %r665, %r180;
	mul.wide.s32 	%rd333, %r459, 8;
	add.s64 	%rd334, %rd1, %rd333;
	ld.global.f64 	%fd1401, [%rd334];
	add.f64 	%fd1402, %fd2092, %fd1401;
	mul.wide.u32 	%rd335, %r665, 8;
	add.s64 	%rd336, %rd4, %rd335;
	st.f64 	[%rd336], %fd1402;
	ld.global.f64 	%fd1403, [%rd334+8];
	add.f64 	%fd1404, %fd1402, %fd1403;
	st.f64 	[%rd336+8], %fd1404;
	ld.global.f64 	%fd1405, [%rd334+16];
	add.f64 	%fd1406, %fd1404, %fd1405;
	st.f64 	[%rd336+16], %fd1406;
	ld.global.f64 	%fd1407, [%rd334+24];
	add.f64 	%fd2092, %fd1406, %fd1407;
	st.f64 	[%rd336+24], %fd2092;
	add.s32 	%r665, %r665, 4;
	setp.eq.s32 	%p260, %r665, %r27;
	mov.u32 	%r664, %r27;
	@%p260 bra 	$L__BB0_272;
	bra.uni 	$L__BB0_271;
$L__BB0_272:
	setp.eq.s32 	%p261, %r22, 0;
	@%p261 bra 	$L__BB0_276;
	setp.eq.s32 	%p262, %r22, 1;
	add.s32 	%r460, %r664, %r180;
	mul.wide.s32 	%rd337, %r460, 8;
	add.s64 	%rd60, %rd1, %rd337;
	ld.global.f64 	%fd1408, [%rd60];
	add.f64 	%fd176, %fd2092, %fd1408;
	mul.wide.u32 	%rd338, %r664, 8;
	add.s64 	%rd61, %rd4, %rd338;
	st.f64 	[%rd61], %fd176;
	@%p262 bra 	$L__BB0_276;
	setp.eq.s32 	%p263, %r22, 2;
	ld.global.f64 	%fd1409, [%rd60+8];
	add.f64 	%fd177, %fd176, %fd1409;
	st.f64 	[%rd61+8], %fd177;
	@%p263 bra 	$L__BB0_276;
	ld.global.f64 	%fd1410, [%rd60+16];
	add.f64 	%fd1411, %fd177, %fd1410;
	st.f64 	[%rd61+16], %fd1411;
$L__BB0_276:
	mov.f64 	%fd2094, 0d0000000000000000;
	mov.b32 	%r666, 0;
	@%p259 bra 	$L__BB0_279;
	mov.f64 	%fd2094, 0d0000000000000000;
	mov.b32 	%r667, 0;
$L__BB0_278:
	add.s32 	%r463, %r667, %r180;
	mul.wide.s32 	%rd339, %r463, 8;
	add.s64 	%rd340, %rd1, %rd339;
	ld.global.f64 	%fd1414, [%rd340];
	fma.rn.f64 	%fd1415, %fd1414, %fd1414, %fd2094;
	mul.wide.u32 	%rd341, %r667, 8;
	add.s64 	%rd342, %rd5, %rd341;
	st.f64 	[%rd342], %fd1415;
	ld.global.f64 	%fd1416, [%rd340+8];
	fma.rn.f64 	%fd1417, %fd1416, %fd1416, %fd1415;
	st.f64 	[%rd342+8], %fd1417;
	ld.global.f64 	%fd1418, [%rd340+16];
	fma.rn.f64 	%fd1419, %fd1418, %fd1418, %fd1417;
	st.f64 	[%rd342+16], %fd1419;
	ld.global.f64 	%fd1420, [%rd340+24];
	fma.rn.f64 	%fd2094, %fd1420, %fd1420, %fd1419;
	st.f64 	[%rd342+24], %fd2094;
	add.s32 	%r667, %r667, 4;
	setp.eq.s32 	%p265, %r667, %r27;
	mov.u32 	%r666, %r27;
	@%p265 bra 	$L__BB0_279;
	bra.uni 	$L__BB0_278;
$L__BB0_279:
	@%p261 bra 	$L__BB0_283;
	setp.eq.s32 	%p267, %r22, 1;
	add.s32 	%r464, %r666, %r180;
	mul.wide.s32 	%rd343, %r464, 8;
	add.s64 	%rd62, %rd1, %rd343;
	ld.global.f64 	%fd1421, [%rd62];
	fma.rn.f64 	%fd181, %fd1421, %fd1421, %fd2094;
	mul.wide.u32 	%rd344, %r666, 8;
	add.s64 	%rd63, %rd5, %rd344;
	st.f64 	[%rd63], %fd181;
	@%p267 bra 	$L__BB0_283;
	setp.eq.s32 	%p268, %r22, 2;
	ld.global.f64 	%fd1422, [%rd62+8];
	fma.rn.f64 	%fd182, %fd1422, %fd1422, %fd181;
	st.f64 	[%rd63+8], %fd182;
	@%p268 bra 	$L__BB0_283;
	ld.global.f64 	%fd1423, [%rd62+16];
	fma.rn.f64 	%fd1424, %fd1423, %fd1423, %fd182;
	st.f64 	[%rd63+16], %fd1424;
$L__BB0_283:
	setp.lt.u32 	%p269, %r20, 7;
	mov.b32 	%r669, 0;
	@%p269 bra 	$L__BB0_286;
	mov.b32 	%r671, 0;
$L__BB0_285:
	.pragma "nounroll";
	add.s32 	%r467, %r671, 1;
	cvt.rn.f64.u32 	%fd1425, %r467;
	mul.wide.u32 	%rd345, %r671, 8;
	add.s64 	%rd346, %rd3, %rd345;
	st.f64 	[%rd346], %fd1425;
	add.s32 	%r468, %r671, 2;
	cvt.rn.f64.u32 	%fd1426, %r468;
	st.f64 	[%rd346+8], %fd1426;
	add.s32 	%r469, %r671, 3;
	cvt.rn.f64.u32 	%fd1427, %r469;
	st.f64 	[%rd346+16], %fd1427;
	add.s32 	%r470, %r671, 4;
	cvt.rn.f64.u32 	%fd1428, %r470;
	st.f64 	[%rd346+24], %fd1428;
	add.s32 	%r471, %r671, 5;
	cvt.rn.f64.u32 	%fd1429, %r471;
	st.f64 	[%rd346+32], %fd1429;
	add.s32 	%r472, %r671, 6;
	cvt.rn.f64.u32 	%fd1430, %r472;
	st.f64 	[%rd346+40], %fd1430;
	add.s32 	%r473, %r671, 7;
	cvt.rn.f64.u32 	%fd1431, %r473;
	st.f64 	[%rd346+48], %fd1431;
	add.s32 	%r671, %r671, 8;
	cvt.rn.f64.u32 	%fd1432, %r671;
	st.f64 	[%rd346+56], %fd1432;
	setp.eq.s32 	%p270, %r671, %r28;
	mov.u32 	%r669, %r28;
	@%p270 bra 	$L__BB0_286;
	bra.uni 	$L__BB0_285;
$L__BB0_286:
	setp.eq.s32 	%p271, %r21, 0;
	@%p271 bra 	$L__BB0_294;
	add.s32 	%r474, %r21, -1;
	setp.lt.u32 	%p272, %r474, 3;
	@%p272 bra 	$L__BB0_289;
	add.s32 	%r475, %r669, 1;
	cvt.rn.f64.u32 	%fd1433, %r475;
	mul.wide.u32 	%rd347, %r669, 8;
	add.s64 	%rd348, %rd3, %rd347;
	st.f64 	[%rd348], %fd1433;
	add.s32 	%r476, %r669, 2;
	cvt.rn.f64.u32 	%fd1434, %r476;
	st.f64 	[%rd348+8], %fd1434;
	add.s32 	%r477, %r669, 3;
	cvt.rn.f64.u32 	%fd1435, %r477;
	st.f64 	[%rd348+16], %fd1435;
	add.s32 	%r669, %r669, 4;
	cvt.rn.f64.u32 	%fd1436, %r669;
	st.f64 	[%rd348+24], %fd1436;
$L__BB0_289:
	@%p261 bra 	$L__BB0_294;
	setp.eq.s32 	%p274, %r22, 1;
	@%p274 bra 	$L__BB0_292;
	add.s32 	%r478, %r669, 1;
	cvt.rn.f64.u32 	%fd1437, %r478;
	mul.wide.u32 	%rd349, %r669, 8;
	add.s64 	%rd350, %rd3, %rd349;
	st.f64 	[%rd350], %fd1437;
	add.s32 	%r669, %r669, 2;
	cvt.rn.f64.u32 	%fd1438, %r669;
	st.f64 	[%rd350+8], %fd1438;
$L__BB0_292:
	and.b32  	%r479, %r13, 1;
	setp.eq.b32 	%p275, %r479, 1;
	not.pred 	%p276, %p275;
	@%p276 bra 	$L__BB0_294;
	add.s32 	%r480, %r669, 1;
	cvt.rn.f64.u32 	%fd1439, %r480;
	mul.wide.u32 	%rd351, %r669, 8;
	add.s64 	%rd352, %rd3, %rd351;
	st.f64 	[%rd352], %fd1439;
$L__BB0_294:
	mov.b32 	%r672, 0;
	@%p259 bra 	$L__BB0_297;
	mov.b32 	%r673, 0;
$L__BB0_296:
	mul.wide.u32 	%rd353, %r673, 8;
	add.s64 	%rd354, %rd4, %rd353;
	ld.f64 	%fd1440, [%rd354];
	add.s64 	%rd355, %rd3, %rd353;
	ld.f64 	%fd1441, [%rd355];
	div.rn.f64 	%fd1442, %fd1440, %fd1441;
	add.s64 	%rd356, %rd20, %rd353;
	st.f64 	[%rd356], %fd1442;
	add.s64 	%rd357, %rd5, %rd353;
	ld.f64 	%fd1443, [%rd357];
	ld.f64 	%fd1444, [%rd354];
	mul.f64 	%fd1445, %fd1444, %fd1444;
	ld.f64 	%fd1446, [%rd355];
	div.rn.f64 	%fd1447, %fd1445, %fd1446;
	sub.f64 	%fd1448, %fd1443, %fd1447;
	div.rn.f64 	%fd1449, %fd1448, %fd1446;
	sqrt.rn.f64 	%fd1450, %fd1449;
	add.s64 	%rd358, %rd19, %rd353;
	st.f64 	[%rd358], %fd1450;
	ld.f64 	%fd1451, [%rd354+8];
	ld.f64 	%fd1452, [%rd355+8];
	div.rn.f64 	%fd1453, %fd1451, %fd1452;
	st.f64 	[%rd356+8], %fd1453;
	ld.f64 	%fd1454, [%rd357+8];
	ld.f64 	%fd1455, [%rd354+8];
	mul.f64 	%fd1456, %fd1455, %fd1455;
	ld.f64 	%fd1457, [%rd355+8];
	div.rn.f64 	%fd1458, %fd1456, %fd1457;
	sub.f64 	%fd1459, %fd1454, %fd1458;
	div.rn.f64 	%fd1460, %fd1459, %fd1457;
	sqrt.rn.f64 	%fd1461, %fd1460;
	st.f64 	[%rd358+8], %fd1461;
	ld.f64 	%fd1462, [%rd354+16];
	ld.f64 	%fd1463, [%rd355+16];
	div.rn.f64 	%fd1464, %fd1462, %fd1463;
	st.f64 	[%rd356+16], %fd1464;
	ld.f64 	%fd1465, [%rd357+16];
	ld.f64 	%fd1466, [%rd354+16];
	mul.f64 	%fd1467, %fd1466, %fd1466;
	ld.f64 	%fd1468, [%rd355+16];
	div.rn.f64 	%fd1469, %fd1467, %fd1468;
	sub.f64 	%fd1470, %fd1465, %fd1469;
	div.rn.f64 	%fd1471, %fd1470, %fd1468;
	sqrt.rn.f64 	%fd1472, %fd1471;
	st.f64 	[%rd358+16], %fd1472;
	ld.f64 	%fd1473, [%rd354+24];
	ld.f64 	%fd1474, [%rd355+24];
	div.rn.f64 	%fd1475, %fd1473, %fd1474;
	st.f64 	[%rd356+24], %fd1475;
	ld.f64 	%fd1476, [%rd357+24];
	ld.f64 	%fd1477, [%rd354+24];
	mul.f64 	%fd1478, %fd1477, %fd1477;
	ld.f64 	%fd1479, [%rd355+24];
	div.rn.f64 	%fd1480, %fd1478, %fd1479;
	sub.f64 	%fd1481, %fd1476, %fd1480;
	div.rn.f64 	%fd1482, %fd1481, %fd1479;
	sqrt.rn.f64 	%fd1483, %fd1482;
	st.f64 	[%rd358+24], %fd1483;
	add.s32 	%r673, %r673, 4;
	setp.eq.s32 	%p278, %r673, %r27;
	mov.u32 	%r672, %r27;
	@%p278 bra 	$L__BB0_297;
	bra.uni 	$L__BB0_296;
$L__BB0_297:
	@%p261 bra 	$L__BB0_301;
	setp.eq.s32 	%p280, %r22, 1;
	mul.wide.u32 	%rd359, %r672, 8;
	add.s64 	%rd64, %rd4, %rd359;
	ld.f64 	%fd1484, [%rd64];
	add.s64 	%rd65, %rd3, %rd359;
	ld.f64 	%fd1485, [%rd65];
	div.rn.f64 	%fd1486, %fd1484, %fd1485;
	add.s64 	%rd66, %rd20, %rd359;
	st.f64 	[%rd66], %fd1486;
	add.s64 	%rd67, %rd5, %rd359;
	ld.f64 	%fd1487, [%rd67];
	ld.f64 	%fd1488, [%rd64];
	mul.f64 	%fd1489, %fd1488, %fd1488;
	ld.f64 	%fd1490, [%rd65];
	div.rn.f64 	%fd1491, %fd1489, %fd1490;
	sub.f64 	%fd1492, %fd1487, %fd1491;
	div.rn.f64 	%fd1493, %fd1492, %fd1490;
	sqrt.rn.f64 	%fd1494, %fd1493;
	add.s64 	%rd68, %rd19, %rd359;
	st.f64 	[%rd68], %fd1494;
	@%p280 bra 	$L__BB0_301;
	setp.eq.s32 	%p281, %r22, 2;
	ld.f64 	%fd1495, [%rd64+8];
	ld.f64 	%fd1496, [%rd65+8];
	div.rn.f64 	%fd1497, %fd1495, %fd1496;
	st.f64 	[%rd66+8], %fd1497;
	ld.f64 	%fd1498, [%rd67+8];
	ld.f64 	%fd1499, [%rd64+8];
	mul.f64 	%fd1500, %fd1499, %fd1499;
	ld.f64 	%fd1501, [%rd65+8];
	div.rn.f64 	%fd1502, %fd1500, %fd1501;
	sub.f64 	%fd1503, %fd1498, %fd1502;
	div.rn.f64 	%fd1504, %fd1503, %fd1501;
	sqrt.rn.f64 	%fd1505, %fd1504;
	st.f64 	[%rd68+8], %fd1505;
	@%p281 bra 	$L__BB0_301;
	ld.f64 	%fd1506, [%rd64+16];
	ld.f64 	%fd1507, [%rd65+16];
	div.rn.f64 	%fd1508, %fd1506, %fd1507;
	st.f64 	[%rd66+16], %fd1508;
	ld.f64 	%fd1509, [%rd67+16];
	ld.f64 	%fd1510, [%rd64+16];
	mul.f64 	%fd1511, %fd1510, %fd1510;
	ld.f64 	%fd1512, [%rd65+16];
	div.rn.f64 	%fd1513, %fd1511, %fd1512;
	sub.f64 	%fd1514, %fd1509, %fd1513;
	div.rn.f64 	%fd1515, %fd1514, %fd1512;
	sqrt.rn.f64 	%fd1516, %fd1515;
	st.f64 	[%rd68+16], %fd1516;
$L__BB0_301:
	setp.lt.s32 	%p282, %r197, %r1;
	@%p282 bra 	$L__BB0_306;
	add.s32 	%r484, %r1, %r180;
	sub.s32 	%r485, %r181, %r484;
	add.s32 	%r212, %r485, 2;
	mov.b32 	%r674, 0;
$L__BB0_303:
	mov.f64 	%fd2102, 0d0000000000000000;
	@%p13 bra 	$L__BB0_334;
	setp.lt.u32 	%p284, %r13, 3;
	add.s32 	%r216, %r674, %r180;
	mov.b32 	%r675, 0;
	@%p284 bra 	$L__BB0_317;
	mov.b32 	%r676, 0;
	bra.uni 	$L__BB0_316;
$L__BB0_306:
	@%p34 bra 	$L__BB0_314;
	setp.lt.u32 	%p310, %r20, 3;
	mov.b32 	%r685, 0;
	@%p310 bra 	$L__BB0_310;
	mov.b32 	%r686, 0;
$L__BB0_309:
	mul.wide.u32 	%rd383, %r686, 8;
	add.s64 	%rd384, %rd20, %rd383;
	ld.f64 	%fd1681, [%rd384];
	add.s64 	%rd385, %rd16, %rd383;
	st.f64 	[%rd385], %fd1681;
	add.s64 	%rd386, %rd19, %rd383;
	ld.f64 	%fd1682, [%rd386];
	add.s64 	%rd387, %rd15, %rd383;
	st.f64 	[%rd387], %fd1682;
	ld.f64 	%fd1683, [%rd384+8];
	st.f64 	[%rd385+8], %fd1683;
	ld.f64 	%fd1684, [%rd386+8];
	st.f64 	[%rd387+8], %fd1684;
	ld.f64 	%fd1685, [%rd384+16];
	st.f64 	[%rd385+16], %fd1685;
	ld.f64 	%fd1686, [%rd386+16];
	st.f64 	[%rd387+16], %fd1686;
	ld.f64 	%fd1687, [%rd384+24];
	st.f64 	[%rd385+24], %fd1687;
	ld.f64 	%fd1688, [%rd386+24];
	st.f64 	[%rd387+24], %fd1688;
	add.s32 	%r686, %r686, 4;
	setp.eq.s32 	%p311, %r686, %r27;
	mov.u32 	%r685, %r27;
	@%p311 bra 	$L__BB0_310;
	bra.uni 	$L__BB0_309;
$L__BB0_310:
	setp.eq.s32 	%p312, %r22, 0;
	@%p312 bra 	$L__BB0_314;
	setp.eq.s32 	%p313, %r22, 1;
	mul.wide.u32 	%rd388, %r685, 8;
	add.s64 	%rd73, %rd20, %rd388;
	ld.f64 	%fd1689, [%rd73];
	add.s64 	%rd74, %rd16, %rd388;
	st.f64 	[%rd74], %fd1689;
	add.s64 	%rd75, %rd19, %rd388;
	ld.f64 	%fd1690, [%rd75];
	add.s64 	%rd76, %rd15, %rd388;
	st.f64 	[%rd76], %fd1690;
	@%p313 bra 	$L__BB0_314;
	setp.eq.s32 	%p314, %r22, 2;
	ld.f64 	%fd1691, [%rd73+8];
	st.f64 	[%rd74+8], %fd1691;
	ld.f64 	%fd1692, [%rd75+8];
	st.f64 	[%rd76+8], %fd1692;
	@%p314 bra 	$L__BB0_314;
	ld.f64 	%fd1693, [%rd73+16];
	st.f64 	[%rd74+16], %fd1693;
	ld.f64 	%fd1694, [%rd75+16];
	st.f64 	[%rd76+16], %fd1694;
$L__BB0_314:
	@%p282 bra 	$L__BB0_350;
	add.s32 	%r497, %r1, %r180;
	sub.s32 	%r498, %r181, %r497;
	add.s32 	%r236, %r498, 2;
	mov.b32 	%r687, 0;
	bra.uni 	$L__BB0_349;
$L__BB0_316:
	add.s32 	%r488, %r216, %r676;
	mul.wide.s32 	%rd360, %r488, 8;
	add.s64 	%rd361, %rd1, %rd360;
	ld.global.f64 	%fd1518, [%rd361];
	mul.wide.u32 	%rd362, %r676, 8;
	add.s64 	%rd363, %rd2, %rd362;
	st.f64 	[%rd363], %fd1518;
	ld.global.f64 	%fd1519, [%rd361+8];
	st.f64 	[%rd363+8], %fd1519;
	ld.global.f64 	%fd1520, [%rd361+16];
	st.f64 	[%rd363+16], %fd1520;
	ld.global.f64 	%fd1521, [%rd361+24];
	st.f64 	[%rd363+24], %fd1521;
	add.s32 	%r676, %r676, 4;
	setp.eq.s32 	%p285, %r676, %r29;
	mov.u32 	%r675, %r29;
	@%p285 bra 	$L__BB0_317;
	bra.uni 	$L__BB0_316;
$L__BB0_317:
	setp.eq.s32 	%p286, %r26, 0;
	@%p286 bra 	$L__BB0_321;
	setp.eq.s32 	%p287, %r26, 1;
	add.s32 	%r489, %r216, %r675;
	mul.wide.s32 	%rd364, %r489, 8;
	add.s64 	%rd69, %rd1, %rd364;
	ld.global.f64 	%fd1522, [%rd69];
	mul.wide.u32 	%rd365, %r675, 8;
	add.s64 	%rd70, %rd2, %rd365;
	st.f64 	[%rd70], %fd1522;
	@%p287 bra 	$L__BB0_321;
	setp.eq.s32 	%p288, %r26, 2;
	ld.global.f64 	%fd1523, [%rd69+8];
	st.f64 	[%rd70+8], %fd1523;
	@%p288 bra 	$L__BB0_321;
	ld.global.f64 	%fd1524, [%rd69+16];
	st.f64 	[%rd70+16], %fd1524;
$L__BB0_321:
	setp.lt.u32 	%p289, %r13, 15;
	mov.f64 	%fd2102, 0d0000000000000000;
	mov.b32 	%r679, 0;
	@%p289 bra 	$L__BB0_324;
	mov.f64 	%fd2102, 0d0000000000000000;
	mov.b32 	%r677, 0;
$L__BB0_323:
	.pragma "nounroll";
	mul.wide.u32 	%rd366, %r677, 8;
	add.s64 	%rd367, %rd2, %rd366;
	ld.f64 	%fd1528, [%rd367];
	add.f64 	%fd1529, %fd2102, %fd1528;
	ld.f64 	%fd1530, [%rd367+8];
	add.f64 	%fd1531, %fd1529, %fd1530;
	ld.f64 	%fd1532, [%rd367+16];
	add.f64 	%fd1533, %fd1531, %fd1532;
	ld.f64 	%fd1534, [%rd367+24];
	add.f64 	%fd1535, %fd1533, %fd1534;
	ld.f64 	%fd1536, [%rd367+32];
	add.f64 	%fd1537, %fd1535, %fd1536;
	ld.f64 	%fd1538, [%rd367+40];
	add.f64 	%fd1539, %fd1537, %fd1538;
	ld.f64 	%fd1540, [%rd367+48];
	add.f64 	%fd1541, %fd1539, %fd1540;
	ld.f64 	%fd1542, [%rd367+56];
	add.f64 	%fd1543, %fd1541, %fd1542;
	ld.f64 	%fd1544, [%rd367+64];
	add.f64 	%fd1545, %fd1543, %fd1544;
	ld.f64 	%fd1546, [%rd367+72];
	add.f64 	%fd1547, %fd1545, %fd1546;
	ld.f64 	%fd1548, [%rd367+80];
	add.f64 	%fd1549, %fd1547, %fd1548;
	ld.f64 	%fd1550, [%rd367+88];
	add.f64 	%fd1551, %fd1549, %fd1550;
	ld.f64 	%fd1552, [%rd367+96];
	add.f64 	%fd1553, %fd1551, %fd1552;
	ld.f64 	%fd1554, [%rd367+104];
	add.f64 	%fd1555, %fd1553, %fd1554;
	ld.f64 	%fd1556, [%rd367+112];
	add.f64 	%fd1557, %fd1555, %fd1556;
	ld.f64 	%fd1558, [%rd367+120];
	add.f64 	%fd2102, %fd1557, %fd1558;
	add.s32 	%r677, %r677, 16;
	setp.ne.s32 	%p290, %r677, %r25;
	mov.u32 	%r679, %r25;
	@%p290 bra 	$L__BB0_323;
$L__BB0_324:
	setp.eq.s32 	%p291, %r16, 0;
	@%p291 bra 	$L__BB0_334;
	setp.lt.u32 	%p292, %r17, 7;
	@%p292 bra 	$L__BB0_327;
	mul.wide.u32 	%rd368, %r679, 8;
	add.s64 	%rd369, %rd2, %rd368;
	ld.f64 	%fd1560, [%rd369];
	add.f64 	%fd1561, %fd2102, %fd1560;
	ld.f64 	%fd1562, [%rd369+8];
	add.f64 	%fd1563, %fd1561, %fd1562;
	ld.f64 	%fd1564, [%rd369+16];
	add.f64 	%fd1565, %fd1563, %fd1564;
	ld.f64 	%fd1566, [%rd369+24];
	add.f64 	%fd1567, %fd1565, %fd1566;
	ld.f64 	%fd1568, [%rd369+32];
	add.f64 	%fd1569, %fd1567, %fd1568;
	ld.f64 	%fd1570, [%rd369+40];
	add.f64 	%fd1571, %fd1569, %fd1570;
	ld.f64 	%fd1572, [%rd369+48];
	add.f64 	%fd1573, %fd1571, %fd1572;
	ld.f64 	%fd1574, [%rd369+56];
	add.f64 	%fd2102, %fd1573, %fd1574;
	add.s32 	%r679, %r679, 8;
$L__BB0_327:
	setp.eq.s32 	%p293, %r18, 0;
	@%p293 bra 	$L__BB0_334;
	setp.lt.u32 	%p294, %r19, 3;
	@%p294 bra 	$L__BB0_330;
	mul.wide.u32 	%rd370, %r679, 8;
	add.s64 	%rd371, %rd2, %rd370;
	ld.f64 	%fd1576, [%rd371];
	add.f64 	%fd1577, %fd2102, %fd1576;
	ld.f64 	%fd1578, [%rd371+8];
	add.f64 	%fd1579, %fd1577, %fd1578;
	ld.f64 	%fd1580, [%rd371+16];
	add.f64 	%fd1581, %fd1579, %fd1580;
	ld.f64 	%fd1582, [%rd371+24];
	add.f64 	%fd2102, %fd1581, %fd1582;
	add.s32 	%r679, %r679, 4;
$L__BB0_330:
	@%p286 bra 	$L__BB0_334;
	setp.eq.s32 	%p296, %r26, 1;
	mul.wide.u32 	%rd372, %r679, 8;
	add.s64 	%rd71, %rd2, %rd372;
	ld.f64 	%fd1583, [%rd71];
	add.f64 	%fd2102, %fd2102, %fd1583;
	@%p296 bra 	$L__BB0_334;
	setp.eq.s32 	%p297, %r26, 2;
	ld.f64 	%fd1584, [%rd71+8];
	add.f64 	%fd2102, %fd2102, %fd1584;
	@%p297 bra 	$L__BB0_334;
	ld.f64 	%fd1585, [%rd71+16];
	add.f64 	%fd2102, %fd2102, %fd1585;
$L__BB0_334:
	div.rn.f64 	%fd199, %fd2102, %fd1;
	mov.f64 	%fd2110, 0d0000000000000000;
	@%p13 bra 	$L__BB0_348;
	setp.lt.u32 	%p299, %r13, 15;
	mov.f64 	%fd2110, 0d0000000000000000;
	mov.b32 	%r683, 0;
	@%p299 bra 	$L__BB0_338;
	mov.f64 	%fd2110, 0d0000000000000000;
	mov.b32 	%r681, 0;
$L__BB0_337:
	.pragma "nounroll";
	mul.wide.u32 	%rd373, %r681, 8;
	add.s64 	%rd374, %rd2, %rd373;
	ld.f64 	%fd1590, [%rd374];
	sub.f64 	%fd1591, %fd1590, %fd199;
	fma.rn.f64 	%fd1592, %fd1591, %fd1591, %fd2110;
	ld.f64 	%fd1593, [%rd374+8];
	sub.f64 	%fd1594, %fd1593, %fd199;
	fma.rn.f64 	%fd1595, %fd1594, %fd1594, %fd1592;
	ld.f64 	%fd1596, [%rd374+16];
	sub.f64 	%fd1597, %fd1596, %fd199;
	fma.rn.f64 	%fd1598, %fd1597, %fd1597, %fd1595;
	ld.f64 	%fd1599, [%rd374+24];
	sub.f64 	%fd1600, %fd1599, %fd199;
	fma.rn.f64 	%fd1601, %fd1600, %fd1600, %fd1598;
	ld.f64 	%fd1602, [%rd374+32];
	sub.f64 	%fd1603, %fd1602, %fd199;
	fma.rn.f64 	%fd1604, %fd1603, %fd1603, %fd1601;
	ld.f64 	%fd1605, [%rd374+40];
	sub.f64 	%fd1606, %fd1605, %fd199;
	fma.rn.f64 	%fd1607, %fd1606, %fd1606, %fd1604;
	ld.f64 	%fd1608, [%rd374+48];
	sub.f64 	%fd1609, %fd1608, %fd199;
	fma.rn.f64 	%fd1610, %fd1609, %fd1609, %fd1607;
	ld.f64 	%fd1611, [%rd374+56];
	sub.f64 	%fd1612, %fd1611, %fd199;
	fma.rn.f64 	%fd1613, %fd1612, %fd1612, %fd1610;
	ld.f64 	%fd1614, [%rd374+64];
	sub.f64 	%fd1615, %fd1614, %fd199;
	fma.rn.f64 	%fd1616, %fd1615, %fd1615, %fd1613;
	ld.f64 	%fd1617, [%rd374+72];
	sub.f64 	%fd1618, %fd1617, %fd199;
	fma.rn.f64 	%fd1619, %fd1618, %fd1618, %fd1616;
	ld.f64 	%fd1620, [%rd374+80];
	sub.f64 	%fd1621, %fd1620, %fd199;
	fma.rn.f64 	%fd1622, %fd1621, %fd1621, %fd1619;
	ld.f64 	%fd1623, [%rd374+88];
	sub.f64 	%fd1624, %fd1623, %fd199;
	fma.rn.f64 	%fd1625, %fd1624, %fd1624, %fd1622;
	ld.f64 	%fd1626, [%rd374+96];
	sub.f64 	%fd1627, %fd1626, %fd199;
	fma.rn.f64 	%fd1628, %fd1627, %fd1627, %fd1625;
	ld.f64 	%fd1629, [%rd374+104];
	sub.f64 	%fd1630, %fd1629, %fd199;
	fma.rn.f64 	%fd1631, %fd1630, %fd1630, %fd1628;
	ld.f64 	%fd1632, [%rd374+112];
	sub.f64 	%fd1633, %fd1632, %fd199;
	fma.rn.f64 	%fd1634, %fd1633, %fd1633, %fd1631;
	ld.f64 	%fd1635, [%rd374+120];
	sub.f64 	%fd1636, %fd1635, %fd199;
	fma.rn.f64 	%fd2110, %fd1636, %fd1636, %fd1634;
	add.s32 	%r681, %r681, 16;
	setp.ne.s32 	%p300, %r681, %r25;
	mov.u32 	%r683, %r25;
	@%p300 bra 	$L__BB0_337;
$L__BB0_338:
	setp.eq.s32 	%p301, %r16, 0;
	@%p301 bra 	$L__BB0_348;
	setp.lt.u32 	%p302, %r17, 7;
	@%p302 bra 	$L__BB0_341;
	mul.wide.u32 	%rd375, %r683, 8;
	add.s64 	%rd376, %rd2, %rd375;
	ld.f64 	%fd1638, [%rd376];
	sub.f64 	%fd1639, %fd1638, %fd199;
	fma.rn.f64 	%fd1640, %fd1639, %fd1639, %fd2110;
	ld.f64 	%fd1641, [%rd376+8];
	sub.f64 	%fd1642, %fd1641, %fd199;
	fma.rn.f64 	%fd1643, %fd1642, %fd1642, %fd1640;
	ld.f64 	%fd1644, [%rd376+16];
	sub.f64 	%fd1645, %fd1644, %fd199;
	fma.rn.f64 	%fd1646, %fd1645, %fd1645, %fd1643;
	ld.f64 	%fd1647, [%rd376+24];
	sub.f64 	%fd1648, %fd1647, %fd199;
	fma.rn.f64 	%fd1649, %fd1648, %fd1648, %fd1646;
	ld.f64 	%fd1650, [%rd376+32];
	sub.f64 	%fd1651, %fd1650, %fd199;
	fma.rn.f64 	%fd1652, %fd1651, %fd1651, %fd1649;
	ld.f64 	%fd1653, [%rd376+40];
	sub.f64 	%fd1654, %fd1653, %fd199;
	fma.rn.f64 	%fd1655, %fd1654, %fd1654, %fd1652;
	ld.f64 	%fd1656, [%rd376+48];
	sub.f64 	%fd1657, %fd1656, %fd199;
	fma.rn.f64 	%fd1658, %fd1657, %fd1657, %fd1655;
	ld.f64 	%fd1659, [%rd376+56];
	sub.f64 	%fd1660, %fd1659, %fd199;
	fma.rn.f64 	%fd2110, %fd1660, %fd1660, %fd1658;
	add.s32 	%r683, %r683, 8;
$L__BB0_341:
	setp.eq.s32 	%p303, %r18, 0;
	@%p303 bra 	$L__BB0_348;
	setp.lt.u32 	%p304, %r19, 3;
	@%p304 bra 	$L__BB0_344;
	mul.wide.u32 	%rd377, %r683, 8;
	add.s64 	%rd378, %rd2, %rd377;
	ld.f64 	%fd1662, [%rd378];
	sub.f64 	%fd1663, %fd1662, %fd199;
	fma.rn.f64 	%fd1664, %fd1663, %fd1663, %fd2110;
	ld.f64 	%fd1665, [%rd378+8];
	sub.f64 	%fd1666, %fd1665, %fd199;
	fma.rn.f64 	%fd1667, %fd1666, %fd1666, %fd1664;
	ld.f64 	%fd1668, [%rd378+16];
	sub.f64 	%fd1669, %fd1668, %fd199;
	fma.rn.f64 	%fd1670, %fd1669, %fd1669, %fd1667;
	ld.f64 	%fd1671, [%rd378+24];
	sub.f64 	%fd1672, %fd1671, %fd199;
	fma.rn.f64 	%fd2110, %fd1672, %fd1672, %fd1670;
	add.s32 	%r683, %r683, 4;
$L__BB0_344:
	setp.eq.s32 	%p305, %r26, 0;
	@%p305 bra 	$L__BB0_348;
	setp.eq.s32 	%p306, %r26, 1;
	mul.wide.u32 	%rd379, %r683, 8;
	add.s64 	%rd72, %rd2, %rd379;
	ld.f64 	%fd1673, [%rd72];
	sub.f64 	%fd1674, %fd1673, %fd199;
	fma.rn.f64 	%fd2110, %fd1674, %fd1674, %fd2110;
	@%p306 bra 	$L__BB0_348;
	setp.eq.s32 	%p307, %r26, 2;
	ld.f64 	%fd1675, [%rd72+8];
	sub.f64 	%fd1676, %fd1675, %fd199;
	fma.rn.f64 	%fd2110, %fd1676, %fd1676, %fd2110;
	@%p307 bra 	$L__BB0_348;
	ld.f64 	%fd1677, [%rd72+16];
	sub.f64 	%fd1678, %fd1677, %fd199;
	fma.rn.f64 	%fd2110, %fd1678, %fd1678, %fd2110;
$L__BB0_348:
	div.rn.f64 	%fd1679, %fd2110, %fd1;
	sqrt.rn.f64 	%fd1680, %fd1679;
	mul.wide.u32 	%rd380, %r674, 8;
	add.s64 	%rd381, %rd18, %rd380;
	st.f64 	[%rd381], %fd199;
	add.s64 	%rd382, %rd17, %rd380;
	st.f64 	[%rd382], %fd1680;
	add.s32 	%r674, %r674, 1;
	setp.eq.s32 	%p308, %r674, %r212;
	@%p308 bra 	$L__BB0_306;
	bra.uni 	$L__BB0_303;
$L__BB0_349:
	mul.wide.u32 	%rd389, %r687, 8;
	add.s64 	%rd390, %rd18, %rd389;
	ld.f64 	%fd1695, [%rd390];
	cvt.s64.s32 	%rd391, %r687;
	cvt.u64.u32 	%rd392, %r1;
	add.s64 	%rd393, %rd391, %rd392;
	shl.b64 	%rd394, %rd393, 3;
	add.s64 	%rd395, %rd16, %rd394;
	st.f64 	[%rd395+-8], %fd1695;
	add.s64 	%rd396, %rd17, %rd389;
	ld.f64 	%fd1696, [%rd396];
	add.s64 	%rd397, %rd15, %rd394;
	st.f64 	[%rd397+-8], %fd1696;
	add.s32 	%r687, %r687, 1;
	setp.eq.s32 	%p316, %r687, %r236;
	@%p316 bra 	$L__BB0_350;
	bra.uni 	$L__BB0_349;
$L__BB0_350:
	@%p13 bra 	$L__BB0_358;
	setp.lt.u32 	%p318, %r13, 3;
	mov.b32 	%r688, 0;
	@%p318 bra 	$L__BB0_354;
	mov.b32 	%r689, 0;
$L__BB0_353:
	not.b32 	%r501, %r689;
	add.s32 	%r502, %r1, %r501;
	mul.wide.s32 	%rd398, %r502, 8;
	add.s64 	%rd399, %rd25, %rd398;
	ld.f64 	%fd1697, [%rd399];
	mul.wide.u32 	%rd400, %r689, 8;
	add.s64 	%rd401, %rd14, %rd400;
	st.f64 	[%rd401], %fd1697;
	ld.f64 	%fd1698, [%rd399+-8];
	st.f64 	[%rd401+8], %fd1698;
	ld.f64 	%fd1699, [%rd399+-16];
	st.f64 	[%rd401+16], %fd1699;
	ld.f64 	%fd1700, [%rd399+-24];
	st.f64 	[%rd401+24], %fd1700;
	add.s32 	%r689, %r689, 4;
	setp.eq.s32 	%p319, %r689, %r29;
	mov.u32 	%r688, %r29;
	@%p319 bra 	$L__BB0_354;
	bra.uni 	$L__BB0_353;
$L__BB0_354:
	setp.eq.s32 	%p320, %r26, 0;
	@%p320 bra 	$L__BB0_358;
	setp.eq.s32 	%p321, %r26, 1;
	not.b32 	%r503, %r688;
	add.s32 	%r504, %r1, %r503;
	mul.wide.s32 	%rd402, %r504, 8;
	add.s64 	%rd77, %rd25, %rd402;
	ld.f64 	%fd1701, [%rd77];
	mul.wide.u32 	%rd403, %r688, 8;
	add.s64 	%rd78, %rd14, %rd403;
	st.f64 	[%rd78], %fd1701;
	@%p321 bra 	$L__BB0_358;
	setp.eq.s32 	%p322, %r26, 2;
	ld.f64 	%fd1702, [%rd77+-8];
	st.f64 	[%rd78+8], %fd1702;
	@%p322 bra 	$L__BB0_358;
	ld.f64 	%fd1703, [%rd77+-16];
	st.f64 	[%rd78+16], %fd1703;
$L__BB0_358:
	add.s32 	%r242, %r1, %r180;
	sub.s32 	%r505, %r181, %r242;
	add.s32 	%r243, %r505, 1;
	and.b32  	%r244, %r243, 15;
	setp.lt.u32 	%p323, %r505, 15;
	mov.u32 	%r692, %r1;
	@%p323 bra 	$L__BB0_361;
	and.b32  	%r245, %r243, -16;
	mov.b32 	%r691, 0;
	mov.u32 	%r692, %r1;
$L__BB0_360:
	.pragma "nounroll";
	mul.wide.u32 	%rd404, %r692, 8;
	add.s64 	%rd405, %rd14, %rd404;
	mov.b64 	%rd406, 0;
	st.u64 	[%rd405], %rd406;
	add.s32 	%r507, %r692, 1;
	mul.wide.u32 	%rd407, %r507, 8;
	add.s64 	%rd408, %rd14, %rd407;
	st.u64 	[%rd408], %rd406;
	add.s32 	%r508, %r692, 2;
	mul.wide.u32 	%rd409, %r508, 8;
	add.s64 	%rd410, %rd14, %rd409;
	st.u64 	[%rd410], %rd406;
	add.s32 	%r509, %r692, 3;
	mul.wide.u32 	%rd411, %r509, 8;
	add.s64 	%rd412, %rd14, %rd411;
	st.u64 	[%rd412], %rd406;
	add.s32 	%r510, %r692, 4;
	mul.wide.u32 	%rd413, %r510, 8;
	add.s64 	%rd414, %rd14, %rd413;
	st.u64 	[%rd414], %rd406;
	add.s32 	%r511, %r692, 5;
	mul.wide.u32 	%rd415, %r511, 8;
	add.s64 	%rd416, %rd14, %rd415;
	st.u64 	[%rd416], %rd406;
	add.s32 	%r512, %r692, 6;
	mul.wide.u32 	%rd417, %r512, 8;
	add.s64 	%rd418, %rd14, %rd417;
	st.u64 	[%rd418], %rd406;
	add.s32 	%r513, %r692, 7;
	mul.wide.u32 	%rd419, %r513, 8;
	add.s64 	%rd420, %rd14, %rd419;
	st.u64 	[%rd420], %rd406;
	add.s32 	%r514, %r692, 8;
	mul.wide.u32 	%rd421, %r514, 8;
	add.s64 	%rd422, %rd14, %rd421;
	st.u64 	[%rd422], %rd406;
	add.s32 	%r515, %r692, 9;
	mul.wide.u32 	%rd423, %r515, 8;
	add.s64 	%rd424, %rd14, %rd423;
	st.u64 	[%rd424], %rd406;
	add.s32 	%r516, %r692, 10;
	mul.wide.u32 	%rd425, %r516, 8;
	add.s64 	%rd426, %rd14, %rd425;
	st.u64 	[%rd426], %rd406;
	add.s32 	%r517, %r692, 11;
	mul.wide.u32 	%rd427, %r517, 8;
	add.s64 	%rd428, %rd14, %rd427;
	st.u64 	[%rd428], %rd406;
	add.s32 	%r518, %r692, 12;
	mul.wide.u32 	%rd429, %r518, 8;
	add.s64 	%rd430, %rd14, %rd429;
	st.u64 	[%rd430], %rd406;
	add.s32 	%r519, %r692, 13;
	mul.wide.u32 	%rd431, %r519, 8;
	add.s64 	%rd432, %rd14, %rd431;
	st.u64 	[%rd432], %rd406;
	add.s32 	%r520, %r692, 14;
	mul.wide.u32 	%rd433, %r520, 8;
	add.s64 	%rd434, %rd14, %rd433;
	st.u64 	[%rd434], %rd406;
	add.s32 	%r521, %r692, 15;
	mul.wide.u32 	%rd435, %r521, 8;
	add.s64 	%rd436, %rd14, %rd435;
	st.u64 	[%rd436], %rd406;
	add.s32 	%r692, %r692, 16;
	add.s32 	%r691, %r691, 16;
	setp.ne.s32 	%p324, %r691, %r245;
	@%p324 bra 	$L__BB0_360;
$L__BB0_361:
	setp.eq.s32 	%p325, %r244, 0;
	@%p325 bra 	$L__BB0_371;
	and.b32  	%r253, %r243, 7;
	setp.lt.u32 	%p326, %r244, 8;
	@%p326 bra 	$L__BB0_364;
	mul.wide.u32 	%rd437, %r692, 8;
	add.s64 	%rd438, %rd14, %rd437;
	mov.b64 	%rd439, 0;
	st.u64 	[%rd438], %rd439;
	add.s32 	%r522, %r692, 1;
	mul.wide.u32 	%rd440, %r522, 8;
	add.s64 	%rd441, %rd14, %rd440;
	st.u64 	[%rd441], %rd439;
	add.s32 	%r523, %r692, 2;
	mul.wide.u32 	%rd442, %r523, 8;
	add.s64 	%rd443, %rd14, %rd442;
	st.u64 	[%rd443], %rd439;
	add.s32 	%r524, %r692, 3;
	mul.wide.u32 	%rd444, %r524, 8;
	add.s64 	%rd445, %rd14, %rd444;
	st.u64 	[%rd445], %rd439;
	add.s32 	%r525, %r692, 4;
	mul.wide.u32 	%rd446, %r525, 8;
	add.s64 	%rd447, %rd14, %rd446;
	st.u64 	[%rd447], %rd439;
	add.s32 	%r526, %r692, 5;
	mul.wide.u32 	%rd448, %r526, 8;
	add.s64 	%rd449, %rd14, %rd448;
	st.u64 	[%rd449], %rd439;
	add.s32 	%r527, %r692, 6;
	mul.wide.u32 	%rd450, %r527, 8;
	add.s64 	%rd451, %rd14, %rd450;
	st.u64 	[%rd451], %rd439;
	add.s32 	%r528, %r692, 7;
	mul.wide.u32 	%rd452, %r528, 8;
	add.s64 	%rd453, %rd14, %rd452;
	st.u64 	[%rd453], %rd439;
	add.s32 	%r692, %r692, 8;
$L__BB0_364:
	setp.eq.s32 	%p327, %r253, 0;
	@%p327 bra 	$L__BB0_371;
	and.b32  	%r256, %r243, 3;
	setp.lt.u32 	%p328, %r253, 4;
	@%p328 bra 	$L__BB0_367;
	mul.wide.u32 	%rd454, %r692, 8;
	add.s64 	%rd455, %rd14, %rd454;
	mov.b64 	%rd456, 0;
	st.u64 	[%rd455], %rd456;
	add.s32 	%r529, %r692, 1;
	mul.wide.u32 	%rd457, %r529, 8;
	add.s64 	%rd458, %rd14, %rd457;
	st.u64 	[%rd458], %rd456;
	add.s32 	%r530, %r692, 2;
	mul.wide.u32 	%rd459, %r530, 8;
	add.s64 	%rd460, %rd14, %rd459;
	st.u64 	[%rd460], %rd456;
	add.s32 	%r531, %r692, 3;
	mul.wide.u32 	%rd461, %r531, 8;
	add.s64 	%rd462, %rd14, %rd461;
	st.u64 	[%rd462], %rd456;
	add.s32 	%r692, %r692, 4;
$L__BB0_367:
	setp.eq.s32 	%p329, %r256, 0;
	@%p329 bra 	$L__BB0_371;
	mul.wide.u32 	%rd463, %r692, 8;
	add.s64 	%rd464, %rd14, %rd463;
	mov.b64 	%rd465, 0;
	st.u64 	[%rd464], %rd465;
	setp.eq.s32 	%p330, %r256, 1;
	@%p330 bra 	$L__BB0_371;
	add.s32 	%r532, %r692, 1;
	mul.wide.u32 	%rd466, %r532, 8;
	add.s64 	%rd467, %rd14, %rd466;
	mov.b64 	%rd468, 0;
	st.u64 	[%rd467], %rd468;
	setp.eq.s32 	%p331, %r256, 2;
	@%p331 bra 	$L__BB0_371;
	add.s32 	%r533, %r692, 2;
	mul.wide.u32 	%rd469, %r533, 8;
	add.s64 	%rd470, %rd14, %rd469;
	mov.b64 	%rd471, 0;
	st.u64 	[%rd470], %rd471;
$L__BB0_371:
	cvt.rn.f64.s32 	%fd214, %r197;
	mov.f64 	%fd1704, 0d401921FB54442D18;
	div.rn.f64 	%fd215, %fd1704, %fd214;
	setp.lt.s32 	%p332, %r182, 0;
	@%p332 bra 	$L__BB0_409;
	mov.b32 	%r695, 0;
$L__BB0_373:
	mul.wide.u32 	%rd472, %r695, 8;
	add.s64 	%rd79, %rd12, %rd472;
	mov.b64 	%rd473, 0;
	st.u64 	[%rd79], %rd473;
	add.s64 	%rd80, %rd11, %rd472;
	st.u64 	[%rd80], %rd473;
	cvt.rn.f64.u32 	%fd1705, %r695;
	mul.f64 	%fd216, %fd215, %fd1705;
	mov.b32 	%r696, 0;
$L__BB0_374:
	mov.u32 	%r260, %r696;
	cvt.rn.f64.u32 	%fd1706, %r260;
	mul.f64 	%fd217, %fd216, %fd1706;
	abs.f64 	%fd218, %fd217;
	setp.neu.f64 	%p333, %fd218, 0d7FF0000000000000;
	@%p333 bra 	$L__BB0_376;
	mov.f64 	%fd1712, 0d0000000000000000;
	mul.rn.f64 	%fd2112, %fd217, %fd1712;
	mov.b32 	%r698, 1;
	bra.uni 	$L__BB0_379;
$L__BB0_376:
	mul.f64 	%fd1707, %fd217, 0d3FE45F306DC9C883;
	cvt.rni.s32.f64 	%r697, %fd1707;
	cvt.rn.f64.s32 	%fd1708, %r697;
	fma.rn.f64 	%fd1709, %fd1708, 0dBFF921FB54442D18, %fd217;
	fma.rn.f64 	%fd1710, %fd1708, 0dBC91A62633145C00, %fd1709;
	fma.rn.f64 	%fd2112, %fd1708, 0dB97B839A252049C0, %fd1710;
	setp.ltu.f64 	%p334, %fd218, 0d41E0000000000000;
	@%p334 bra 	$L__BB0_378;
	{ // callseq 7, 0
	.param .b64 param0;
	st.param.f64 	[param0], %fd217;
	.param .align 16 .b8 retval0[16];
	call.uni (retval0), 
	__internal_trig_reduction_slowpathd, 
	(
	param0
	);
	ld.param.f64 	%fd2112, [retval0];
	ld.param.b32 	%r697, [retval0+8];
	} // callseq 7
$L__BB0_378:
	add.s32 	%r698, %r697, 1;
$L__BB0_379:
	shl.b32 	%r538, %r698, 6;
	cvt.u64.u32 	%rd474, %r538;
	and.b64  	%rd475, %rd474, 64;
	mov.u64 	%rd476, __cudart_sin_cos_coeffs;
	add.s64 	%rd477, %rd476, %rd475;
	mul.rn.f64 	%fd1713, %fd2112, %fd2112;
	and.b32  	%r539, %r698, 1;
	setp.eq.b32 	%p336, %r539, 1;
	selp.f64 	%fd1714, 0dBDA8FF8320FD8164, 0d3DE5DB65F9785EBA, %p336;
	ld.global.nc.v2.f64 	{%fd1715, %fd1716}, [%rd477];
	fma.rn.f64 	%fd1717, %fd1714, %fd1713, %fd1715;
	fma.rn.f64 	%fd1718, %fd1717, %fd1713, %fd1716;
	ld.global.nc.v2.f64 	{%fd1719, %fd1720}, [%rd477+16];
	fma.rn.f64 	%fd1721, %fd1718, %fd1713, %fd1719;
	fma.rn.f64 	%fd1722, %fd1721, %fd1713, %fd1720;
	ld.global.nc.v2.f64 	{%fd1723, %fd1724}, [%rd477+32];
	fma.rn.f64 	%fd1725, %fd1722, %fd1713, %fd1723;
	fma.rn.f64 	%fd1726, %fd1725, %fd1713, %fd1724;
	fma.rn.f64 	%fd1727, %fd1726, %fd2112, %fd2112;
	fma.rn.f64 	%fd1728, %fd1726, %fd1713, 0d3FF0000000000000;
	selp.f64 	%fd1729, %fd1728, %fd1727, %p336;
	and.b32  	%r540, %r698, 2;
	setp.eq.s32 	%p337, %r540, 0;
	mov.f64 	%fd1730, 0d0000000000000000;
	sub.f64 	%fd1731, %fd1730, %fd1729;
	selp.f64 	%fd224, %fd1729, %fd1731, %p337;
	@%p333 bra 	$L__BB0_381;
	mov.f64 	%fd1737, 0d0000000000000000;
	mul.rn.f64 	%fd2113, %fd217, %fd1737;
	mov.b32 	%r699, 0;
	bra.uni 	$L__BB0_383;
$L__BB0_381:
	mul.f64 	%fd1732, %fd217, 0d3FE45F306DC9C883;
	cvt.rni.s32.f64 	%r699, %fd1732;
	cvt.rn.f64.s32 	%fd1733, %r699;
	fma.rn.f64 	%fd1734, %fd1733, 0dBFF921FB54442D18, %fd217;
	fma.rn.f64 	%fd1735, %fd1733, 0dBC91A62633145C00, %fd1734;
	fma.rn.f64 	%fd2113, %fd1733, 0dB97B839A252049C0, %fd1735;
	setp.ltu.f64 	%p338, %fd218, 0d41E0000000000000;
	@%p338 bra 	$L__BB0_383;
	{ // callseq 8, 0
	.param .b64 param0;
	st.param.f64 	[param0], %fd217;
	.param .align 16 .b8 retval0[16];
	call.uni (retval0), 
	__internal_trig_reduction_slowpathd, 
	(
	param0
	);
	ld.param.f64 	%fd2113, [retval0];
	ld.param.b32 	%r699, [retval0+8];
	} // callseq 8
$L__BB0_383:
	shl.b32 	%r543, %r699, 6;
	cvt.u64.u32 	%rd478, %r543;
	and.b64  	%rd479, %rd478, 64;
	mov.u64 	%rd480, __cudart_sin_cos_coeffs;
	add.s64 	%rd481, %rd480, %rd479;
	mul.rn.f64 	%fd1738, %fd2113, %fd2113;
	and.b32  	%r544, %r699, 1;
	setp.eq.b32 	%p339, %r544, 1;
	selp.f64 	%fd1739, 0dBDA8FF8320FD8164, 0d3DE5DB65F9785EBA, %p339;
	ld.global.nc.v2.f64 	{%fd1740, %fd1741}, [%rd481];
	fma.rn.f64 	%fd1742, %fd1739, %fd1738, %fd1740;
	fma.rn.f64 	%fd1743, %fd1742, %fd1738, %fd1741;
	ld.global.nc.v2.f64 	{%fd1744, %fd1745}, [%rd481+16];
	fma.rn.f64 	%fd1746, %fd1743, %fd1738, %fd1744;
	fma.rn.f64 	%fd1747, %fd1746, %fd1738, %fd1745;
	ld.global.nc.v2.f64 	{%fd1748, %fd1749}, [%rd481+32];
	fma.rn.f64 	%fd1750, %fd1747, %fd1738, %fd1748;
	fma.rn.f64 	%fd1751, %fd1750, %fd1738, %fd1749;
	fma.rn.f64 	%fd1752, %fd1751, %fd2113, %fd2113;
	fma.rn.f64 	%fd1753, %fd1751, %fd1738, 0d3FF0000000000000;
	selp.f64 	%fd1754, %fd1753, %fd1752, %p339;
	and.b32  	%r545, %r699, 2;
	setp.eq.s32 	%p340, %r545, 0;
	mov.f64 	%fd1755, 0d0000000000000000;
	sub.f64 	%fd1756, %fd1755, %fd1754;
	selp.f64 	%fd1757, %fd1754, %fd1756, %p340;
	add.s32 	%r546, %r260, %r180;
	mul.wide.s32 	%rd482, %r546, 8;
	add.s64 	%rd483, %rd1, %rd482;
	ld.global.f64 	%fd1758, [%rd483];
	mul.wide.u32 	%rd484, %r260, 8;
	add.s64 	%rd485, %rd13, %rd484;
	ld.f64 	%fd1759, [%rd485];
	mul.f64 	%fd1760, %fd1759, %fd1757;
	fma.rn.f64 	%fd1761, %fd224, %fd1758, %fd1760;
	ld.f64 	%fd1762, [%rd79];
	add.f64 	%fd1763, %fd1762, %fd1761;
	st.f64 	[%rd79], %fd1763;
	ld.global.f64 	%fd1764, [%rd483];
	ld.f64 	%fd1765, [%rd485];
	mul.f64 	%fd1766, %fd224, %fd1765;
	mul.f64 	%fd1767, %fd1764, %fd1757;
	sub.f64 	%fd1768, %fd1766, %fd1767;
	ld.f64 	%fd1769, [%rd80];
	add.f64 	%fd1770, %fd1769, %fd1768;
	st.f64 	[%rd80], %fd1770;
	add.s32 	%r696, %r260, 1;
	setp.ne.s32 	%p341, %r260, %r182;
	@%p341 bra 	$L__BB0_374;
	add.s32 	%r270, %r695, 1;
	setp.ne.s32 	%p342, %r695, %r182;
	mov.u32 	%r695, %r270;
	@%p342 bra 	$L__BB0_373;
	mov.b32 	%r700, 0;
$L__BB0_386:
	mul.wide.u32 	%rd486, %r700, 8;
	add.s64 	%rd81, %rd10, %rd486;
	mov.b64 	%rd487, 0;
	st.u64 	[%rd81], %rd487;
	add.s64 	%rd82, %rd9, %rd486;
	st.u64 	[%rd82], %rd487;
	cvt.rn.f64.u32 	%fd1771, %r700;
	mul.f64 	%fd229, %fd215, %fd1771;
	mov.b32 	%r701, 0;
$L__BB0_387:
	mov.u32 	%r273, %r701;
	cvt.rn.f64.u32 	%fd1772, %r273;
	mul.f64 	%fd230, %fd229, %fd1772;
	abs.f64 	%fd231, %fd230;
	setp.neu.f64 	%p343, %fd231, 0d7FF0000000000000;
	@%p343 bra 	$L__BB0_400;
	mov.f64 	%fd1778, 0d0000000000000000;
	mul.rn.f64 	%fd2115, %fd230, %fd1778;
	mov.b32 	%r703, 1;
	bra.uni 	$L__BB0_403;
$L__BB0_389:
	and.b32  	%r271, %r197, 3;
	setp.lt.u32 	%p353, %r182, 3;
	mov.b32 	%r705, 0;
	@%p353 bra 	$L__BB0_392;
	mov.b32 	%r706, 0;
$L__BB0_391:
	mul.wide.u32 	%rd499, %r706, 8;
	add.s64 	%rd500, %rd12, %rd499;
	ld.f64 	%fd1837, [%rd500];
	add.s64 	%rd501, %rd10, %rd499;
	ld.f64 	%fd1838, [%rd501];
	mul.f64 	%fd1839, %fd1837, %fd1838;
	add.s64 	%rd502, %rd11, %rd499;
	ld.f64 	%fd1840, [%rd502];
	add.s64 	%rd503, %rd9, %rd499;
	ld.f64 	%fd1841, [%rd503];
	mul.f64 	%fd1842, %fd1840, %fd1841;
	sub.f64 	%fd1843, %fd1839, %fd1842;
	add.s64 	%rd504, %rd8, %rd499;
	st.f64 	[%rd504], %fd1843;
	ld.f64 	%fd1844, [%rd500];
	ld.f64 	%fd1845, [%rd503];
	ld.f64 	%fd1846, [%rd502];
	ld.f64 	%fd1847, [%rd501];
	mul.f64 	%fd1848, %fd1846, %fd1847;
	fma.rn.f64 	%fd1849, %fd1844, %fd1845, %fd1848;
	add.s64 	%rd505, %rd7, %rd499;
	st.f64 	[%rd505], %fd1849;
	ld.f64 	%fd1850, [%rd500+8];
	ld.f64 	%fd1851, [%rd501+8];
	mul.f64 	%fd1852, %fd1850, %fd1851;
	ld.f64 	%fd1853, [%rd502+8];
	ld.f64 	%fd1854, [%rd503+8];
	mul.f64 	%fd1855, %fd1853, %fd1854;
	sub.f64 	%fd1856, %fd1852, %fd1855;
	st.f64 	[%rd504+8], %fd1856;
	ld.f64 	%fd1857, [%rd500+8];
	ld.f64 	%fd1858, [%rd503+8];
	ld.f64 	%fd1859, [%rd502+8];
	ld.f64 	%fd1860, [%rd501+8];
	mul.f64 	%fd1861, %fd1859, %fd1860;
	fma.rn.f64 	%fd1862, %fd1857, %fd1858, %fd1861;
	st.f64 	[%rd505+8], %fd1862;
	ld.f64 	%fd1863, [%rd500+16];
	ld.f64 	%fd1864, [%rd501+16];
	mul.f64 	%fd1865, %fd1863, %fd1864;
	ld.f64 	%fd1866, [%rd502+16];
	ld.f64 	%fd1867, [%rd503+16];
	mul.f64 	%fd1868, %fd1866, %fd1867;
	sub.f64 	%fd1869, %fd1865, %fd1868;
	st.f64 	[%rd504+16], %fd1869;
	ld.f64 	%fd1870, [%rd500+16];
	ld.f64 	%fd1871, [%rd503+16];
	ld.f64 	%fd1872, [%rd502+16];
	ld.f64 	%fd1873, [%rd501+16];
	mul.f64 	%fd1874, %fd1872, %fd1873;
	fma.rn.f64 	%fd1875, %fd1870, %fd1871, %fd1874;
	st.f64 	[%rd505+16], %fd1875;
	ld.f64 	%fd1876, [%rd500+24];
	ld.f64 	%fd1877, [%rd501+24];
	mul.f64 	%fd1878, %fd1876, %fd1877;
	ld.f64 	%fd1879, [%rd502+24];
	ld.f64 	%fd1880, [%rd503+24];
	mul.f64 	%fd1881, %fd1879, %fd1880;
	sub.f64 	%fd1882, %fd1878, %fd1881;
	st.f64 	[%rd504+24], %fd1882;
	ld.f64 	%fd1883, [%rd500+24];
	ld.f64 	%fd1884, [%rd503+24];
	ld.f64 	%fd1885, [%rd502+24];
	ld.f64 	%fd1886, [%rd501+24];
	mul.f64 	%fd1887, %fd1885, %fd1886;
	fma.rn.f64 	%fd1888, %fd1883, %fd1884, %fd1887;
	st.f64 	[%rd505+24], %fd1888;
	add.s32 	%r706, %r706, 4;
	and.b32  	%r705, %r197, -4;
	setp.eq.s32 	%p354, %r706, %r705;
	@%p354 bra 	$L__BB0_392;
	bra.uni 	$L__BB0_391;
$L__BB0_392:
	setp.eq.s32 	%p355, %r271, 0;
	@%p355 bra 	$L__BB0_396;
	mul.wide.u32 	%rd506, %r705, 8;
	add.s64 	%rd83, %rd12, %rd506;
	ld.f64 	%fd1889, [%rd83];
	add.s64 	%rd84, %rd10, %rd506;
	ld.f64 	%fd1890, [%rd84];
	mul.f64 	%fd1891, %fd1889, %fd1890;
	add.s64 	%rd85, %rd11, %rd506;
	ld.f64 	%fd1892, [%rd85];
	add.s64 	%rd86, %rd9, %rd506;
	ld.f64 	%fd1893, [%rd86];
	mul.f64 	%fd1894, %fd1892, %fd1893;
	sub.f64 	%fd1895, %fd1891, %fd1894;
	add.s64 	%rd87, %rd8, %rd506;
	st.f64 	[%rd87], %fd1895;
	ld.f64 	%fd1896, [%rd83];
	ld.f64 	%fd1897, [%rd86];
	ld.f64 	%fd1898, [%rd85];
	ld.f64 	%fd1899, [%rd84];
	mul.f64 	%fd1900, %fd1898, %fd1899;
	fma.rn.f64 	%fd1901, %fd1896, %fd1897, %fd1900;
	add.s64 	%rd88, %rd7, %rd506;
	st.f64 	[%rd88], %fd1901;
	setp.eq.s32 	%p356, %r271, 1;
	@%p356 bra 	$L__BB0_396;
	ld.f64 	%fd1902, [%rd83+8];
	ld.f64 	%fd1903, [%rd84+8];
	mul.f64 	%fd1904, %fd1902, %fd1903;
	ld.f64 	%fd1905, [%rd85+8];
	ld.f64 	%fd1906, [%rd86+8];
	mul.f64 	%fd1907, %fd1905, %fd1906;
	sub.f64 	%fd1908, %fd1904, %fd1907;
	st.f64 	[%rd87+8], %fd1908;
	ld.f64 	%fd1909, [%rd83+8];
	ld.f64 	%fd1910, [%rd86+8];
	ld.f64 	%fd1911, [%rd85+8];
	ld.f64 	%fd1912, [%rd84+8];
	mul.f64 	%fd1913, %fd1911, %fd1912;
	fma.rn.f64 	%fd1914, %fd1909, %fd1910, %fd1913;
	st.f64 	[%rd88+8], %fd1914;
	setp.eq.s32 	%p357, %r271, 2;
	@%p357 bra 	$L__BB0_396;
	ld.f64 	%fd1915, [%rd83+16];
	ld.f64 	%fd1916, [%rd84+16];
	mul.f64 	%fd1917, %fd1915, %fd1916;
	ld.f64 	%fd1918, [%rd85+16];
	ld.f64 	%fd1919, [%rd86+16];
	mul.f64 	%fd1920, %fd1918, %fd1919;
	sub.f64 	%fd1921, %fd1917, %fd1920;
	st.f64 	[%rd87+16], %fd1921;
	ld.f64 	%fd1922, [%rd83+16];
	ld.f64 	%fd1923, [%rd86+16];
	ld.f64 	%fd1924, [%rd85+16];
	ld.f64 	%fd1925, [%rd84+16];
	mul.f64 	%fd1926, %fd1924, %fd1925;
	fma.rn.f64 	%fd1927, %fd1922, %fd1923, %fd1926;
	st.f64 	[%rd88+16], %fd1927;
$L__BB0_396:
	mov.b32 	%r707, 0;
$L__BB0_397:
	mul.wide.u32 	%rd507, %r707, 8;
	add.s64 	%rd89, %rd6, %rd507;
	mov.b64 	%rd508, 0;
	st.u64 	[%rd89], %rd508;
	cvt.rn.f64.u32 	%fd1929, %r707;
	mul.f64 	%fd243, %fd215, %fd1929;
	mov.b32 	%r708, 0;
	mov.f64 	%fd2117, 0d0000000000000000;
$L__BB0_398:
	mov.u32 	%r290, %r708;
	cvt.rn.f64.u32 	%fd1930, %r290;
	mul.f64 	%fd245, %fd243, %fd1930;
	abs.f64 	%fd246, %fd245;
	setp.neu.f64 	%p358, %fd246, 0d7FF0000000000000;
	@%p358 bra 	$L__BB0_414;
	mov.f64 	%fd1936, 0d0000000000000000;
	mul.rn.f64 	%fd2119, %fd245, %fd1936;
	mov.b32 	%r710, 1;
	bra.uni 	$L__BB0_417;
$L__BB0_400:
	mul.f64 	%fd1773, %fd230, 0d3FE45F306DC9C883;
	cvt.rni.s32.f64 	%r702, %fd1773;
	cvt.rn.f64.s32 	%fd1774, %r702;
	fma.rn.f64 	%fd1775, %fd1774, 0dBFF921FB54442D18, %fd230;
	fma.rn.f64 	%fd1776, %fd1774, 0dBC91A62633145C00, %fd1775;
	fma.rn.f64 	%fd2115, %fd1774, 0dB97B839A252049C0, %fd1776;
	setp.ltu.f64 	%p344, %fd231, 0d41E0000000000000;
	@%p344 bra 	$L__BB0_402;
	{ // callseq 9, 0
	.param .b64 param0;
	st.param.f64 	[param0], %fd230;
	.param .align 16 .b8 retval0[16];
	call.uni (retval0), 
	__internal_trig_reduction_slowpathd, 
	(
	param0
	);
	ld.param.f64 	%fd2115, [retval0];
	ld.param.b32 	%r702, [retval0+8];
	} // callseq 9
$L__BB0_402:
	add.s32 	%r703, %r702, 1;
$L__BB0_403:
	shl.b32 	%r551, %r703, 6;
	cvt.u64.u32 	%rd488, %r551;
	and.b64  	%rd489, %rd488, 64;
	mov.u64 	%rd490, __cudart_sin_cos_coeffs;
	add.s64 	%rd491, %rd490, %rd489;
	mul.rn.f64 	%fd1779, %fd2115, %fd2115;
	and.b32  	%r552, %r703, 1;
	setp.eq.b32 	%p346, %r552, 1;
	selp.f64 	%fd1780, 0dBDA8FF8320FD8164, 0d3DE5DB65F9785EBA, %p346;
	ld.global.nc.v2.f64 	{%fd1781, %fd1782}, [%rd491];
	fma.rn.f64 	%fd1783, %fd1780, %fd1779, %fd1781;
	fma.rn.f64 	%fd1784, %fd1783, %fd1779, %fd1782;
	ld.global.nc.v2.f64 	{%fd1785, %fd1786}, [%rd491+16];
	fma.rn.f64 	%fd1787, %fd1784, %fd1779, %fd1785;
	fma.rn.f64 	%fd1788, %fd1787, %fd1779, %fd1786;
	ld.global.nc.v2.f64 	{%fd1789, %fd1790}, [%rd491+32];
	fma.rn.f64 	%fd1791, %fd1788, %fd1779, %fd1789;
	fma.rn.f64 	%fd1792, %fd1791, %fd1779, %fd1790;
	fma.rn.f64 	%fd1793, %fd1792, %fd2115, %fd2115;
	fma.rn.f64 	%fd1794, %fd1792, %fd1779, 0d3FF0000000000000;
	selp.f64 	%fd1795, %fd1794, %fd1793, %p346;
	and.b32  	%r553, %r703, 2;
	setp.eq.s32 	%p347, %r553, 0;
	mov.f64 	%fd1796, 0d0000000000000000;
	sub.f64 	%fd1797, %fd1796, %fd1795;
	selp.f64 	%fd237, %fd1795, %fd1797, %p347;
	@%p343 bra 	$L__BB0_405;
	mov.f64 	%fd1803, 0d0000000000000000;
	mul.rn.f64 	%fd2116, %fd230, %fd1803;
	mov.b32 	%r704, 0;
	bra.uni 	$L__BB0_407;
$L__BB0_405:
	mul.f64 	%fd1798, %fd230, 0d3FE45F306DC9C883;
	cvt.rni.s32.f64 	%r704, %fd1798;
	cvt.rn.f64.s32 	%fd1799, %r704;
	fma.rn.f64 	%fd1800, %fd1799, 0dBFF921FB54442D18, %fd230;
	fma.rn.f64 	%fd1801, %fd1799, 0dBC91A62633145C00, %fd1800;
	fma.rn.f64 	%fd2116, %fd1799, 0dB97B839A252049C0, %fd1801;
	setp.ltu.f64 	%p348, %fd231, 0d41E0000000000000;
	@%p348 bra 	$L__BB0_407;
	{ // callseq 10, 0
	.param .b64 param0;
	st.param.f64 	[param0], %fd230;
	.param .align 16 .b8 retval0[16];
	call.uni (retval0), 
	__internal_trig_reduction_slowpathd, 
	(
	param0
	);
	ld.param.f64 	%fd2116, [retval0];
	ld.param.b32 	%r704, [retval0+8];
	} // callseq 10
$L__BB0_407:
	shl.b32 	%r556, %r704, 6;
	cvt.u64.u32 	%rd492, %r556;
	and.b64  	%rd493, %rd492, 64;
	mov.u64 	%rd494, __cudart_sin_cos_coeffs;
	add.s64 	%rd495, %rd494, %rd493;
	mul.rn.f64 	%fd1804, %fd2116, %fd2116;
	and.b32  	%r557, %r704, 1;
	setp.eq.b32 	%p349, %r557, 1;
	selp.f64 	%fd1805, 0dBDA8FF8320FD8164, 0d3DE5DB65F9785EBA, %p349;
	ld.global.nc.v2.f64 	{%fd1806, %fd1807}, [%rd495];
	fma.rn.f64 	%fd1808, %fd1805, %fd1804, %fd1806;
	fma.rn.f64 	%fd1809, %fd1808, %fd1804, %fd1807;
	ld.global.nc.v2.f64 	{%fd1810, %fd1811}, [%rd495+16];
	fma.rn.f64 	%fd1812, %fd1809, %fd1804, %fd1810;
	fma.rn.f64 	%fd1813, %fd1812, %fd1804, %fd1811;
	ld.global.nc.v2.f64 	{%fd1814, %fd1815}, [%rd495+32];
	fma.rn.f64 	%fd1816, %fd1813, %fd1804, %fd1814;
	fma.rn.f64 	%fd1817, %fd1816, %fd1804, %fd1815;
	fma.rn.f64 	%fd1818, %fd1817, %fd2116, %fd2116;
	fma.rn.f64 	%fd1819, %fd1817, %fd1804, 0d3FF0000000000000;
	selp.f64 	%fd1820, %fd1819, %fd1818, %p349;
	and.b32  	%r558, %r704, 2;
	setp.eq.s32 	%p350, %r558, 0;
	mov.f64 	%fd1821, 0d0000000000000000;
	sub.f64 	%fd1822, %fd1821, %fd1820;
	selp.f64 	%fd1823, %fd1820, %fd1822, %p350;
	mul.wide.u32 	%rd496, %r273, 8;
	add.s64 	%rd497, %rd14, %rd496;
	ld.f64 	%fd1824, [%rd497];
	add.s64 	%rd498, %rd13, %rd496;
	ld.f64 	%fd1825, [%rd498];
	mul.f64 	%fd1826, %fd1825, %fd1823;
	fma.rn.f64 	%fd1827, %fd237, %fd1824, %fd1826;
	ld.f64 	%fd1828, [%rd81];
	add.f64 	%fd1829, %fd1828, %fd1827;
	st.f64 	[%rd81], %fd1829;
	ld.f64 	%fd1830, [%rd497];
	ld.f64 	%fd1831, [%rd498];
	mul.f64 	%fd1832, %fd237, %fd1831;
	mul.f64 	%fd1833, %fd1830, %fd1823;
	sub.f64 	%fd1834, %fd1832, %fd1833;
	ld.f64 	%fd1835, [%rd82];
	add.f64 	%fd1836, %fd1835, %fd1834;
	st.f64 	[%rd82], %fd1836;
	add.s32 	%r701, %r273, 1;
	setp.ne.s32 	%p351, %r273, %r182;
	@%p351 bra 	$L__BB0_387;
	add.s32 	%r283, %r700, 1;
	setp.eq.s32 	%p352, %r700, %r182;
	mov.u32 	%r700, %r283;
	@%p352 bra 	$L__BB0_389;
	bra.uni 	$L__BB0_386;
$L__BB0_409:
	setp.gt.s32 	%p368, %r13, %r182;
	@%p368 bra 	$L__BB0_412;
	sub.s32 	%r573, %r180, %r1;
	add.s32 	%r288, %r573, 1;
	sqrt.rn.f64 	%fd242, %fd174;
	mov.u32 	%r712, %r13;
$L__BB0_411:
	mul.wide.s32 	%rd520, %r712, 8;
	add.s64 	%rd521, %rd16, %rd520;
	ld.f64 	%fd1988, [%rd521];
	add.s64 	%rd522, %rd15, %rd520;
	ld.f64 	%fd1989, [%rd522];
	add.s64 	%rd523, %rd6, %rd520;
	ld.f64 	%fd1990, [%rd523];
	mul.f64 	%fd1991, %fd1988, %fd1;
	mul.f64 	%fd1992, %fd159, %fd1991;
	sub.f64 	%fd1993, %fd1990, %fd1992;
	mul.f64 	%fd1994, %fd242, %fd1989;
	div.rn.f64 	%fd1995, %fd1993, %fd1994;
	sub.f64 	%fd1996, %fd1, %fd1995;
	add.f64 	%fd1997, %fd1996, %fd1996;
	max.f64 	%fd1998, %fd1997, 0d0000000000000000;
	add.s32 	%r574, %r288, %r712;
	mul.wide.s32 	%rd524, %r574, 8;
	add.s64 	%rd525, %rd24, %rd524;
	st.f64 	[%rd525], %fd1998;
	add.s32 	%r303, %r712, 1;
	setp.lt.s32 	%p369, %r712, %r182;
	mov.u32 	%r712, %r303;
	@%p369 bra 	$L__BB0_411;
$L__BB0_412:
	@%p282 bra 	$L__BB0_424;
	add.s32 	%r301, %r505, 2;
	mov.b32 	%r714, 0;
	bra.uni 	$L__BB0_423;
$L__BB0_414:
	mul.f64 	%fd1931, %fd245, 0d3FE45F306DC9C883;
	cvt.rni.s32.f64 	%r709, %fd1931;
	cvt.rn.f64.s32 	%fd1932, %r709;
	fma.rn.f64 	%fd1933, %fd1932, 0dBFF921FB54442D18, %fd245;
	fma.rn.f64 	%fd1934, %fd1932, 0dBC91A62633145C00, %fd1933;
	fma.rn.f64 	%fd2119, %fd1932, 0dB97B839A252049C0, %fd1934;
	setp.ltu.f64 	%p359, %fd246, 0d41E0000000000000;
	@%p359 bra 	$L__BB0_416;
	{ // callseq 11, 0
	.param .b64 param0;
	st.param.f64 	[param0], %fd245;
	.param .align 16 .b8 retval0[16];
	call.uni (retval0), 
	__internal_trig_reduction_slowpathd, 
	(
	param0
	);
	ld.param.f64 	%fd2119, [retval0];
	ld.param.b32 	%r709, [retval0+8];
	} // callseq 11
$L__BB0_416:
	add.s32 	%r710, %r709, 1;
$L__BB0_417:
	shl.b32 	%r565, %r710, 6;
	cvt.u64.u32 	%rd509, %r565;
	and.b64  	%rd510, %rd509, 64;
	mov.u64 	%rd511, __cudart_sin_cos_coeffs;
	add.s64 	%rd512, %rd511, %rd510;
	mul.rn.f64 	%fd1937, %fd2119, %fd2119;
	and.b32  	%r566, %r710, 1;
	setp.eq.b32 	%p361, %r566, 1;
	selp.f64 	%fd1938, 0dBDA8FF8320FD8164, 0d3DE5DB65F9785EBA, %p361;
	ld.global.nc.v2.f64 	{%fd1939, %fd1940}, [%rd512];
	fma.rn.f64 	%fd1941, %fd1938, %fd1937, %fd1939;
	fma.rn.f64 	%fd1942, %fd1941, %fd1937, %fd1940;
	ld.global.nc.v2.f64 	{%fd1943, %fd1944}, [%rd512+16];
	fma.rn.f64 	%fd1945, %fd1942, %fd1937, %fd1943;
	fma.rn.f64 	%fd1946, %fd1945, %fd1937, %fd1944;
	ld.global.nc.v2.f64 	{%fd1947, %fd1948}, [%rd512+32];
	fma.rn.f64 	%fd1949, %fd1946, %fd1937, %fd1947;
	fma.rn.f64 	%fd1950, %fd1949, %fd1937, %fd1948;
	fma.rn.f64 	%fd1951, %fd1950, %fd2119, %fd2119;
	fma.rn.f64 	%fd1952, %fd1950, %fd1937, 0d3FF0000000000000;
	selp.f64 	%fd1953, %fd1952, %fd1951, %p361;
	and.b32  	%r567, %r710, 2;
	setp.eq.s32 	%p362, %r567, 0;
	mov.f64 	%fd1954, 0d0000000000000000;
	sub.f64 	%fd1955, %fd1954, %fd1953;
	selp.f64 	%fd252, %fd1953, %fd1955, %p362;
	@%p358 bra 	$L__BB0_419;
	mov.f64 	%fd1961, 0d0000000000000000;
	mul.rn.f64 	%fd2120, %fd245, %fd1961;
	mov.b32 	%r711, 0;
	bra.uni 	$L__BB0_421;
$L__BB0_419:
	mul.f64 	%fd1956, %fd245, 0d3FE45F306DC9C883;
	cvt.rni.s32.f64 	%r711, %fd1956;
	cvt.rn.f64.s32 	%fd1957, %r711;
	fma.rn.f64 	%fd1958, %fd1957, 0dBFF921FB54442D18, %fd245;
	fma.rn.f64 	%fd1959, %fd1957, 0dBC91A62633145C00, %fd1958;
	fma.rn.f64 	%fd2120, %fd1957, 0dB97B839A252049C0, %fd1959;
	setp.ltu.f64 	%p363, %fd246, 0d41E0000000000000;
	@%p363 bra 	$L__BB0_421;
	{ // callseq 12, 0
	.param .b64 param0;
	st.param.f64 	[param0], %fd245;
	.param .align 16 .b8 retval0[16];
	call.uni (retval0), 
	__internal_trig_reduction_slowpathd, 
	(
	param0
	);
	ld.param.f64 	%fd2120, [retval0];
	ld.param.b32 	%r711, [retval0+8];
	} // callseq 12
$L__BB0_421:
	shl.b32 	%r570, %r711, 6;
	cvt.u64.u32 	%rd513, %r570;
	and.b64  	%rd514, %rd513, 64;
	mov.u64 	%rd515, __cudart_sin_cos_coeffs;
	add.s64 	%rd516, %rd515, %rd514;
	mul.rn.f64 	%fd1962, %fd2120, %fd2120;
	and.b32  	%r571, %r711, 1;
	setp.eq.b32 	%p364, %r571, 1;
	selp.f64 	%fd1963, 0dBDA8FF8320FD8164, 0d3DE5DB65F9785EBA, %p364;
	ld.global.nc.v2.f64 	{%fd1964, %fd1965}, [%rd516];
	fma.rn.f64 	%fd1966, %fd1963, %fd1962, %fd1964;
	fma.rn.f64 	%fd1967, %fd1966, %fd1962, %fd1965;
	ld.global.nc.v2.f64 	{%fd1968, %fd1969}, [%rd516+16];
	fma.rn.f64 	%fd1970, %fd1967, %fd1962, %fd1968;
	fma.rn.f64 	%fd1971, %fd1970, %fd1962, %fd1969;
	ld.global.nc.v2.f64 	{%fd1972, %fd1973}, [%rd516+32];
	fma.rn.f64 	%fd1974, %fd1971, %fd1962, %fd1972;
	fma.rn.f64 	%fd1975, %fd1974, %fd1962, %fd1973;
	fma.rn.f64 	%fd1976, %fd1975, %fd2120, %fd2120;
	fma.rn.f64 	%fd1977, %fd1975, %fd1962, 0d3FF0000000000000;
	selp.f64 	%fd1978, %fd1977, %fd1976, %p364;
	and.b32  	%r572, %r711, 2;
	setp.eq.s32 	%p365, %r572, 0;
	mov.f64 	%fd1979, 0d0000000000000000;
	sub.f64 	%fd1980, %fd1979, %fd1978;
	selp.f64 	%fd1981, %fd1978, %fd1980, %p365;
	mul.wide.u32 	%rd517, %r290, 8;
	add.s64 	%rd518, %rd8, %rd517;
	ld.f64 	%fd1982, [%rd518];
	mul.f64 	%fd1983, %fd252, %fd1982;
	add.s64 	%rd519, %rd7, %rd517;
	ld.f64 	%fd1984, [%rd519];
	mul.f64 	%fd1985, %fd1984, %fd1981;
	sub.f64 	%fd1986, %fd1983, %fd1985;
	add.f64 	%fd2117, %fd2117, %fd1986;
	st.f64 	[%rd89], %fd2117;
	add.s32 	%r708, %r290, 1;
	setp.ne.s32 	%p366, %r290, %r182;
	@%p366 bra 	$L__BB0_398;
	div.rn.f64 	%fd1987, %fd2117, %fd214;
	st.f64 	[%rd89], %fd1987;
	add.s32 	%r300, %r707, 1;
	setp.eq.s32 	%p367, %r707, %r182;
	mov.u32 	%r707, %r300;
	@%p367 bra 	$L__BB0_409;
	bra.uni 	$L__BB0_397;
$L__BB0_423:
	add.s32 	%r577, %r714, %r180;
	mul.wide.s32 	%rd526, %r577, 8;
	add.s64 	%rd527, %rd24, %rd526;
	ld.f64 	%fd1999, [%rd527];
	sqrt.rn.f64 	%fd2000, %fd1999;
	st.f64 	[%rd527], %fd2000;
	add.s32 	%r714, %r714, 1;
	setp.eq.s32 	%p371, %r714, %r301;
	@%p371 bra 	$L__BB0_424;
	bra.uni 	$L__BB0_423;
$L__BB0_424:
	setp.ge.s32 	%p372, %r180, %r181;
	@%p372 bra 	$L__BB0_445;
	and.b32  	%r304, %r182, 3;
	setp.eq.s32 	%p373, %r304, 0;
	mov.u32 	%r713, %r180;
	@%p373 bra 	$L__BB0_435;
	mul.wide.s32 	%rd528, %r180, 8;
	add.s64 	%rd90, %rd24, %rd528;
	ld.f64 	%fd2001, [%rd90];
	ld.f64 	%fd2002, [%rd21];
	setp.geu.f64 	%p374, %fd2001, %fd2002;
	add.s64 	%rd91, %rd22, %rd528;
	@%p374 bra 	$L__BB0_428;
	mov.b64 	%rd529, 0;
	st.u64 	[%rd91], %rd529;
$L__BB0_428:
	add.s32 	%r713, %r180, 1;
	setp.eq.s32 	%p375, %r304, 1;
	@%p375 bra 	$L__BB0_435;
	ld.f64 	%fd2003, [%rd90+8];
	ld.f64 	%fd2004, [%rd21];
	setp.geu.f64 	%p376, %fd2003, %fd2004;
	@%p376 bra 	$L__BB0_431;
	mov.b64 	%rd530, 0;
	st.u64 	[%rd91+8], %rd530;
$L__BB0_431:
	add.s32 	%r713, %r180, 2;
	setp.eq.s32 	%p377, %r304, 2;
	@%p377 bra 	$L__BB0_435;
	ld.f64 	%fd2005, [%rd90+16];
	ld.f64 	%fd2006, [%rd21];
	setp.geu.f64 	%p378, %fd2005, %fd2006;
	@%p378 bra 	$L__BB0_434;
	mov.b64 	%rd531, 0;
	st.u64 	[%rd91+16], %rd531;
$L__BB0_434:
	add.s32 	%r713, %r180, 3;
$L__BB0_435:
	sub.s32 	%r578, %r180, %r181;
	setp.gt.u32 	%p379, %r578, -4;
	@%p379 bra 	$L__BB0_445;
$L__BB0_436:
	mul.wide.s32 	%rd532, %r713, 8;
	add.s64 	%rd92, %rd24, %rd532;
	ld.f64 	%fd2007, [%rd92];
	ld.f64 	%fd2122, [%rd21];
	setp.geu.f64 	%p380, %fd2007, %fd2122;
	add.s64 	%rd93, %rd22, %rd532;
	@%p380 bra 	$L__BB0_438;
	mov.b64 	%rd533, 0;
	st.u64 	[%rd93], %rd533;
	ld.f64 	%fd2122, [%rd21];
$L__BB0_438:
	ld.f64 	%fd2008, [%rd92+8];
	setp.geu.f64 	%p381, %fd2008, %fd2122;
	@%p381 bra 	$L__BB0_440;
	mov.b64 	%rd534, 0;
	st.u64 	[%rd93+8], %rd534;
	ld.f64 	%fd2122, [%rd21];
$L__BB0_440:
	ld.f64 	%fd2009, [%rd92+16];
	setp.geu.f64 	%p382, %fd2009, %fd2122;
	@%p382 bra 	$L__BB0_442;
	mov.b64 	%rd535, 0;
	st.u64 	[%rd93+16], %rd535;
	ld.f64 	%fd2122, [%rd21];
$L__BB0_442:
	ld.f64 	%fd2010, [%rd92+24];
	setp.geu.f64 	%p383, %fd2010, %fd2122;
	@%p383 bra 	$L__BB0_444;
	mov.b64 	%rd536, 0;
	st.u64 	[%rd93+24], %rd536;
$L__BB0_444:
	add.s32 	%r713, %r713, 4;
	setp.ne.s32 	%p384, %r713, %r181;
	@%p384 bra 	$L__BB0_436;
$L__BB0_445:
	add.s32 	%r586, %r33, 1;
	add.s32 	%r585, %r585, 1;
	add.s32 	%r31, %r33, 2;
	setp.ne.s32 	%p385, %r586, %r15;
	add.s32 	%r583, %r583, 1;
	add.s16 	%rs32, %rs32, 1;
	add.s16 	%rs31, %rs31, 1;
	add.s16 	%rs30, %rs30, 1;
	@%p385 bra 	$L__BB0_14;
$L__BB0_446:
	ret;

}
.func  (.param .align 16 .b8 func_retval0[16]) __internal_trig_reduction_slowpathd(
	.param .b64 __internal_trig_reduction_slowpathd_param_0
)
{
	.local .align 8 .b8 	__local_depot1[40];
	.reg .b64 	%SP;
	.reg .b64 	%SPL;
	.reg .pred 	%p<10>;
	.reg .b32 	%r<47>;
	.reg .b64 	%rd<74>;
	.reg .b64 	%fd<5>;

	mov.u64 	%SPL, __local_depot1;
	ld.param.f64 	%fd4, [__internal_trig_reduction_slowpathd_param_0];
	add.u64 	%rd1, %SPL, 0;
	{
	.reg .b32 %temp; 
	mov.b64 	{%temp, %r1}, %fd4;
	}
	shr.u32 	%r2, %r1, 20;
	and.b32  	%r3, %r2, 2047;
	setp.eq.s32 	%p1, %r3, 2047;
	mov.b32 	%r46, 0;
	@%p1 bra 	$L__BB1_9;
	add.s32 	%r20, %r3, -1024;
	mov.b64 	%rd20, %fd4;
	shl.b64 	%rd2, %rd20, 11;
	shr.u32 	%r4, %r20, 6;
	sub.s32 	%r45, 15, %r4;
	sub.s32 	%r21, 19, %r4;
	setp.lt.u32 	%p2, %r20, 128;
	selp.b32 	%r6, 18, %r21, %p2;
	setp.ge.s32 	%p3, %r45, %r6;
	mov.b64 	%rd70, 0;
	@%p3 bra 	$L__BB1_4;
	add.s32 	%r23, %r6, %r4;
	neg.s32 	%r43, %r23;
	or.b64  	%rd3, %rd2, -9223372036854775808;
	mov.b64 	%rd70, 0;
	mov.b32 	%r42, 0;
	mov.u64 	%rd25, __cudart_i2opi_d;
	mov.u32 	%r44, %r45;
$L__BB1_3:
	.pragma "nounroll";
	mul.wide.s32 	%rd22, %r42, 8;
	add.s64 	%rd23, %rd1, %rd22;
	mul.wide.s32 	%rd24, %r44, 8;
	add.s64 	%rd26, %rd25, %rd24;
	ld.global.nc.u64 	%rd27, [%rd26];
	{
	.reg .u32 %r0, %r1, %r2, %r3, %alo, %ahi, %blo, %bhi, %clo, %chi;
	mov.b64 	{%alo,%ahi}, %rd27;
	mov.b64 	{%blo,%bhi}, %rd3;
	mov.b64 	{%clo,%chi}, %rd70;
	mad.lo.cc.u32 	%r0, %alo, %blo, %clo;
	madc.hi.cc.u32 	%r1, %alo, %blo, %chi;
	madc.hi.u32 	%r2, %alo, %bhi, 0;
	mad.lo.cc.u32 	%r1, %alo, %bhi, %r1;
	madc.hi.cc.u32 	%r2, %ahi, %blo, %r2;
	madc.hi.u32 	%r3, %ahi, %bhi, 0;
	mad.lo.cc.u32 	%r1, %ahi, %blo, %r1;
	madc.lo.cc.u32 	%r2, %ahi, %bhi, %r2;
	addc.u32 	%r3, %r3, 0;
	mov.b64 	%rd28, {%r0,%r1};
	mov.b64 	%rd70, {%r2,%r3};
	}
	st.local.u64 	[%rd23], %rd28;
	add.s32 	%r44, %r44, 1;
	add.s32 	%r43, %r43, 1;
	add.s32 	%r42, %r42, 1;
	setp.ne.s32 	%p4, %r43, -15;
	mov.u32 	%r45, %r6;
	@%p4 bra 	$L__BB1_3;
$L__BB1_4:
	cvt.s64.s32 	%rd29, %r45;
	cvt.u64.u32 	%rd30, %r4;
	add.s64 	%rd31, %rd30, %rd29;
	shl.b64 	%rd32, %rd31, 3;
	add.s64 	%rd33, %rd1, %rd32;
	st.local.u64 	[%rd33+-120], %rd70;
	and.b32  	%r15, %r2, 63;
	ld.local.u64 	%rd72, [%rd1+16];
	ld.local.u64 	%rd71, [%rd1+24];
	setp.eq.s32 	%p5, %r15, 0;
	@%p5 bra 	$L__BB1_6;
	shl.b64 	%rd34, %rd71, %r15;
	shr.u64 	%rd35, %rd72, 1;
	xor.b32  	%r24, %r15, 63;
	shr.u64 	%rd36, %rd35, %r24;
	or.b64  	%rd71, %rd34, %rd36;
	ld.local.u64 	%rd37, [%rd1+8];
	shl.b64 	%rd38, %rd72, %r15;
	shr.u64 	%rd39, %rd37, 1;
	shr.u64 	%rd40, %rd39, %r24;
	or.b64  	%rd72, %rd38, %rd40;
$L__BB1_6:
	and.b32  	%r25, %r1, -2147483648;
	shr.u64 	%rd41, %rd71, 62;
	cvt.u32.u64 	%r26, %rd41;
	mov.b64 	{%r27, %r28}, %rd71;
	mov.b64 	{%r29, %r30}, %rd72;
	shf.l.wrap.b32 	%r31, %r30, %r27, 2;
	shf.l.wrap.b32 	%r32, %r27, %r28, 2;
	mov.b64 	%rd42, {%r31, %r32};
	shl.b64 	%rd43, %rd72, 2;
	shr.u64 	%rd44, %rd42, 63;
	cvt.u32.u64 	%r33, %rd44;
	add.s32 	%r34, %r33, %r26;
	setp.eq.s32 	%p6, %r25, 0;
	neg.s32 	%r35, %r34;
	selp.b32 	%r46, %r34, %r35, %p6;
	setp.gt.s64 	%p7, %rd42, -1;
	mov.b64 	%rd45, 0;
	{
	.reg .u32 %r0, %r1, %r2, %r3, %a0, %a1, %a2, %a3, %b0, %b1, %b2, %b3;
	mov.b64 	{%a0,%a1}, %rd45;
	mov.b64 	{%a2,%a3}, %rd45;
	mov.b64 	{%b0,%b1}, %rd43;
	mov.b64 	{%b2,%b3}, %rd42;
	sub.cc.u32 	%r0, %a0, %b0;
	subc.cc.u32 	%r1, %a1, %b1;
	subc.cc.u32 	%r2, %a2, %b2;
	subc.u32 	%r3, %a3, %b3;
	mov.b64 	%rd46, {%r0,%r1};
	mov.b64 	%rd47, {%r2,%r3};
	}
	xor.b32  	%r36, %r25, -2147483648;
	selp.b64 	%rd73, %rd42, %rd47, %p7;
	selp.b64 	%rd14, %rd43, %rd46, %p7;
	selp.b32 	%r17, %r25, %r36, %p7;
	clz.b64 	%r37, %rd73;
	cvt.u64.u32 	%rd15, %r37;
	setp.eq.s32 	%p8, %r37, 0;
	@%p8 bra 	$L__BB1_8;
	cvt.u32.u64 	%r38, %rd15;
	and.b32  	%r39, %r38, 63;
	shl.b64 	%rd48, %rd73, %r39;
	shr.u64 	%rd49, %rd14, 1;
	not.b32 	%r40, %r38;
	and.b32  	%r41, %r40, 63;
	shr.u64 	%rd50, %rd49, %r41;
	or.b64  	%rd73, %rd48, %rd50;
$L__BB1_8:
	mov.b64 	%rd51, -3958705157555305931;
	{
	.reg .u32 %r0, %r1, %r2, %r3, %alo, %ahi, %blo, %bhi;
	mov.b64 	{%alo,%ahi}, %rd73;
	mov.b64 	{%blo,%bhi}, %rd51;
	mul.lo.u32 	%r0, %alo, %blo;
	mul.hi.u32 	%r1, %alo, %blo;
	mad.lo.cc.u32 	%r1, %alo, %bhi, %r1;
	madc.hi.u32 	%r2, %alo, %bhi, 0;
	mad.lo.cc.u32 	%r1, %ahi, %blo, %r1;
	madc.hi.cc.u32 	%r2, %ahi, %blo, %r2;
	madc.hi.u32 	%r3, %ahi, %bhi, 0;
	mad.lo.cc.u32 	%r2, %ahi, %bhi, %r2;
	addc.u32 	%r3, %r3, 0;
	mov.b64 	%rd52, {%r0,%r1};
	mov.b64 	%rd53, {%r2,%r3};
	}
	setp.gt.s64 	%p9, %rd53, 0;
	{
	.reg .u32 %r0, %r1, %r2, %r3, %a0, %a1, %a2, %a3, %b0, %b1, %b2, %b3;
	mov.b64 	{%a0,%a1}, %rd52;
	mov.b64 	{%a2,%a3}, %rd53;
	mov.b64 	{%b0,%b1}, %rd52;
	mov.b64 	{%b2,%b3}, %rd53;
	add.cc.u32 	%r0, %a0, %b0;
	addc.cc.u32 	%r1, %a1, %b1;
	addc.cc.u32 	%r2, %a2, %b2;
	addc.u32 	%r3, %a3, %b3;
	mov.b64 	%rd54, {%r0,%r1};
	mov.b64 	%rd55, {%r2,%r3};
	}
	selp.b64 	%rd56, %rd55, %rd53, %p9;
	selp.s64 	%rd57, -1, 0, %p9;
	sub.s64 	%rd58, %rd57, %rd15;
	cvt.u64.u32 	%rd59, %r17;
	shl.b64 	%rd60, %rd59, 32;
	add.s64 	%rd61, %rd56, 1;
	shr.u64 	%rd62, %rd61, 10;
	add.s64 	%rd63, %rd62, 1;
	shr.u64 	%rd64, %rd63, 1;
	shl.b64 	%rd65, %rd58, 52;
	add.s64 	%rd66, %rd65, %rd64;
	add.s64 	%rd67, %rd66, 4602678819172646912;
	or.b64  	%rd68, %rd67, %rd60;
	mov.b64 	%fd4, %rd68;
$L__BB1_9:
	st.param.f64 	[func_retval0], %fd4;
	st.param.b32 	[func_retval0+8], %r46;
	ret;

}


// ===== COMPILED SASS (sm_100) =====

	.target	sm_100

	.elftype	@"ET_EXEC"


//--------------------- .note.nv.tkinfo           --------------------------
	.section	.note.nv.tkinfo,"",@"SHT_NOTE"
	.sectionflags	@"SHF_NOTE_NV_TKINFO"
	.tkinfo
        /*0018*/ 	.word	0x00000002
        /*0030*/ 	.string	""
        /*0030*/ 	.string	"ptxas"
        /*0030*/ 	.string	"Cuda compilation tools, release 13.0, V13.0.88"
        /*0030*/ 	.string	"Build cuda_13.0.r13.0/compiler.36424714_0"
        /*0030*/ 	.string	"-arch sm_100 -m 64 "



//--------------------- .note.nv.cuinfo           --------------------------
	.section	.note.nv.cuinfo,"",@"SHT_NOTE"
	.sectionflags	@"SHF_NOTE_NV_CUINFO"
        /*0018*/ 	.short	0x0002
        /*001a*/ 	.short	0x0064
        /*001c*/ 	.short	0x0082
	.zero		2


//--------------------- .nv.info                  --------------------------
	.section	.nv.info,"",@"SHT_CUDA_INFO"
	.align	4


	//----- nvinfo : EIATTR_REGCOUNT
	.align		4
        /*0000*/ 	.byte	0x04, 0x2f
        /*0002*/ 	.short	(.L_4 - .L_3)
	.align		4
.L_3:
        /*0004*/ 	.word	index@(_Z4DAMPPdiiiiP7nodeSOA)
        /*0008*/ 	.word	0x00000088


	//----- nvinfo : EIATTR_FRAME_SIZE
	.align		4
.L_4:
        /*000c*/ 	.byte	0x04, 0x11
        /*000e*/ 	.short	(.L_6 - .L_5)
	.align		4
.L_5:
        /*0010*/ 	.word	index@($_Z4DAMPPdiiiiP7nodeSOA$__internal_trig_reduction_slowpathd)
        /*0014*/ 	.word	0x00000030


	//----- nvinfo : EIATTR_FRAME_SIZE
	.align		4
.L_6:
        /*0018*/ 	.byte	0x04, 0x11
        /*001a*/ 	.short	(.L_8 - .L_7)
	.align		4
.L_7:
        /*001c*/ 	.word	index@($__internal_1_$__cuda_sm20_dsqrt_rn_f64_mediumpath_v1)
        /*0020*/ 	.word	0x00000030


	//----- nvinfo : EIATTR_FRAME_SIZE
	.align		4
.L_8:
        /*0024*/ 	.byte	0x04, 0x11
        /*0026*/ 	.short	(.L_10 - .L_9)
	.align		4
.L_9:
        /*0028*/ 	.word	index@($__internal_0_$__cuda_sm20_div_rn_f64_full)
        /*002c*/ 	.word	0x00000030


	//----- nvinfo : EIATTR_FRAME_SIZE
	.align		4
.L_10:
        /*0030*/ 	.byte	0x04, 0x11
        /*0032*/ 	.short	(.L_12 - .L_11)
	.align		4
.L_11:
        /*0034*/ 	.word	index@(_Z4DAMPPdiiiiP7nodeSOA)
        /*0038*/ 	.word	0x00000030


	//----- nvinfo : EIATTR_MIN_STACK_SIZE
	.align		4
.L_12:
        /*003c*/ 	.byte	0x04, 0x12
        /*003e*/ 	.short	(.L_14 - .L_13)
	.align		4
.L_13:
        /*0040*/ 	.word	index@(_Z4DAMPPdiiiiP7nodeSOA)
        /*0044*/ 	.word	0x00000030
.L_14:


//--------------------- .nv.compat                --------------------------
	.section	.nv.compat,"",@"SHT_CUDA_COMPAT_INFO"
	.align	4
        /*0000*/ 	.byte	0x02, 0x09, 0x00, 0x00, 0x02, 0x02, 0x01, 0x00, 0x02, 0x05, 0x05, 0x00, 0x03, 0x07, 0x01, 0x01
        /*0010*/ 	.byte	0x02, 0x03, 0x00, 0x00, 0x02, 0x06, 0x01, 0x00, 0x04, 0x0b, 0x08, 0x00, 0x01, 0x00, 0x00, 0x00
        /*0020*/ 	.byte	0x00, 0x00, 0x00, 0x00


//--------------------- .nv.info._Z4DAMPPdiiiiP7nodeSOA --------------------------
	.section	.nv.info._Z4DAMPPdiiiiP7nodeSOA,"",@"SHT_CUDA_INFO"
	.sectionflags	@""
	.align	4


	//----- nvinfo : EIATTR_CUDA_API_VERSION
	.align		4
        /*0000*/ 	.byte	0x04, 0x37
        /*0002*/ 	.short	(.L_16 - .L_15)
.L_15:
        /*0004*/ 	.word	0x00000082


	//----- nvinfo : EIATTR_KPARAM_INFO
	.align		4
.L_16:
        /*0008*/ 	.byte	0x04, 0x17
        /*000a*/ 	.short	(.L_18 - .L_17)
.L_17:
        /*000c*/ 	.word	0x00000000
        /*0010*/ 	.short	0x0005
        /*0012*/ 	.short	0x0018
        /*0014*/ 	.byte	0x00, 0xf5, 0x21, 0x00


	//----- nvinfo : EIATTR_KPARAM_INFO
	.align		4
.L_18:
        /*0018*/ 	.byte	0x04, 0x17
        /*001a*/ 	.short	(.L_20 - .L_19)
.L_19:
        /*001c*/ 	.word	0x00000000
        /*0020*/ 	.short	0x0004
        /*0022*/ 	.short	0x0014
        /*0024*/ 	.byte	0x00, 0xf0, 0x11, 0x00


	//----- nvinfo : EIATTR_KPARAM_INFO
	.align		4
.L_20:
        /*0028*/ 	.byte	0x04, 0x17
        /*002a*/ 	.short	(.L_22 - .L_21)
.L_21:
        /*002c*/ 	.word	0x00000000
        /*0030*/ 	.short	0x0003
        /*0032*/ 	.short	0x0010
        /*0034*/ 	.byte	0x00, 0xf0, 0x11, 0x00


	//----- nvinfo : EIATTR_KPARAM_INFO
	.align		4
.L_22:
        /*0038*/ 	.byte	0x04, 0x17
        /*003a*/ 	.short	(.L_24 - .L_23)
.L_23:
        /*003c*/ 	.word	0x00000000
        /*0040*/ 	.short	0x0002
        /*0042*/ 	.short	0x000c
        /*0044*/ 	.byte	0x00, 0xf0, 0x11, 0x00


	//----- nvinfo : EIATTR_KPARAM_INFO
	.align		4
.L_24:
        /*0048*/ 	.byte	0x04, 0x17
        /*004a*/ 	.short	(.L_26 - .L_25)
.L_25:
        /*004c*/ 	.word	0x00000000
        /*0050*/ 	.short	0x0001
        /*0052*/ 	.short	0x0008
        /*0054*/ 	.byte	0x00, 0xf0, 0x11, 0x00


	//----- nvinfo : EIATTR_KPARAM_INFO
	.align		4
.L_26:
        /*0058*/ 	.byte	0x04, 0x17
        /*005a*/ 	.short	(.L_28 - .L_27)
.L_27:
        /*005c*/ 	.word	0x00000000
        /*0060*/ 	.short	0x0000
        /*0062*/ 	.short	0x0000
        /*0064*/ 	.byte	0x00, 0xf5, 0x21, 0x00


	//----- nvinfo : EIATTR_SPARSE_MMA_MASK
	.align		4
.L_28:
        /*0068*/ 	.byte	0x03, 0x50
        /*006a*/ 	.short	0x0000


	//----- nvinfo : EIATTR_MAXREG_COUNT
	.align		4
        /*006c*/ 	.byte	0x03, 0x1b
        /*006e*/ 	.short	0x00ff


	//----- nvinfo : EIATTR_EXTERNS
	.align		4
        /*0070*/ 	.byte	0x04, 0x0f
        /*0072*/ 	.short	(.L_30 - .L_29)


	//   ....[0]....
	.align		4
.L_29:
        /*0074*/ 	.word	index@(vprintf)


	//----- nvinfo : EIATTR_MERCURY_ISA_VERSION
	.align		4
.L_30:
        /*0078*/ 	.byte	0x03, 0x5f
        /*007a*/ 	.short	0x0101


	//----- nvinfo : EIATTR_VRC_CTA_INIT_COUNT
	.align		4
        /*007c*/ 	.byte	0x02, 0x4a
	.zero		1
	.zero		1


	//----- nvinfo : EIATTR_SYSCALL_OFFSETS
	.align		4
        /*0080*/ 	.byte	0x04, 0x46
        /*0082*/ 	.short	(.L_32 - .L_31)


	//   ....[0]....
.L_31:
        /*0084*/ 	.word	0x000002b0


	//----- nvinfo : EIATTR_EXIT_INSTR_OFFSETS
	.align		4
.L_32:
        /*0088*/ 	.byte	0x04, 0x1c
        /*008a*/ 	.short	(.L_34 - .L_33)


	//   ....[0]....
.L_33:
        /*008c*/ 	.word	0x00000760


	//   ....[1]....
        /*0090*/ 	.word	0x00000a40


	//   ....[2]....
        /*0094*/ 	.word	0x00016da0


	//----- nvinfo : EIATTR_CRS_STACK_SIZE
	.align		4
.L_34:
        /*0098*/ 	.byte	0x04, 0x1e
        /*009a*/ 	.short	(.L_36 - .L_35)
.L_35:
        /*009c*/ 	.word	0x00000000


	//----- nvinfo : EIATTR_CBANK_PARAM_SIZE
	.align		4
.L_36:
        /*00a0*/ 	.byte	0x03, 0x19
        /*00a2*/ 	.short	0x0020


	//----- nvinfo : EIATTR_PARAM_CBANK
	.align		4
        /*00a4*/ 	.byte	0x04, 0x0a
        /*00a6*/ 	.short	(.L_38 - .L_37)
	.align		4
.L_37:
        /*00a8*/ 	.word	index@(.nv.constant0._Z4DAMPPdiiiiP7nodeSOA)
        /*00ac*/ 	.short	0x0380
        /*00ae*/ 	.short	0x0020


	//----- nvinfo : EIATTR_SW_WAR
	.align		4
.L_38:
        /*00b0*/ 	.byte	0x04, 0x36
        /*00b2*/ 	.short	(.L_40 - .L_39)
.L_39:
        /*00b4*/ 	.word	0x00000008
.L_40:


//--------------------- .nv.callgraph             --------------------------
	.section	.nv.callgraph,"",@"SHT_CUDA_CALLGRAPH"
	.align	4
	.sectionentsize	8
	.align		4
        /*0000*/ 	.word	0x00000000
	.align		4
        /*0004*/ 	.word	0xffffffff
	.align		4
        /*0008*/ 	.word	index@(_Z4DAMPPdiiiiP7nodeSOA)
	.align		4
        /*000c*/ 	.word	index@(vprintf)
	.align		4
        /*0010*/ 	.word	0x00000000
	.align		4
        /*0014*/ 	.word	0xfffffffe
	.align		4
        /*0018*/ 	.word	0x00000000
	.align		4
        /*001c*/ 	.word	0xfffffffd
	.align		4
        /*0020*/ 	.word	0x00000000
	.align		4
        /*0024*/ 	.word	0xfffffffc


//--------------------- .nv.constant4             --------------------------
	.section	.nv.constant4,"a",@progbits
	.align	8
	.align		8
.nv.constant4:
        /*0000*/ 	.dword	vprintf
	.align		8
        /*0008*/ 	.dword	$str
	.align		8
        /*0010*/ 	.dword	__cudart_i2opi_d
	.align		8
        /*0018*/ 	.dword	__cudart_sin_cos_coeffs


//--------------------- .text._Z4DAMPPdiiiiP7nodeSOA --------------------------
	.section	.text._Z4DAMPPdiiiiP7nodeSOA,"ax",@progbits
	.align	128
        .global         _Z4DAMPPdiiiiP7nodeSOA
        .type           _Z4DAMPPdiiiiP7nodeSOA,@function
        .size           _Z4DAMPPdiiiiP7nodeSOA,(.L_x_488 - _Z4DAMPPdiiiiP7nodeSOA)
        .other          _Z4DAMPPdiiiiP7nodeSOA,@"STO_CUDA_ENTRY STV_DEFAULT"
_Z4DAMPPdiiiiP7nodeSOA:
.text._Z4DAMPPdiiiiP7nodeSOA:
[----:B------:R-:W0:Y:S01]  /*0000*/  LDC R1, c[0x0][0x37c] ;  /* 0x0000df00ff017b82 */ /* 0x000e220000000800 */
[----:B------:R-:W1:Y:S07]  /*0010*/  S2R R3, SR_TID.X ;  /* 0x0000000000037919 */ /* 0x000e6e0000002100 */
[----:B------:R-:W1:Y:S01]  /*0020*/  LDC.64 R8, c[0x0][0x398] ;  /* 0x0000e600ff087b82 */ /* 0x000e620000000a00 */
[----:B------:R-:W2:Y:S01]  /*0030*/  LDCU.64 UR36, c[0x0][0x358] ;  /* 0x00006b00ff2477ac */ /* 0x000ea20008000a00 */
[----:B0-----:R-:W-:Y:S01]  /*0040*/  VIADD R1, R1, 0xffffffd0 ;  /* 0xffffffd001017836 */ /* 0x001fe20000000000 */
[----:B------:R-:W0:Y:S01]  /*0050*/  LDCU UR5, c[0x0][0x388] ;  /* 0x00007100ff0577ac */ /* 0x000e220008000800 */
[----:B------:R-:W-:Y:S01]  /*0060*/  MOV R0, 0x0 ;  /* 0x0000000000007802 */ /* 0x000fe20000000f00 */
[----:B------:R-:W3:Y:S01]  /*0070*/  LDCU UR4, c[0x0][0x2f8] ;  /* 0x00005f00ff0477ac */ /* 0x000ee20008000800 */
[----:B------:R-:W4:Y:S01]  /*0080*/  LDCU.64 UR6, c[0x4][0x8] ;  /* 0x01000100ff0677ac */ /* 0x000f220008000a00 */
[----:B-1----:R-:W-:-:S05]  /*0090*/  IMAD.WIDE.U32 R8, R3, 0xd8, R8 ;  /* 0x000000d803087825 */ /* 0x002fca00078e0008 */
[----:B--2---:R1:W5:Y:S04]  /*00a0*/  LDG.E.64 R66, desc[UR36][R8.64+0x30] ;  /* 0x0000302408427981 */ /* 0x004368000c1e1b00 */
[----:B------:R1:W5:Y:S04]  /*00b0*/  LDG.E.64 R64, desc[UR36][R8.64+0x8] ;  /* 0x0000082408407981 */ /* 0x000368000c1e1b00 */
        /* <DEDUP_REMOVED lines=21> */
[----:B------:R1:W5:Y:S01]  /*0210*/  LDG.E.64 R68, desc[UR36][R8.64+0xa0] ;  /* 0x0000a02408447981 */ /* 0x000362000c1e1b00 */
[----:B0-----:R-:W-:Y:S01]  /*0220*/  VIADD R2, R3, UR5 ;  /* 0x0000000503027c36 */ /* 0x001fe20008000000 */
[----:B------:R1:W0:Y:S01]  /*0230*/  LDC.64 R10, c[0x4][R0] ;  /* 0x01000000000a7b82 */ /* 0x0002220000000a00 */
[----:B------:R-:W2:Y:S01]  /*0240*/  LDCU UR5, c[0x0][0x2fc] ;  /* 0x00005f80ff0577ac */ /* 0x000ea20008000800 */
[----:B---3--:R-:W-:Y:S01]  /*0250*/  IADD3 R6, P0, PT, R1, UR4, RZ ;  /* 0x0000000401067c10 */ /* 0x008fe2000ff1e0ff */
[----:B----4-:R-:W-:Y:S01]  /*0260*/  IMAD.U32 R4, RZ, RZ, UR6 ;  /* 0x00000006ff047e24 */ /* 0x010fe2000f8e00ff */
[----:B------:R1:W-:Y:S01]  /*0270*/  STL [R1], R2 ;  /* 0x0000000201007387 */ /* 0x0003e20000100800 */
[----:B------:R-:W-:-:S02]  /*0280*/  IMAD.U32 R5, RZ, RZ, UR7 ;  /* 0x00000007ff057e24 */ /* 0x000fc4000f8e00ff */
[----:B-12---:R-:W-:-:S08]  /*0290*/  IMAD.X R7, RZ, RZ, UR5, P0 ;  /* 0x00000005ff077e24 */ /* 0x006fd000080e06ff */
[----:B------:R-:W-:-:S07]  /*02a0*/  LEPC R20, `(.L_x_0) ;  /* 0x000000001014794e */ /* 0x000fce0000000000 */
[----:B0----5:R-:W-:Y:S05]  /*02b0*/  CALL.ABS.NOINC R10 ;  /* 0x000000000a007343 */ /* 0x021fea0003c00000 */
.L_x_0:
[----:B------:R-:W0:Y:S02]  /*02c0*/  LDC R0, c[0x0][0x394] ;  /* 0x0000e500ff007b82 */ /* 0x000e240000000800 */
[----:B0-----:R-:W-:-:S13]  /*02d0*/  ISETP.GE.AND P0, PT, R0, 0x1, PT ;  /* 0x000000010000780c */ /* 0x001fda0003f06270 */
[----:B------:R-:W-:Y:S05]  /*02e0*/  @!P0 BRA `(.L_x_1) ;  /* 0x0000000400188947 */ /* 0x000fea0003800000 */
[C---:B------:R-:W-:Y:S01]  /*02f0*/  ISETP.GE.U32.AND P0, PT, R0.reuse, 0x8, PT ;  /* 0x000000080000780c */ /* 0x040fe20003f06070 */
[----:B------:R-:W-:Y:S01]  /*0300*/  HFMA2 R3, -RZ, RZ, 0, 0 ;  /* 0x00000000ff037431 */ /* 0x000fe200000001ff */
[----:B------:R-:W-:-:S04]  /*0310*/  LOP3.LUT R10, R0, 0x7, RZ, 0xc0, !PT ;  /* 0x00000007000a7812 */ /* 0x000fc800078ec0ff */
[----:B------:R-:W-:-:S07]  /*0320*/  ISETP.NE.AND P1, PT, R10, RZ, PT ;  /* 0x000000ff0a00720c */ /* 0x000fce0003f25270 */
[----:B------:R-:W-:Y:S06]  /*0330*/  @!P0 BRA `(.L_x_2) ;  /* 0x00000000006c8947 */ /* 0x000fec0003800000 */
[----:B------:R-:W-:Y:S01]  /*0340*/  BSSY.RECONVERGENT B0, `(.L_x_2) ;  /* 0x000001a000007945 */ /* 0x000fe20003800200 */
[----:B------:R-:W-:Y:S01]  /*0350*/  LOP3.LUT R3, R0, 0x7ffffff8, RZ, 0xc0, !PT ;  /* 0x7ffffff800037812 */ /* 0x000fe200078ec0ff */
[----:B------:R-:W-:-:S07]  /*0360*/  IMAD.MOV.U32 R11, RZ, RZ, RZ ;  /* 0x000000ffff0b7224 */ /* 0x000fce00078e00ff */
.L_x_3:
[----:B0-----:R-:W-:-:S04]  /*0370*/  IMAD.WIDE.U32 R4, R11, 0x8, R24 ;  /* 0x000000080b047825 */ /* 0x001fc800078e0018 */
[C---:B------:R-:W-:Y:S01]  /*0380*/  IMAD.WIDE.U32 R6, R11.reuse, 0x8, R26 ;  /* 0x000000080b067825 */ /* 0x040fe200078e001a */
[----:B------:R0:W-:Y:S03]  /*0390*/  ST.E.64 desc[UR36][R4.64], RZ ;  /* 0x000000ff04007985 */ /* 0x0001e6000c101b24 */
[----:B------:R-:W-:Y:S02]  /*03a0*/  IMAD.MOV.U32 R8, RZ, RZ, 0x0 ;  /* 0x00000000ff087424 */ /* 0x000fe400078e00ff */
[----:B------:R-:W-:Y:S02]  /*03b0*/  IMAD.MOV.U32 R9, RZ, RZ, 0x3ff00000 ;  /* 0x3ff00000ff097424 */ /* 0x000fe400078e00ff */
[----:B------:R-:W-:-:S03]  /*03c0*/  VIADD R11, R11, 0x8 ;  /* 0x000000080b0b7836 */ /* 0x000fc60000000000 */
[----:B------:R0:W-:Y:S02]  /*03d0*/  ST.E.64 desc[UR36][R6.64], R8 ;  /* 0x0000000806007985 */ /* 0x0001e4000c101b24 */
[----:B------:R-:W-:Y:S02]  /*03e0*/  ISETP.NE.AND P0, PT, R11, R3, PT ;  /* 0x000000030b00720c */ /* 0x000fe40003f05270 */
[----:B------:R0:W-:Y:S04]  /*03f0*/  ST.E.64 desc[UR36][R4.64+0x8], RZ ;  /* 0x000008ff04007985 */ /* 0x0001e8000c101b24 */
[----:B------:R0:W-:Y:S04]  /*0400*/  ST.E.64 desc[UR36][R6.64+0x8], R8 ;  /* 0x0000080806007985 */ /* 0x0001e8000c101b24 */
        /* <DEDUP_REMOVED lines=11> */
[----:B------:R0:W-:Y:S01]  /*04c0*/  ST.E.64 desc[UR36][R6.64+0x38], R8 ;  /* 0x0000380806007985 */ /* 0x0001e2000c101b24 */
[----:B------:R-:W-:Y:S05]  /*04d0*/  @P0 BRA `(.L_x_3) ;  /* 0xfffffffc00a40947 */ /* 0x000fea000383ffff */
[----:B------:R-:W-:Y:S05]  /*04e0*/  BSYNC.RECONVERGENT B0 ;  /* 0x0000000000007941 */ /* 0x000fea0003800200 */
.L_x_2:
[----:B------:R-:W-:Y:S05]  /*04f0*/  @!P1 BRA `(.L_x_1) ;  /* 0x0000000000949947 */ /* 0x000fea0003800000 */
[----:B------:R-:W-:Y:S02]  /*0500*/  ISETP.GE.U32.AND P0, PT, R10, 0x4, PT ;  /* 0x000000040a00780c */ /* 0x000fe40003f06070 */
[----:B------:R-:W-:-:S04]  /*0510*/  LOP3.LUT R11, R0, 0x3, RZ, 0xc0, !PT ;  /* 0x00000003000b7812 */ /* 0x000fc800078ec0ff */
[----:B------:R-:W-:-:S07]  /*0520*/  ISETP.NE.AND P1, PT, R11, RZ, PT ;  /* 0x000000ff0b00720c */ /* 0x000fce0003f25270 */
[----:B------:R-:W-:Y:S06]  /*0530*/  @!P0 BRA `(.L_x_4) ;  /* 0x0000000000348947 */ /* 0x000fec0003800000 */
[----:B0-----:R-:W-:Y:S01]  /*0540*/  IMAD.WIDE.U32 R4, R3, 0x8, R24 ;  /* 0x0000000803047825 */ /* 0x001fe200078e0018 */
[----:B------:R-:W-:-:S03]  /*0550*/  MOV R8, 0x0 ;  /* 0x0000000000087802 */ /* 0x000fc60000000f00 */
[C---:B------:R-:W-:Y:S01]  /*0560*/  IMAD.WIDE.U32 R6, R3.reuse, 0x8, R26 ;  /* 0x0000000803067825 */ /* 0x040fe200078e001a */
[----:B------:R1:W-:Y:S03]  /*0570*/  ST.E.64 desc[UR36][R4.64], RZ ;  /* 0x000000ff04007985 */ /* 0x0003e6000c101b24 */
[----:B------:R-:W-:Y:S02]  /*0580*/  IMAD.MOV.U32 R9, RZ, RZ, 0x3ff00000 ;  /* 0x3ff00000ff097424 */ /* 0x000fe400078e00ff */
[----:B------:R-:W-:-:S03]  /*0590*/  VIADD R3, R3, 0x4 ;  /* 0x0000000403037836 */ /* 0x000fc60000000000 */
[----:B------:R1:W-:Y:S04]  /*05a0*/  ST.E.64 desc[UR36][R6.64], R8 ;  /* 0x0000000806007985 */ /* 0x0003e8000c101b24 */
[----:B------:R1:W-:Y:S04]  /*05b0*/  ST.E.64 desc[UR36][R4.64+0x8], RZ ;  /* 0x000008ff04007985 */ /* 0x0003e8000c101b24 */
[----:B------:R1:W-:Y:S04]  /*05c0*/  ST.E.64 desc[UR36][R6.64+0x8], R8 ;  /* 0x0000080806007985 */ /* 0x0003e8000c101b24 */
[----:B------:R1:W-:Y:S04]  /*05d0*/  ST.E.64 desc[UR36][R4.64+0x10], RZ ;  /* 0x000010ff04007985 */ /* 0x0003e8000c101b24 */
[----:B------:R1:W-:Y:S04]  /*05e0*/  ST.E.64 desc[UR36][R6.64+0x10], R8 ;  /* 0x0000100806007985 */ /* 0x0003e8000c101b24 */
[----:B------:R1:W-:Y:S04]  /*05f0*/  ST.E.64 desc[UR36][R4.64+0x18], RZ ;  /* 0x000018ff04007985 */ /* 0x0003e8000c101b24 */
[----:B------:R1:W-:Y:S02]  /*0600*/  ST.E.64 desc[UR36][R6.64+0x18], R8 ;  /* 0x0000180806007985 */ /* 0x0003e4000c101b24 */
.L_x_4:
[----:B------:R-:W-:Y:S05]  /*0610*/  @!P1 BRA `(.L_x_1) ;  /* 0x00000000004c9947 */ /* 0x000fea0003800000 */
[----:B------:R-:W-:Y:S02]  /*0620*/  LOP3.LUT R0, R0, 0x1, RZ, 0xc0, !PT ;  /* 0x0000000100007812 */ /* 0x000fe400078ec0ff */
[----:B------:R-:W-:Y:S02]  /*0630*/  ISETP.NE.AND P0, PT, R11, 0x1, PT ;  /* 0x000000010b00780c */ /* 0x000fe40003f05270 */
[----:B------:R-:W-:-:S13]  /*0640*/  ISETP.NE.U32.AND P1, PT, R0, 0x1, PT ;  /* 0x000000010000780c */ /* 0x000fda0003f25070 */
[----:B------:R-:W-:Y:S02]  /*0650*/  @!P1 IMAD.MOV.U32 R10, RZ, RZ, 0x0 ;  /* 0x00000000ff0a9424 */ /* 0x000fe400078e00ff */
[----:B------:R-:W-:Y:S01]  /*0660*/  @!P1 IMAD.MOV.U32 R11, RZ, RZ, 0x3ff00000 ;  /* 0x3ff00000ff0b9424 */ /* 0x000fe200078e00ff */
[----:B------:R-:W-:Y:S06]  /*0670*/  @!P0 BRA `(.L_x_5) ;  /* 0x0000000000248947 */ /* 0x000fec0003800000 */
[----:B01----:R-:W-:Y:S02]  /*0680*/  HFMA2 R8, -RZ, RZ, 0, 0 ;  /* 0x00000000ff087431 */ /* 0x003fe400000001ff */
[----:B------:R-:W-:-:S04]  /*0690*/  IMAD.WIDE.U32 R4, R3, 0x8, R24 ;  /* 0x0000000803047825 */ /* 0x000fc800078e0018 */
[C---:B------:R-:W-:Y:S01]  /*06a0*/  IMAD.WIDE.U32 R6, R3.reuse, 0x8, R26 ;  /* 0x0000000803067825 */ /* 0x040fe200078e001a */
[----:B------:R2:W-:Y:S03]  /*06b0*/  ST.E.64 desc[UR36][R4.64], RZ ;  /* 0x000000ff04007985 */ /* 0x0005e6000c101b24 */
[----:B------:R-:W-:Y:S02]  /*06c0*/  IMAD.MOV.U32 R9, RZ, RZ, 0x3ff00000 ;  /* 0x3ff00000ff097424 */ /* 0x000fe400078e00ff */
[----:B------:R-:W-:-:S03]  /*06d0*/  VIADD R3, R3, 0x2 ;  /* 0x0000000203037836 */ /* 0x000fc60000000000 */
[----:B------:R2:W-:Y:S04]  /*06e0*/  ST.E.64 desc[UR36][R6.64], R8 ;  /* 0x0000000806007985 */ /* 0x0005e8000c101b24 */
[----:B------:R2:W-:Y:S04]  /*06f0*/  ST.E.64 desc[UR36][R4.64+0x8], RZ ;  /* 0x000008ff04007985 */ /* 0x0005e8000c101b24 */
[----:B------:R2:W-:Y:S02]  /*0700*/  ST.E.64 desc[UR36][R6.64+0x8], R8 ;  /* 0x0000080806007985 */ /* 0x0005e4000c101b24 */
.L_x_5:
[----:B012---:R-:W-:-:S04]  /*0710*/  @!P1 IMAD.WIDE.U32 R6, R3, 0x8, R24 ;  /* 0x0000000803069825 */ /* 0x007fc800078e0018 */
[----:B------:R-:W-:Y:S01]  /*0720*/  @!P1 IMAD.WIDE.U32 R4, R3, 0x8, R26 ;  /* 0x0000000803049825 */ /* 0x000fe200078e001a */
[----:B------:R2:W-:Y:S04]  /*0730*/  @!P1 ST.E.64 desc[UR36][R6.64], RZ ;  /* 0x000000ff06009985 */ /* 0x0005e8000c101b24 */
[----:B------:R2:W-:Y:S02]  /*0740*/  @!P1 ST.E.64 desc[UR36][R4.64], R10 ;  /* 0x0000000a04009985 */ /* 0x0005e4000c101b24 */
.L_x_1:
[----:B------:R-:W-:-:S13]  /*0750*/  ISETP.GE.AND P0, PT, R2, RZ, PT ;  /* 0x000000ff0200720c */ /* 0x000fda0003f06270 */
[----:B------:R-:W-:Y:S05]  /*0760*/  @!P0 EXIT ;  /* 0x000000000000894d */ /* 0x000fea0003800000 */
[----:B------:R-:W3:Y:S01]  /*0770*/  LDC R3, c[0x0][0x38c] ;  /* 0x0000e300ff037b82 */ /* 0x000ee20000000800 */
[----:B------:R-:W4:Y:S01]  /*0780*/  LDCU UR4, c[0x0][0x38c] ;  /* 0x00007180ff0477ac */ /* 0x000f220008000800 */
[----:B------:R0:W0:Y:S01]  /*0790*/  I2F.F64.U32 R20, R2 ;  /* 0x0000000200147312 */ /* 0x0000220000201800 */
[C---:B------:R-:W-:Y:S01]  /*07a0*/  LOP3.LUT R87, R2.reuse, 0xf, RZ, 0x3c, !PT ;  /* 0x0000000f02577812 */ /* 0x040fe200078e3cff */
[C---:B------:R-:W-:Y:S01]  /*07b0*/  VIADD R70, R2.reuse, 0xffffffff ;  /* 0xffffffff02467836 */ /* 0x040fe20000000000 */
[C---:B------:R-:W-:Y:S01]  /*07c0*/  LOP3.LUT R88, R2.reuse, 0xf, RZ, 0xc0, !PT ;  /* 0x0000000f02587812 */ /* 0x040fe200078ec0ff */
[----:B------:R-:W-:Y:S01]  /*07d0*/  HFMA2 R73, -RZ, RZ, 0, 0 ;  /* 0x00000000ff497431 */ /* 0x000fe200000001ff */
[C---:B------:R-:W-:Y:S01]  /*07e0*/  LOP3.LUT R90, R2.reuse, 0x7, RZ, 0xc0, !PT ;  /* 0x00000007025a7812 */ /* 0x040fe200078ec0ff */
[----:B------:R-:W5:Y:S01]  /*07f0*/  LDC.U16 R18, c[0x0][0x38c] ;  /* 0x0000e300ff127b82 */ /* 0x000f620000000400 */
[----:B------:R-:W-:Y:S01]  /*0800*/  LOP3.LUT R84, RZ, R2, RZ, 0x33, !PT ;  /* 0x00000002ff547212 */ /* 0x000fe200078e33ff */
[C---:B------:R-:W-:Y:S01]  /*0810*/  VIADD R91, R2.reuse, 0xfffffffe ;  /* 0xfffffffe025b7836 */ /* 0x040fe20000000000 */
[----:B------:R-:W-:Y:S01]  /*0820*/  LOP3.LUT R71, R2, 0x7ffffff0, RZ, 0xc0, !PT ;  /* 0x7ffffff002477812 */ /* 0x000fe200078ec0ff */
[----:B------:R-:W-:Y:S01]  /*0830*/  VIADD R76, R88, 0xffffffff ;  /* 0xffffffff584c7836 */ /* 0x000fe20000000000 */
[----:B------:R-:W-:Y:S01]  /*0840*/  LOP3.LUT R100, R2, 0x3, RZ, 0xc0, !PT ;  /* 0x0000000302647812 */ /* 0x000fe200078ec0ff */
[----:B------:R-:W-:Y:S01]  /*0850*/  VIADD R78, R90, 0xffffffff ;  /* 0xffffffff5a4e7836 */ /* 0x000fe20000000000 */
[----:B------:R-:W-:-:S02]  /*0860*/  LOP3.LUT R72, R2, 0x7ffffffc, RZ, 0xc0, !PT ;  /* 0x7ffffffc02487812 */ /* 0x000fc400078ec0ff */
[----:B------:R-:W-:Y:S02]  /*0870*/  PRMT R75, RZ, 0x7610, R75 ;  /* 0x00007610ff4b7816 */ /* 0x000fe4000000004b */
[----:B------:R-:W-:Y:S01]  /*0880*/  PRMT R77, RZ, 0x7610, R77 ;  /* 0x00007610ff4d7816 */ /* 0x000fe2000000004d */
[----:B----4-:R-:W-:Y:S01]  /*0890*/  IMAD.U32 R105, RZ, RZ, UR4 ;  /* 0x00000004ff697e24 */ /* 0x010fe2000f8e00ff */
[----:B------:R-:W-:Y:S02]  /*08a0*/  PRMT R74, RZ, 0x7610, R74 ;  /* 0x00007610ff4a7816 */ /* 0x000fe4000000004a */
[----:B------:R-:W-:Y:S01]  /*08b0*/  LOP3.LUT R79, R70, 0x7, RZ, 0xc0, !PT ;  /* 0x00000007464f7812 */ /* 0x000fe200078ec0ff */
[----:B---3--:R-:W-:Y:S01]  /*08c0*/  IMAD R85, R2, 0x10, R3 ;  /* 0x0000001002557824 */ /* 0x008fe200078e0203 */
[C---:B------:R-:W-:Y:S01]  /*08d0*/  LOP3.LUT R80, R70.reuse, 0x3, RZ, 0xc0, !PT ;  /* 0x0000000346507812 */ /* 0x040fe200078ec0ff */
[----:B------:R-:W-:Y:S01]  /*08e0*/  VIADD R83, R3, 0xffffffff ;  /* 0xffffffff03537836 */ /* 0x000fe20000000000 */
[----:B------:R-:W-:-:S02]  /*08f0*/  LOP3.LUT R81, R70, 0xfffffffc, RZ, 0xc0, !PT ;  /* 0xfffffffc46517812 */ /* 0x000fc400078ec0ff */
[----:B------:R-:W-:Y:S02]  /*0900*/  LOP3.LUT R82, R70, 0xfffffff8, RZ, 0xc0, !PT ;  /* 0xfffffff846527812 */ /* 0x000fe400078ec0ff */
[-C--:B------:R-:W-:Y:S01]  /*0910*/  IADD3 R84, PT, PT, R84, R3.reuse, RZ ;  /* 0x0000000354547210 */ /* 0x080fe20007ffe0ff */
[C---:B-----5:R-:W-:Y:S01]  /*0920*/  IMAD.IADD R87, R18.reuse, 0x1, R87 ;  /* 0x0000000112577824 */ /* 0x060fe200078e0257 */
[----:B------:R-:W-:Y:S01]  /*0930*/  VIMNMX R85, PT, PT, R85, R3, !PT ;  /* 0x0000000355557248 */ /* 0x000fe20007fe0100 */
[----:B------:R-:W-:Y:S01]  /*0940*/  VIADD R89, R18, 0xe ;  /* 0x0000000e12597836 */ /* 0x000fe20000000000 */
[----:B0-----:R-:W-:-:S07]  /*0950*/  IADD3 R86, PT, PT, -R2, 0x1, R3 ;  /* 0x0000000102567810 */ /* 0x001fce0007ffe103 */
.L_x_468:
[----:B-12---:R-:W-:-:S06]  /*0960*/  IMAD.WIDE R4, R83, 0x8, R26 ;  /* 0x0000000853047825 */ /* 0x006fcc00078e021a */
[----:B------:R-:W2:Y:S02]  /*0970*/  LD.E.64 R4, desc[UR36][R4.64] ;  /* 0x0000002404047980 */ /* 0x000ea4000c101b00 */
[----:B--2---:R-:W-:-:S14]  /*0980*/  DSETP.NEU.AND P0, PT, R4, RZ, PT ;  /* 0x000000ff0400722a */ /* 0x004fdc0003f0d000 */
[----:B0--3--:R-:W-:-:S05]  /*0990*/  @!P0 IMAD.WIDE R6, R83, 0x8, R24 ;  /* 0x0000000853068825 */ /* 0x009fca00078e0218 */
[----:B------:R-:W2:Y:S01]  /*09a0*/  @!P0 LD.E.64 R8, desc[UR36][R6.64+-0x8] ;  /* 0xfffff82406088980 */ /* 0x000ea2000c101b00 */
[----:B----4-:R-:W-:Y:S01]  /*09b0*/  @!P0 IMAD.MOV.U32 R10, RZ, RZ, -0x771c970f ;  /* 0x88e368f1ff0a8424 */ /* 0x010fe200078e00ff */
[----:B------:R-:W-:Y:S01]  /*09c0*/  @!P0 MOV R11, 0x3ee4f8b5 ;  /* 0x3ee4f8b5000b8802 */ /* 0x000fe20000000f00 */
[----:B------:R-:W-:Y:S05]  /*09d0*/  BSSY.RECONVERGENT B0, `(.L_x_6) ;  /* 0x0001632000007945 */ /* 0x000fea0003800200 */
[----:B--2---:R-:W-:-:S07]  /*09e0*/  @!P0 DADD R8, R8, -R10 ;  /* 0x0000000008088229 */ /* 0x004fce000000080a */
[----:B------:R0:W-:Y:S01]  /*09f0*/  @!P0 ST.E.64 desc[UR36][R6.64], R8 ;  /* 0x0000000806008985 */ /* 0x0001e2000c101b24 */
[----:B------:R-:W-:Y:S05]  /*0a00*/  @!P0 BRA `(.L_x_7) ;  /* 0x0000016000b88947 */ /* 0x000fea0003800000 */
[----:B------:R-:W1:Y:S01]  /*0a10*/  LDCU UR4, c[0x0][0x394] ;  /* 0x00007280ff0477ac */ /* 0x000e620008000800 */
[----:B------:R-:W-:-:S05]  /*0a20*/  IMAD.IADD R106, R70, 0x1, R83 ;  /* 0x00000001466a7824 */ /* 0x000fca00078e0253 */
[----:B-1----:R-:W-:-:S13]  /*0a30*/  ISETP.GT.AND P0, PT, R106, UR4, PT ;  /* 0x000000046a007c0c */ /* 0x002fda000bf04270 */
[----:B------:R-:W-:Y:S05]  /*0a40*/  @P0 EXIT ;  /* 0x000000000000094d */ /* 0x000fea0003800000 */
[----:B------:R-:W1:Y:S01]  /*0a50*/  LDC R0, c[0x0][0x38c] ;  /* 0x0000e300ff007b82 */ /* 0x000e620000000800 */
[----:B------:R-:W-:Y:S01]  /*0a60*/  ISETP.NE.AND P4, PT, R2, RZ, PT ;  /* 0x000000ff0200720c */ /* 0x000fe20003f85270 */
[----:B------:R-:W-:Y:S01]  /*0a70*/  IMAD.IADD R107, R84, 0x1, R73 ;  /* 0x00000001546b7824 */ /* 0x000fe200078e0249 */
[----:B------:R-:W-:Y:S01]  /*0a80*/  LOP3.LUT R102, R2, 0x7, RZ, 0x3c, !PT ;  /* 0x0000000702667812 */ /* 0x000fe200078e3cff */
[----:B------:R-:W-:Y:S01]  /*0a90*/  BSSY.RECONVERGENT B1, `(.L_x_8) ;  /* 0x000007b000017945 */ /* 0x000fe20003800200 */
[----:B------:R-:W-:Y:S01]  /*0aa0*/  IMAD.IADD R103, R87, 0x1, R74 ;  /* 0x0000000157677824 */ /* 0x000fe200078e024a */
[----:B------:R-:W-:Y:S01]  /*0ab0*/  CS2R R14, SRZ ;  /* 0x00000000000e7805 */ /* 0x000fe2000001ff00 */
[----:B------:R-:W-:Y:S01]  /*0ac0*/  IMAD.IADD R104, R70, 0x1, R105 ;  /* 0x0000000146687824 */ /* 0x000fe200078e0269 */
[----:B------:R-:W-:Y:S02]  /*0ad0*/  IADD3 R102, PT, PT, R77, R102, R18 ;  /* 0x000000664d667210 */ /* 0x000fe40007ffe012 */
[----:B------:R-:W-:-:S02]  /*0ae0*/  IADD3 R3, PT, PT, R107, 0x1, RZ ;  /* 0x000000016b037810 */ /* 0x000fc40007ffe0ff */
[----:B-1----:R-:W-:Y:S02]  /*0af0*/  IADD3 R101, PT, PT, R73, -0x2, R0 ;  /* 0xfffffffe49657810 */ /* 0x002fe40007ffe000 */
[----:B------:R-:W-:Y:S05]  /*0b00*/  @!P4 BRA `(.L_x_9) ;  /* 0x0000000400ccc947 */ /* 0x000fea0003800000 */
[----:B------:R-:W-:Y:S01]  /*0b10*/  BSSY.RECONVERGENT B2, `(.L_x_10) ;  /* 0x000000f000027945 */ /* 0x000fe20003800200 */
[----:B------:R-:W-:Y:S02]  /*0b20*/  IMAD.MOV.U32 R0, RZ, RZ, R68 ;  /* 0x000000ffff007224 */ /* 0x000fe400078e0044 */
[----:B------:R-:W-:Y:S02]  /*0b30*/  IMAD.MOV.U32 R11, RZ, RZ, R69 ;  /* 0x000000ffff0b7224 */ /* 0x000fe400078e0045 */
[----:B0-----:R-:W-:-:S07]  /*0b40*/  IMAD.MOV.U32 R9, RZ, RZ, R83 ;  /* 0x000000ffff097224 */ /* 0x001fce00078e0053 */
.L_x_11:
[----:B0-----:R-:W0:Y:S02]  /*0b50*/  LDC.64 R4, c[0x0][0x380] ;  /* 0x0000e000ff047b82 */ /* 0x001e240000000a00 */
[----:B0-----:R-:W-:-:S06]  /*0b60*/  IMAD.WIDE R4, R9, 0x8, R4 ;  /* 0x0000000809047825 */ /* 0x001fcc00078e0204 */
[----:B------:R-:W2:Y:S01]  /*0b70*/  LDG.E.64 R4, desc[UR36][R4.64] ;  /* 0x0000002404047981 */ /* 0x000ea2000c1e1b00 */
[----:B------:R-:W-:Y:S01]  /*0b80*/  IMAD.MOV.U32 R6, RZ, RZ, R0 ;  /* 0x000000ffff067224 */ /* 0x000fe200078e0000 */
[----:B------:R-:W-:Y:S01]  /*0b90*/  MOV R7, R11 ;  /* 0x0000000b00077202 */ /* 0x000fe20000000f00 */
[----:B------:R-:W-:Y:S01]  /*0ba0*/  VIADD R9, R9, 0x1 ;  /* 0x0000000109097836 */ /* 0x000fe20000000000 */
[----:B------:R-:W-:-:S04]  /*0bb0*/  IADD3 R0, P1, PT, R0, 0x8, RZ ;  /* 0x0000000800007810 */ /* 0x000fc80007f3e0ff */
[----:B------:R-:W-:Y:S01]  /*0bc0*/  ISETP.GE.AND P0, PT, R9, R104, PT ;  /* 0x000000680900720c */ /* 0x000fe20003f06270 */
[----:B------:R-:W-:Y:S01]  /*0bd0*/  IMAD.X R11, RZ, RZ, R11, P1 ;  /* 0x000000ffff0b7224 */ /* 0x000fe200008e060b */
[----:B--2---:R0:W-:Y:S11]  /*0be0*/  ST.E.64 desc[UR36][R6.64], R4 ;  /* 0x0000000406007985 */ /* 0x0041f6000c101b24 */
[----:B------:R-:W-:Y:S05]  /*0bf0*/  @!P0 BRA `(.L_x_11) ;  /* 0xfffffffc00d48947 */ /* 0x000fea000383ffff */
[----:B------:R-:W-:Y:S05]  /*0c00*/  BSYNC.RECONVERGENT B2 ;  /* 0x0000000000027941 */ /* 0x000fea0003800200 */
.L_x_10:
[----:B------:R-:W-:Y:S01]  /*0c10*/  ISETP.GE.U32.AND P0, PT, R2, 0x10, PT ;  /* 0x000000100200780c */ /* 0x000fe20003f06070 */
[----:B------:R-:W-:Y:S01]  /*0c20*/  BSSY.RECONVERGENT B2, `(.L_x_12) ;  /* 0x000002d000027945 */ /* 0x000fe20003800200 */
[----:B------:R-:W-:Y:S01]  /*0c30*/  IMAD.MOV.U32 R19, RZ, RZ, RZ ;  /* 0x000000ffff137224 */ /* 0x000fe200078e00ff */
[----:B------:R-:W-:-:S10]  /*0c40*/  CS2R R14, SRZ ;  /* 0x00000000000e7805 */ /* 0x000fd4000001ff00 */
[----:B------:R-:W-:Y:S05]  /*0c50*/  @!P0 BRA `(.L_x_13) ;  /* 0x0000000000a48947 */ /* 0x000fea0003800000 */
[----:B------:R-:W-:Y:S01]  /*0c60*/  BSSY.RECONVERGENT B3, `(.L_x_14) ;  /* 0x0000027000037945 */ /* 0x000fe20003800200 */
[----:B------:R-:W-:Y:S01]  /*0c70*/  IMAD.MOV.U32 R0, RZ, RZ, RZ ;  /* 0x000000ffff007224 */ /* 0x000fe200078e00ff */
[----:B------:R-:W-:-:S07]  /*0c80*/  CS2R R14, SRZ ;  /* 0x00000000000e7805 */ /* 0x000fce000001ff00 */
.L_x_15:
[----:B0-----:R-:W-:-:S05]  /*0c90*/  IMAD.WIDE.U32 R4, R0, 0x8, R68 ;  /* 0x0000000800047825 */ /* 0x001fca00078e0044 */
[----:B------:R-:W2:Y:S04]  /*0ca0*/  LD.E.64 R6, desc[UR36][R4.64] ;  /* 0x0000002404067980 */ /* 0x000ea8000c101b00 */
[----:B------:R-:W3:Y:S04]  /*0cb0*/  LD.E.64 R8, desc[UR36][R4.64+0x8] ;  /* 0x0000082404087980 */ /* 0x000ee8000c101b00 */
[----:B------:R-:W4:Y:S04]  /*0cc0*/  LD.E.64 R10, desc[UR36][R4.64+0x10] ;  /* 0x00001024040a7980 */ /* 0x000f28000c101b00 */
[----:B------:R-:W5:Y:S04]  /*0cd0*/  LD.E.64 R12, desc[UR36][R4.64+0x18] ;  /* 0x00001824040c7980 */ /* 0x000f68000c101b00 */
        /* <DEDUP_REMOVED lines=11> */
[----:B------:R-:W5:Y:S01]  /*0d90*/  LD.E.64 R120, desc[UR36][R4.64+0x78] ;  /* 0x0000782404787980 */ /* 0x000f62000c101b00 */
[----:B------:R-:W-:-:S04]  /*0da0*/  IADD3 R0, PT, PT, R0, 0x10, RZ ;  /* 0x0000001000007810 */ /* 0x000fc80007ffe0ff */
[----:B------:R-:W-:Y:S01]  /*0db0*/  ISETP.NE.AND P0, PT, R0, R71, PT ;  /* 0x000000470000720c */ /* 0x000fe20003f05270 */
[----:B--2---:R-:W-:-:S08]  /*0dc0*/  DADD R6, R6, R14 ;  /* 0x0000000006067229 */ /* 0x004fd0000000000e */
[----:B---3--:R-:W-:-:S08]  /*0dd0*/  DADD R6, R6, R8 ;  /* 0x0000000006067229 */ /* 0x008fd00000000008 */
[----:B----4-:R-:W-:-:S08]  /*0de0*/  DADD R6, R6, R10 ;  /* 0x0000000006067229 */ /* 0x010fd0000000000a */
[----:B-----5:R-:W-:-:S08]  /*0df0*/  DADD R6, R6, R12 ;  /* 0x0000000006067229 */ /* 0x020fd0000000000c */
[----:B------:R-:W-:-:S08]  /*0e00*/  DADD R6, R6, R16 ;  /* 0x0000000006067229 */ /* 0x000fd00000000010 */
        /* <DEDUP_REMOVED lines=10> */
[----:B------:R-:W-:Y:S01]  /*0eb0*/  DADD R14, R6, R120 ;  /* 0x00000000060e7229 */ /* 0x000fe20000000078 */
[----:B------:R-:W-:Y:S10]  /*0ec0*/  @P0 BRA `(.L_x_15) ;  /* 0xfffffffc00700947 */ /* 0x000ff4000383ffff */
[----:B------:R-:W-:Y:S05]  /*0ed0*/  BSYNC.RECONVERGENT B3 ;  /* 0x0000000000037941 */ /* 0x000fea0003800200 */
.L_x_14:
[----:B------:R-:W-:-:S07]  /*0ee0*/  IMAD.MOV.U32 R19, RZ, RZ, R71 ;  /* 0x000000ffff137224 */ /* 0x000fce00078e0047 */
.L_x_13:
[----:B------:R-:W-:Y:S05]  /*0ef0*/  BSYNC.RECONVERGENT B2 ;  /* 0x0000000000027941 */ /* 0x000fea0003800200 */
.L_x_12:
[----:B------:R-:W-:-:S13]  /*0f00*/  ISETP.NE.AND P0, PT, R88, RZ, PT ;  /* 0x000000ff5800720c */ /* 0x000fda0003f05270 */
[----:B------:R-:W-:Y:S05]  /*0f10*/  @!P0 BRA `(.L_x_9) ;  /* 0x0000000000c88947 */ /* 0x000fea0003800000 */
[----:B------:R-:W-:Y:S01]  /*0f20*/  ISETP.GE.U32.AND P0, PT, R76, 0x7, PT ;  /* 0x000000074c00780c */ /* 0x000fe20003f06070 */
[----:B------:R-:W-:Y:S01]  /*0f30*/  BSSY.RECONVERGENT B2, `(.L_x_16) ;  /* 0x0000015000027945 */ /* 0x000fe20003800200 */
[----:B------:R-:W-:-:S11]  /*0f40*/  ISETP.NE.AND P1, PT, R90, RZ, PT ;  /* 0x000000ff5a00720c */ /* 0x000fd60003f25270 */
[----:B------:R-:W-:Y:S05]  /*0f50*/  @!P0 BRA `(.L_x_17) ;  /* 0x0000000000488947 */ /* 0x000fea0003800000 */
        /* <DEDUP_REMOVED lines=8> */
[----:B------:R-:W5:Y:S01]  /*0fe0*/  LD.E.64 R96, desc[UR36][R4.64+0x38] ;  /* 0x0000382404607980 */ /* 0x000f62000c101b00 */
[----:B------:R-:W-:Y:S01]  /*0ff0*/  VIADD R19, R19, 0x8 ;  /* 0x0000000813137836 */ /* 0x000fe20000000000 */
[----:B--2---:R-:W-:-:S08]  /*1000*/  DADD R6, R14, R6 ;  /* 0x000000000e067229 */ /* 0x004fd00000000006 */
[----:B---3--:R-:W-:-:S08]  /*1010*/  DADD R6, R6, R8 ;  /* 0x0000000006067229 */ /* 0x008fd00000000008 */
[----:B----4-:R-:W-:-:S08]  /*1020*/  DADD R6, R6, R10 ;  /* 0x0000000006067229 */ /* 0x010fd0000000000a */
[----:B-----5:R-:W-:-:S08]  /*1030*/  DADD R6, R6, R12 ;  /* 0x0000000006067229 */ /* 0x020fd0000000000c */
[----:B------:R-:W-:-:S08]  /*1040*/  DADD R6, R6, R16 ;  /* 0x0000000006067229 */ /* 0x000fd00000000010 */
[----:B------:R-:W-:-:S08]  /*1050*/  DADD R6, R6, R92 ;  /* 0x0000000006067229 */ /* 0x000fd0000000005c */
[----:B------:R-:W-:-:S08]  /*1060*/  DADD R6, R6, R94 ;  /* 0x0000000006067229 */ /* 0x000fd0000000005e */
[----:B------:R-:W-:-:S11]  /*1070*/  DADD R14, R6, R96 ;  /* 0x00000000060e7229 */ /* 0x000fd60000000060 */
.L_x_17:
[----:B------:R-:W-:Y:S05]  /*1080*/  BSYNC.RECONVERGENT B2 ;  /* 0x0000000000027941 */ /* 0x000fea0003800200 */
.L_x_16:
        /* <DEDUP_REMOVED lines=9> */
[----:B------:R-:W5:Y:S01]  /*1120*/  LD.E.64 R12, desc[UR36][R4.64+0x18] ;  /* 0x00001824040c7980 */ /* 0x000f62000c101b00 */
[----:B------:R-:W-:Y:S01]  /*1130*/  VIADD R19, R19, 0x4 ;  /* 0x0000000413137836 */ /* 0x000fe20000000000 */
[----:B--2---:R-:W-:-:S08]  /*1140*/  DADD R6, R14, R6 ;  /* 0x000000000e067229 */ /* 0x004fd00000000006 */
[----:B---3--:R-:W-:-:S08]  /*1150*/  DADD R6, R6, R8 ;  /* 0x0000000006067229 */ /* 0x008fd00000000008 */
[----:B----4-:R-:W-:-:S08]  /*1160*/  DADD R6, R6, R10 ;  /* 0x0000000006067229 */ /* 0x010fd0000000000a */
[----:B-----5:R-:W-:-:S11]  /*1170*/  DADD R14, R6, R12 ;  /* 0x00000000060e7229 */ /* 0x020fd6000000000c */
.L_x_19:
[----:B------:R-:W-:Y:S05]  /*1180*/  BSYNC.RECONVERGENT B2 ;  /* 0x0000000000027941 */ /* 0x000fea0003800200 */
.L_x_18:
[----:B------:R-:W-:Y:S05]  /*1190*/  @!P1 BRA `(.L_x_9) ;  /* 0x0000000000289947 */ /* 0x000fea0003800000 */
[----:B------:R-:W-:-:S05]  /*11a0*/  IMAD.WIDE.U32 R8, R19, 0x8, R68 ;  /* 0x0000000813087825 */ /* 0x000fca00078e0044 */
[----:B0-----:R-:W2:Y:S01]  /*11b0*/  LD.E.64 R4, desc[UR36][R8.64] ;  /* 0x0000002408047980 */ /* 0x001ea2000c101b00 */
[----:B------:R-:W-:Y:S01]  /*11c0*/  ISETP.NE.AND P0, PT, R100, 0x1, PT ;  /* 0x000000016400780c */ /* 0x000fe20003f05270 */
[----:B--2---:R-:W-:-:S12]  /*11d0*/  DADD R14, R14, R4 ;  /* 0x000000000e0e7229 */ /* 0x004fd80000000004 */
[----:B------:R-:W-:Y:S05]  /*11e0*/  @!P0 BRA `(.L_x_9) ;  /* 0x0000000000148947 */ /* 0x000fea0003800000 */
[----:B------:R-:W-:Y:S01]  /*11f0*/  ISETP.NE.AND P0, PT, R100, 0x2, PT ;  /* 0x000000026400780c */ /* 0x000fe20003f05270 */
[----:B------:R-:W2:-:S12]  /*1200*/  LD.E.64 R4, desc[UR36][R8.64+0x8] ;  /* 0x0000082408047980 */ /* 0x000e98000c101b00 */
[----:B------:R-:W3:Y:S01]  /*1210*/  @P0 LD.E.64 R6, desc[UR36][R8.64+0x10] ;  /* 0x0000102408060980 */ /* 0x000ee2000c101b00 */
[----:B--2---:R-:W-:-:S08]  /*1220*/  DADD R14, R14, R4 ;  /* 0x000000000e0e7229 */ /* 0x004fd00000000004 */
[----:B---3--:R-:W-:-:S11]  /*1230*/  @P0 DADD R14, R14, R6 ;  /* 0x000000000e0e0229 */ /* 0x008fd60000000006 */
.L_x_9:
[----:B------:R-:W-:Y:S05]  /*1240*/  BSYNC.RECONVERGENT B1 ;  /* 0x0000000000017941 */ /* 0x000fea0003800200 */
.L_x_8:
[----:B0-----:R-:W0:Y:S01]  /*1250*/  MUFU.RCP64H R5, R21 ;  /* 0x0000001500057308 */ /* 0x001e220000001800 */
[----:B------:R-:W-:Y:S01]  /*1260*/  IMAD.MOV.U32 R4, RZ, RZ, 0x1 ;  /* 0x00000001ff047424 */ /* 0x000fe200078e00ff */
[----:B------:R-:W-:Y:S01]  /*1270*/  FSETP.GEU.AND P1, PT, |R15|, 6.5827683646048100446e-37, PT ;  /* 0x036000000f00780b */ /* 0x000fe20003f2e200 */
[----:B------:R-:W-:Y:S04]  /*1280*/  BSSY.RECONVERGENT B2, `(.L_x_20) ;  /* 0x0000012000027945 */ /* 0x000fe80003800200 */
[----:B0-----:R-:W-:-:S08]  /*1290*/  DFMA R6, -R20, R4, 1 ;  /* 0x3ff000001406742b */ /* 0x001fd00000000104 */
[----:B------:R-:W-:-:S08]  /*12a0*/  DFMA R6, R6, R6, R6 ;  /* 0x000000060606722b */ /* 0x000fd00000000006 */
[----:B------:R-:W-:-:S08]  /*12b0*/  DFMA R6, R4, R6, R4 ;  /* 0x000000060406722b */ /* 0x000fd00000000004 */
[----:B------:R-:W-:-:S08]  /*12c0*/  DFMA R4, -R20, R6, 1 ;  /* 0x3ff000001404742b */ /* 0x000fd00000000106 */
[----:B------:R-:W-:-:S08]  /*12d0*/  DFMA R4, R6, R4, R6 ;  /* 0x000000040604722b */ /* 0x000fd00000000006 */
[----:B------:R-:W-:-:S08]  /*12e0*/  DMUL R6, R4, R14 ;  /* 0x0000000e04067228 */ /* 0x000fd00000000000 */
[----:B------:R-:W-:-:S08]  /*12f0*/  DFMA R8, -R20, R6, R14 ;  /* 0x000000061408722b */ /* 0x000fd0000000010e */
[----:B------:R-:W-:-:S10]  /*1300*/  DFMA R4, R4, R8, R6 ;  /* 0x000000080404722b */ /* 0x000fd40000000006 */
[----:B------:R-:W-:-:S05]  /*1310*/  FFMA R0, RZ, R21, R5 ;  /* 0x00000015ff007223 */ /* 0x000fca0000000005 */
[----:B------:R-:W-:-:S13]  /*1320*/  FSETP.GT.AND P0, PT, |R0|, 1.469367938527859385e-39, PT ;  /* 0x001000000000780b */ /* 0x000fda0003f04200 */
[----:B------:R-:W-:Y:S05]  /*1330*/  @P0 BRA P1, `(.L_x_21) ;  /* 0x0000000000180947 */ /* 0x000fea0000800000 */
[----:B------:R-:W-:Y:S01]  /*1340*/  MOV R12, R20 ;  /* 0x00000014000c7202 */ /* 0x000fe20000000f00 */
[----:B------:R-:W-:Y:S01]  /*1350*/  IMAD.MOV.U32 R11, RZ, RZ, R21 ;  /* 0x000000ffff0b7224 */ /* 0x000fe200078e0015 */
[----:B------:R-:W-:-:S07]  /*1360*/  MOV R0, 0x1380 ;  /* 0x0000138000007802 */ /* 0x000fce0000000f00 */
[----:B------:R-:W-:Y:S05]  /*1370*/  CALL.REL.NOINC `($__internal_0_$__cuda_sm20_div_rn_f64_full) ;  /* 0x00000158008c7944 */ /* 0x000fea0003c00000 */
[----:B------:R-:W-:Y:S02]  /*1380*/  IMAD.MOV.U32 R4, RZ, RZ, R112 ;  /* 0x000000ffff047224 */ /* 0x000fe400078e0070 */
[----:B------:R-:W-:-:S07]  /*1390*/  IMAD.MOV.U32 R5, RZ, RZ, R113 ;  /* 0x000000ffff057224 */ /* 0x000fce00078e0071 */
.L_x_21:
[----:B------:R-:W-:Y:S05]  /*13a0*/  BSYNC.RECONVERGENT B2 ;  /* 0x0000000000027941 */ /* 0x000fea0003800200 */
.L_x_20:
[----:B------:R-:W-:Y:S01]  /*13b0*/  BSSY.RECONVERGENT B1, `(.L_x_22) ;  /* 0x0000085000017945 */ /* 0x000fe20003800200 */
[----:B------:R-:W-:-:S03]  /*13c0*/  CS2R R14, SRZ ;  /* 0x00000000000e7805 */ /* 0x000fc6000001ff00 */
[----:B------:R-:W-:Y:S05]  /*13d0*/  @!P4 BRA `(.L_x_23) ;  /* 0x000000080008c947 */ /* 0x000fea0003800000 */
[----:B------:R-:W-:Y:S01]  /*13e0*/  ISETP.GE.U32.AND P0, PT, R70, 0xf, PT ;  /* 0x0000000f4600780c */ /* 0x000fe20003f06070 */
[----:B------:R-:W-:Y:S01]  /*13f0*/  BSSY.RECONVERGENT B2, `(.L_x_24) ;  /* 0x000003d000027945 */ /* 0x000fe20003800200 */
[----:B------:R-:W-:Y:S01]  /*1400*/  IMAD.MOV.U32 R19, RZ, RZ, RZ ;  /* 0x000000ffff137224 */ /* 0x000fe200078e00ff */
[----:B------:R-:W-:-:S10]  /*1410*/  CS2R R14, SRZ ;  /* 0x00000000000e7805 */ /* 0x000fd4000001ff00 */
[----:B------:R-:W-:Y:S05]  /*1420*/  @!P0 BRA `(.L_x_25) ;  /* 0x0000000000e48947 */ /* 0x000fea0003800000 */
[----:B------:R-:W-:Y:S01]  /*1430*/  BSSY.RECONVERGENT B3, `(.L_x_26) ;  /* 0x0000037000037945 */ /* 0x000fe20003800200 */
[----:B------:R-:W-:Y:S02]  /*1440*/  MOV R0, RZ ;  /* 0x000000ff00007202 */ /* 0x000fe40000000f00 */
[----:B------:R-:W-:-:S07]  /*1450*/  CS2R R14, SRZ ;  /* 0x00000000000e7805 */ /* 0x000fce000001ff00 */
.L_x_27:
[----:B------:R-:W-:-:S05]  /*1460*/  IMAD.WIDE.U32 R6, R0, 0x8, R68 ;  /* 0x0000000800067825 */ /* 0x000fca00078e0044 */
        /* <DEDUP_REMOVED lines=16> */
[----:B------:R-:W-:-:S05]  /*1570*/  VIADD R0, R0, 0x10 ;  /* 0x0000001000007836 */ /* 0x000fca0000000000 */
[----:B------:R-:W-:Y:S01]  /*1580*/  ISETP.NE.AND P0, PT, R0, R71, PT ;  /* 0x000000470000720c */ /* 0x000fe20003f05270 */
[--C-:B--2---:R-:W-:Y:S02]  /*1590*/  DADD R8, R8, -R4.reuse ;  /* 0x0000000008087229 */ /* 0x104fe40000000804 */
[----:B---3--:R-:W-:-:S06]  /*15a0*/  DADD R10, R10, -R4 ;  /* 0x000000000a0a7229 */ /* 0x008fcc0000000804 */
[----:B------:R-:W-:Y:S02]  /*15b0*/  DFMA R8, R8, R8, R14 ;  /* 0x000000080808722b */ /* 0x000fe4000000000e */
[--C-:B----4-:R-:W-:Y:S02]  /*15c0*/  DADD R12, R12, -R4.reuse ;  /* 0x000000000c0c7229 */ /* 0x110fe40000000804 */
[----:B-----5:R-:W-:-:S04]  /*15d0*/  DADD R16, R16, -R4 ;  /* 0x0000000010107229 */ /* 0x020fc80000000804 */
[----:B------:R-:W-:Y:S02]  /*15e0*/  DFMA R8, R10, R10, R8 ;  /* 0x0000000a0a08722b */ /* 0x000fe40000000008 */
[--C-:B------:R-:W-:Y:S02]  /*15f0*/  DADD R92, R92, -R4.reuse ;  /* 0x000000005c5c7229 */ /* 0x100fe40000000804 */
[----:B------:R-:W-:-:S04]  /*1600*/  DADD R94, R94, -R4 ;  /* 0x000000005e5e7229 */ /* 0x000fc80000000804 */
        /* <DEDUP_REMOVED lines=15> */
[----:B------:R-:W-:-:S08]  /*1700*/  DFMA R8, R98, R98, R8 ;  /* 0x000000626208722b */ /* 0x000fd00000000008 */
[----:B------:R-:W-:-:S08]  /*1710*/  DFMA R8, R108, R108, R8 ;  /* 0x0000006c6c08722b */ /* 0x000fd00000000008 */
[----:B------:R-:W-:-:S08]  /*1720*/  DFMA R8, R110, R110, R8 ;  /* 0x0000006e6e08722b */ /* 0x000fd00000000008 */
[----:B------:R-:W-:-:S08]  /*1730*/  DFMA R8, R112, R112, R8 ;  /* 0x000000707008722b */ /* 0x000fd00000000008 */
[----:B------:R-:W-:-:S08]  /*1740*/  DFMA R8, R114, R114, R8 ;  /* 0x000000727208722b */ /* 0x000fd00000000008 */
[----:B------:R-:W-:-:S08]  /*1750*/  DFMA R8, R116, R116, R8 ;  /* 0x000000747408722b */ /* 0x000fd00000000008 */
[----:B------:R-:W-:-:S08]  /*1760*/  DFMA R8, R118, R118, R8 ;  /* 0x000000767608722b */ /* 0x000fd00000000008 */
[----:B------:R-:W-:-:S08]  /*1770*/  DFMA R8, R120, R120, R8 ;  /* 0x000000787808722b */ /* 0x000fd00000000008 */
[----:B------:R-:W-:Y:S01]  /*1780*/  DFMA R14, R122, R122, R8 ;  /* 0x0000007a7a0e722b */ /* 0x000fe20000000008 */
[----:B------:R-:W-:Y:S10]  /*1790*/  @P0 BRA `(.L_x_27) ;  /* 0xfffffffc00300947 */ /* 0x000ff4000383ffff */
[----:B------:R-:W-:Y:S05]  /*17a0*/  BSYNC.RECONVERGENT B3 ;  /* 0x0000000000037941 */ /* 0x000fea0003800200 */
.L_x_26:
[----:B------:R-:W-:-:S07]  /*17b0*/  IMAD.MOV.U32 R19, RZ, RZ, R71 ;  /* 0x000000ffff137224 */ /* 0x000fce00078e0047 */
.L_x_25:
[----:B------:R-:W-:Y:S05]  /*17c0*/  BSYNC.RECONVERGENT B2 ;  /* 0x0000000000027941 */ /* 0x000fea0003800200 */
.L_x_24:
[----:B------:R-:W-:-:S13]  /*17d0*/  ISETP.NE.AND P0, PT, R88, RZ, PT ;  /* 0x000000ff5800720c */ /* 0x000fda0003f05270 */
[----:B------:R-:W-:Y:S05]  /*17e0*/  @!P0 BRA `(.L_x_23) ;  /* 0x0000000400048947 */ /* 0x000fea0003800000 */
[----:B------:R-:W-:Y:S01]  /*17f0*/  ISETP.GE.U32.AND P0, PT, R76, 0x7, PT ;  /* 0x000000074c00780c */ /* 0x000fe20003f06070 */
[----:B------:R-:W-:Y:S01]  /*1800*/  BSSY.RECONVERGENT B2, `(.L_x_28) ;  /* 0x000001d000027945 */ /* 0x000fe20003800200 */
[----:B------:R-:W-:-:S11]  /*1810*/  ISETP.NE.AND P1, PT, R90, RZ, PT ;  /* 0x000000ff5a00720c */ /* 0x000fd60003f25270 */
[----:B------:R-:W-:Y:S05]  /*1820*/  @!P0 BRA `(.L_x_29) ;  /* 0x0000000000688947 */ /* 0x000fea0003800000 */
        /* <DEDUP_REMOVED lines=10> */
[----:B--2---:R-:W-:-:S02]  /*18d0*/  DADD R8, R8, -R4 ;  /* 0x0000000008087229 */ /* 0x004fc40000000804 */
        /* <DEDUP_REMOVED lines=14> */
[----:B------:R-:W-:-:S11]  /*19c0*/  DFMA R14, R98, R98, R8 ;  /* 0x00000062620e722b */ /* 0x000fd60000000008 */
.L_x_29:
[----:B------:R-:W-:Y:S05]  /*19d0*/  BSYNC.RECONVERGENT B2 ;  /* 0x0000000000027941 */ /* 0x000fea0003800200 */
.L_x_28:
        /* <DEDUP_REMOVED lines=9> */
[----:B------:R-:W5:Y:S01]  /*1a70*/  LD.E.64 R16, desc[UR36][R6.64+0x18] ;  /* 0x0000182406107980 */ /* 0x000f62000c101b00 */
[----:B------:R-:W-:Y:S01]  /*1a80*/  VIADD R19, R19, 0x4 ;  /* 0x0000000413137836 */ /* 0x000fe20000000000 */
[----:B--2---:R-:W-:-:S02]  /*1a90*/  DADD R8, R8, -R4 ;  /* 0x0000000008087229 */ /* 0x004fc40000000804 */
[----:B---3--:R-:W-:-:S06]  /*1aa0*/  DADD R10, R10, -R4 ;  /* 0x000000000a0a7229 */ /* 0x008fcc0000000804 */
[----:B------:R-:W-:Y:S02]  /*1ab0*/  DFMA R8, R8, R8, R14 ;  /* 0x000000080808722b */ /* 0x000fe4000000000e */
[--C-:B----4-:R-:W-:Y:S02]  /*1ac0*/  DADD R12, R12, -R4.reuse ;  /* 0x000000000c0c7229 */ /* 0x110fe40000000804 */
[----:B-----5:R-:W-:-:S04]  /*1ad0*/  DADD R16, R16, -R4 ;  /* 0x0000000010107229 */ /* 0x020fc80000000804 */
[----:B------:R-:W-:-:S08]  /*1ae0*/  DFMA R8, R10, R10, R8 ;  /* 0x0000000a0a08722b */ /* 0x000fd00000000008 */
[----:B------:R-:W-:-:S08]  /*1af0*/  DFMA R8, R12, R12, R8 ;  /* 0x0000000c0c08722b */ /* 0x000fd00000000008 */
[----:B------:R-:W-:-:S11]  /*1b00*/  DFMA R14, R16, R16, R8 ;  /* 0x00000010100e722b */ /* 0x000fd60000000008 */
.L_x_31:
[----:B------:R-:W-:Y:S05]  /*1b10*/  BSYNC.RECONVERGENT B2 ;  /* 0x0000000000027941 */ /* 0x000fea0003800200 */
.L_x_30:
[----:B------:R-:W-:Y:S05]  /*1b20*/  @!P1 BRA `(.L_x_23) ;  /* 0x0000000000349947 */ /* 0x000fea0003800000 */
[----:B------:R-:W-:-:S05]  /*1b30*/  IMAD.WIDE.U32 R10, R19, 0x8, R68 ;  /* 0x00000008130a7825 */ /* 0x000fca00078e0044 */
[----:B------:R-:W2:Y:S01]  /*1b40*/  LD.E.64 R6, desc[UR36][R10.64] ;  /* 0x000000240a067980 */ /* 0x000ea2000c101b00 */
[----:B------:R-:W-:Y:S01]  /*1b50*/  ISETP.NE.AND P0, PT, R100, 0x1, PT ;  /* 0x000000016400780c */ /* 0x000fe20003f05270 */
[----:B--2---:R-:W-:-:S08]  /*1b60*/  DADD R6, R6, -R4 ;  /* 0x0000000006067229 */ /* 0x004fd00000000804 */
[----:B------:R-:W-:-:S04]  /*1b70*/  DFMA R14, R6, R6, R14 ;  /* 0x00000006060e722b */ /* 0x000fc8000000000e */
[----:B------:R-:W-:Y:S07]  /*1b80*/  @!P0 BRA `(.L_x_23) ;  /* 0x00000000001c8947 */ /* 0x000fee0003800000 */
[----:B------:R-:W-:Y:S01]  /*1b90*/  ISETP.NE.AND P0, PT, R100, 0x2, PT ;  /* 0x000000026400780c */ /* 0x000fe20003f05270 */
[----:B------:R-:W2:-:S12]  /*1ba0*/  LD.E.64 R6, desc[UR36][R10.64+0x8] ;  /* 0x000008240a067980 */ /* 0x000e98000c101b00 */
[----:B------:R-:W3:Y:S01]  /*1bb0*/  @P0 LD.E.64 R8, desc[UR36][R10.64+0x10] ;  /* 0x000010240a080980 */ /* 0x000ee2000c101b00 */
[----:B--2---:R-:W-:-:S08]  /*1bc0*/  DADD R6, R6, -R4 ;  /* 0x0000000006067229 */ /* 0x004fd00000000804 */
[----:B------:R-:W-:Y:S02]  /*1bd0*/  DFMA R14, R6, R6, R14 ;  /* 0x00000006060e722b */ /* 0x000fe4000000000e */
[----:B---3--:R-:W-:-:S08]  /*1be0*/  @P0 DADD R8, R8, -R4 ;  /* 0x0000000008080229 */ /* 0x008fd00000000804 */
[----:B------:R-:W-:-:S11]  /*1bf0*/  @P0 DFMA R14, R8, R8, R14 ;  /* 0x00000008080e022b */ /* 0x000fd6000000000e */
.L_x_23:
[----:B------:R-:W-:Y:S05]  /*1c00*/  BSYNC.RECONVERGENT B1 ;  /* 0x0000000000017941 */ /* 0x000fea0003800200 */
.L_x_22:
[----:B------:R-:W0:Y:S01]  /*1c10*/  MUFU.RCP64H R7, R21 ;  /* 0x0000001500077308 */ /* 0x000e220000001800 */
[----:B------:R-:W-:Y:S01]  /*1c20*/  MOV R6, 0x1 ;  /* 0x0000000100067802 */ /* 0x000fe20000000f00 */
[----:B------:R-:W-:Y:S01]  /*1c30*/  BSSY.RECONVERGENT B2, `(.L_x_32) ;  /* 0x0000014000027945 */ /* 0x000fe20003800200 */
[----:B------:R-:W-:Y:S02]  /*1c40*/  FSETP.GEU.AND P1, PT, |R15|, 6.5827683646048100446e-37, PT ;  /* 0x036000000f00780b */ /* 0x000fe40003f2e200 */
[----:B------:R-:W-:Y:S02]  /*1c50*/  ISETP.GE.U32.AND P6, PT, R2, 0x2, PT ;  /* 0x000000020200780c */ /* 0x000fe40003fc6070 */
        /* <DEDUP_REMOVED lines=11> */
[----:B------:R-:W-:Y:S01]  /*1d10*/  IMAD.MOV.U32 R12, RZ, RZ, R20 ;  /* 0x000000ffff0c7224 */ /* 0x000fe200078e0014 */
[----:B------:R-:W-:Y:S01]  /*1d20*/  MOV R0, 0x1d50 ;  /* 0x00001d5000007802 */ /* 0x000fe20000000f00 */
[----:B------:R-:W-:-:S07]  /*1d30*/  IMAD.MOV.U32 R11, RZ, RZ, R21 ;  /* 0x000000ffff0b7224 */ /* 0x000fce00078e0015 */
[----:B------:R-:W-:Y:S05]  /*1d40*/  CALL.REL.NOINC `($__internal_0_$__cuda_sm20_div_rn_f64_full) ;  /* 0x0000015000187944 */ /* 0x000fea0003c00000 */
[----:B------:R-:W-:Y:S02]  /*1d50*/  IMAD.MOV.U32 R6, RZ, RZ, R112 ;  /* 0x000000ffff067224 */ /* 0x000fe400078e0070 */
[----:B------:R-:W-:-:S07]  /*1d60*/  IMAD.MOV.U32 R7, RZ, RZ, R113 ;  /* 0x000000ffff077224 */ /* 0x000fce00078e0071 */
.L_x_33:
[----:B------:R-:W-:Y:S05]  /*1d70*/  BSYNC.RECONVERGENT B2 ;  /* 0x0000000000027941 */ /* 0x000fea0003800200 */
.L_x_32:
[----:B------:R-:W-:Y:S01]  /*1d80*/  BSSY.RECONVERGENT B2, `(.L_x_34) ;  /* 0x000039d000027945 */ /* 0x000fe20003800200 */
[----:B------:R-:W-:-:S03]  /*1d90*/  IADD3 R109, PT, PT, R83, 0x1, RZ ;  /* 0x00000001536d7810 */ /* 0x000fc60007ffe0ff */
[----:B------:R-:W-:Y:S05]  /*1da0*/  @!P6 BRA `(.L_x_35) ;  /* 0x000000380068e947 */ /* 0x000fea0003800000 */
        /* <DEDUP_REMOVED lines=8> */
.L_x_39:
[----:B0-----:R-:W0:Y:S02]  /*1e30*/  LDC.64 R10, c[0x0][0x380] ;  /* 0x0000e000ff0a7b82 */ /* 0x001e240000000a00 */
[----:B0-----:R-:W-:-:S05]  /*1e40*/  IMAD.WIDE.U32 R10, R19, 0x8, R10 ;  /* 0x00000008130a7825 */ /* 0x001fca00078e000a */
[----:B------:R-:W2:Y:S01]  /*1e50*/  LDG.E.64 R12, desc[UR36][R10.64] ;  /* 0x000000240a0c7981 */ /* 0x000ea2000c1e1b00 */
[----:B------:R-:W-:Y:S01]  /*1e60*/  IMAD.WIDE.U32 R14, R19, 0x8, R62 ;  /* 0x00000008130e7825 */ /* 0x000fe200078e003e */
[----:B--2---:R-:W-:-:S07]  /*1e70*/  DADD R12, R12, R8 ;  /* 0x000000000c0c7229 */ /* 0x004fce0000000008 */
[----:B------:R0:W-:Y:S04]  /*1e80*/  ST.E.64 desc[UR36][R14.64], R12 ;  /* 0x0000000c0e007985 */ /* 0x0001e8000c101b24 */
[----:B------:R-:W2:Y:S02]  /*1e90*/  LDG.E.64 R8, desc[UR36][R10.64+0x8] ;  /* 0x000008240a087981 */ /* 0x000ea4000c1e1b00 */
[----:B--2---:R-:W-:-:S07]  /*1ea0*/  DADD R16, R12, R8 ;  /* 0x000000000c107229 */ /* 0x004fce0000000008 */
[----:B------:R0:W-:Y:S04]  /*1eb0*/  ST.E.64 desc[UR36][R14.64+0x8], R16 ;  /* 0x000008100e007985 */ /* 0x0001e8000c101b24 */
[----:B------:R-:W2:Y:S02]  /*1ec0*/  LDG.E.64 R8, desc[UR36][R10.64+0x10] ;  /* 0x000010240a087981 */ /* 0x000ea4000c1e1b00 */
[----:B--2---:R-:W-:-:S07]  /*1ed0*/  DADD R92, R16, R8 ;  /* 0x00000000105c7229 */ /* 0x004fce0000000008 */
[----:B------:R0:W-:Y:S04]  /*1ee0*/  ST.E.64 desc[UR36][R14.64+0x10], R92 ;  /* 0x0000105c0e007985 */ /* 0x0001e8000c101b24 */
[----:B------:R-:W2:Y:S01]  /*1ef0*/  LDG.E.64 R8, desc[UR36][R10.64+0x18] ;  /* 0x000018240a087981 */ /* 0x000ea2000c1e1b00 */
[----:B------:R-:W-:-:S05]  /*1f00*/  VIADD R19, R19, 0x4 ;  /* 0x0000000413137836 */ /* 0x000fca0000000000 */
[----:B------:R-:W-:Y:S01]  /*1f10*/  ISETP.NE.AND P1, PT, R19, R81, PT ;  /* 0x000000511300720c */ /* 0x000fe20003f25270 */
[----:B--2---:R-:W-:-:S07]  /*1f20*/  DADD R8, R92, R8 ;  /* 0x000000005c087229 */ /* 0x004fce0000000008 */
[----:B------:R0:W-:Y:S05]  /*1f30*/  ST.E.64 desc[UR36][R14.64+0x18], R8 ;  /* 0x000018080e007985 */ /* 0x0001ea000c101b24 */
[----:B------:R-:W-:Y:S05]  /*1f40*/  @P1 BRA `(.L_x_39) ;  /* 0xfffffffc00b81947 */ /* 0x000fea000383ffff */
[----:B------:R-:W-:Y:S05]  /*1f50*/  BSYNC.RECONVERGENT B3 ;  /* 0x0000000000037941 */ /* 0x000fea0003800200 */
.L_x_38:
[----:B0-----:R-:W-:-:S07]  /*1f60*/  IMAD.MOV.U32 R15, RZ, RZ, R81 ;  /* 0x000000ffff0f7224 */ /* 0x001fce00078e0051 */
.L_x_37:
[----:B------:R-:W-:Y:S05]  /*1f70*/  BSYNC.RECONVERGENT B1 ;  /* 0x0000000000017941 */ /* 0x000fea0003800200 */
.L_x_36:
[----:B------:R-:W-:Y:S01]  /*1f80*/  ISETP.NE.AND P5, PT, R80, RZ, PT ;  /* 0x000000ff5000720c */ /* 0x000fe20003fa5270 */
[----:B------:R-:W-:-:S12]  /*1f90*/  BSSY.RECONVERGENT B1, `(.L_x_40) ;  /* 0x0000012000017945 */ /* 0x000fd80003800200 */
[----:B------:R-:W-:Y:S05]  /*1fa0*/  @!P5 BRA `(.L_x_41) ;  /* 0x000000000040d947 */ /* 0x000fea0003800000 */
[----:B------:R-:W0:Y:S02]  /*1fb0*/  LDC.64 R12, c[0x0][0x380] ;  /* 0x0000e000ff0c7b82 */ /* 0x000e240000000a00 */
[----:B0-----:R-:W-:-:S05]  /*1fc0*/  IMAD.WIDE.U32 R12, R15, 0x8, R12 ;  /* 0x000000080f0c7825 */ /* 0x001fca00078e000c */
[----:B------:R-:W2:Y:S01]  /*1fd0*/  LDG.E.64 R10, desc[UR36][R12.64] ;  /* 0x000000240c0a7981 */ /* 0x000ea2000c1e1b00 */
[----:B------:R-:W-:Y:S01]  /*1fe0*/  IMAD.WIDE.U32 R14, R15, 0x8, R62 ;  /* 0x000000080f0e7825 */ /* 0x000fe200078e003e */
[----:B------:R-:W-:Y:S01]  /*1ff0*/  ISETP.NE.AND P1, PT, R80, 0x1, PT ;  /* 0x000000015000780c */ /* 0x000fe20003f25270 */
[----:B--2---:R-:W-:-:S07]  /*2000*/  DADD R10, R10, R8 ;  /* 0x000000000a0a7229 */ /* 0x004fce0000000008 */
[----:B------:R0:W-:Y:S05]  /*2010*/  ST.E.64 desc[UR36][R14.64], R10 ;  /* 0x0000000a0e007985 */ /* 0x0001ea000c101b24 */
[----:B------:R-:W-:Y:S05]  /*2020*/  @!P1 BRA `(.L_x_41) ;  /* 0x0000000000209947 */ /* 0x000fea0003800000 */
[----:B------:R-:W0:Y:S01]  /*2030*/  LDG.E.64 R8, desc[UR36][R12.64+0x8] ;  /* 0x000008240c087981 */ /* 0x000e22000c1e1b00 */
[----:B------:R-:W-:Y:S01]  /*2040*/  ISETP.NE.AND P1, PT, R80, 0x2, PT ;  /* 0x000000025000780c */ /* 0x000fe20003f25270 */
[----:B0-----:R-:W-:-:S07]  /*2050*/  DADD R10, R10, R8 ;  /* 0x000000000a0a7229 */ /* 0x001fce0000000008 */
[----:B------:R1:W-:Y:S05]  /*2060*/  ST.E.64 desc[UR36][R14.64+0x8], R10 ;  /* 0x0000080a0e007985 */ /* 0x0003ea000c101b24 */
[----:B------:R-:W-:Y:S05]  /*2070*/  @!P1 BRA `(.L_x_41) ;  /* 0x00000000000c9947 */ /* 0x000fea0003800000 */
[----:B------:R-:W2:Y:S02]  /*2080*/  LDG.E.64 R8, desc[UR36][R12.64+0x10] ;  /* 0x000010240c087981 */ /* 0x000ea4000c1e1b00 */
[----:B--2---:R-:W-:-:S07]  /*2090*/  DADD R8, R10, R8 ;  /* 0x000000000a087229 */ /* 0x004fce0000000008 */
[----:B------:R2:W-:Y:S04]  /*20a0*/  ST.E.64 desc[UR36][R14.64+0x10], R8 ;  /* 0x000010080e007985 */ /* 0x0005e8000c101b24 */
.L_x_41:
[----:B------:R-:W-:Y:S05]  /*20b0*/  BSYNC.RECONVERGENT B1 ;  /* 0x0000000000017941 */ /* 0x000fea0003800200 */
.L_x_40:
[----:B------:R-:W-:Y:S01]  /*20c0*/  BSSY.RECONVERGENT B1, `(.L_x_42) ;  /* 0x000001b000017945 */ /* 0x000fe20003800200 */
[----:B012---:R-:W-:Y:S02]  /*20d0*/  MOV R15, RZ ;  /* 0x000000ff000f7202 */ /* 0x007fe40000000f00 */
[----:B------:R-:W-:Y:S01]  /*20e0*/  CS2R R8, SRZ ;  /* 0x0000000000087805 */ /* 0x000fe2000001ff00 */
[----:B------:R-:W-:Y:S06]  /*20f0*/  @!P0 BRA `(.L_x_43) ;  /* 0x00000000005c8947 */ /* 0x000fec0003800000 */
[----:B------:R-:W-:Y:S01]  /*2100*/  BSSY.RECONVERGENT B3, `(.L_x_44) ;  /* 0x0000015000037945 */ /* 0x000fe20003800200 */
[----:B------:R-:W-:Y:S01]  /*2110*/  IMAD.MOV.U32 R19, RZ, RZ, RZ ;  /* 0x000000ffff137224 */ /* 0x000fe200078e00ff */
[----:B------:R-:W-:-:S07]  /*2120*/  CS2R R8, SRZ ;  /* 0x0000000000087805 */ /* 0x000fce000001ff00 */
.L_x_45:
[----:B0-----:R-:W0:Y:S02]  /*2130*/  LDC.64 R10, c[0x0][0x380] ;  /* 0x0000e000ff0a7b82 */ /* 0x001e240000000a00 */
[----:B0-----:R-:W-:-:S05]  /*2140*/  IMAD.WIDE.U32 R10, R19, 0x8, R10 ;  /* 0x00000008130a7825 */ /* 0x001fca00078e000a */
[----:B------:R-:W2:Y:S01]  /*2150*/  LDG.E.64 R12, desc[UR36][R10.64] ;  /* 0x000000240a0c7981 */ /* 0x000ea2000c1e1b00 */
[----:B------:R-:W-:Y:S01]  /*2160*/  IMAD.WIDE.U32 R14, R19, 0x8, R60 ;  /* 0x00000008130e7825 */ /* 0x000fe200078e003c */
[----:B--2---:R-:W-:-:S07]  /*2170*/  DFMA R12, R12, R12, R8 ;  /* 0x0000000c0c0c722b */ /* 0x004fce0000000008 */
[----:B------:R0:W-:Y:S04]  /*2180*/  ST.E.64 desc[UR36][R14.64], R12 ;  /* 0x0000000c0e007985 */ /* 0x0001e8000c101b24 */
[----:B------:R-:W2:Y:S02]  /*2190*/  LDG.E.64 R8, desc[UR36][R10.64+0x8] ;  /* 0x000008240a087981 */ /* 0x000ea4000c1e1b00 */
[----:B--2---:R-:W-:-:S07]  /*21a0*/  DFMA R16, R8, R8, R12 ;  /* 0x000000080810722b */ /* 0x004fce000000000c */
[----:B------:R0:W-:Y:S04]  /*21b0*/  ST.E.64 desc[UR36][R14.64+0x8], R16 ;  /* 0x000008100e007985 */ /* 0x0001e8000c101b24 */
[----:B------:R-:W2:Y:S02]  /*21c0*/  LDG.E.64 R8, desc[UR36][R10.64+0x10] ;  /* 0x000010240a087981 */ /* 0x000ea4000c1e1b00 */
[----:B--2---:R-:W-:-:S07]  /*21d0*/  DFMA R92, R8, R8, R16 ;  /* 0x00000008085c722b */ /* 0x004fce0000000010 */
[----:B------:R0:W-:Y:S04]  /*21e0*/  ST.E.64 desc[UR36][R14.64+0x10], R92 ;  /* 0x0000105c0e007985 */ /* 0x0001e8000c101b24 */
[----:B------:R-:W2:Y:S01]  /*21f0*/  LDG.E.64 R8, desc[UR36][R10.64+0x18] ;  /* 0x000018240a087981 */ /* 0x000ea2000c1e1b00 */
[----:B------:R-:W-:-:S05]  /*2200*/  VIADD R19, R19, 0x4 ;  /* 0x0000000413137836 */ /* 0x000fca0000000000 */
[----:B------:R-:W-:Y:S01]  /*2210*/  ISETP.NE.AND P1, PT, R19, R81, PT ;  /* 0x000000511300720c */ /* 0x000fe20003f25270 */
[----:B--2---:R-:W-:-:S07]  /*2220*/  DFMA R8, R8, R8, R92 ;  /* 0x000000080808722b */ /* 0x004fce000000005c */
[----:B------:R0:W-:Y:S05]  /*2230*/  ST.E.64 desc[UR36][R14.64+0x18], R8 ;  /* 0x000018080e007985 */ /* 0x0001ea000c101b24 */
[----:B------:R-:W-:Y:S05]  /*2240*/  @P1 BRA `(.L_x_45) ;  /* 0xfffffffc00b81947 */ /* 0x000fea000383ffff */
[----:B------:R-:W-:Y:S05]  /*2250*/  BSYNC.RECONVERGENT B3 ;  /* 0x0000000000037941 */ /* 0x000fea0003800200 */
.L_x_44:
[----:B0-----:R-:W-:-:S07]  /*2260*/  IMAD.MOV.U32 R15, RZ, RZ, R81 ;  /* 0x000000ffff0f7224 */ /* 0x001fce00078e0051 */
.L_x_43:
[----:B------:R-:W-:Y:S05]  /*2270*/  BSYNC.RECONVERGENT B1 ;  /* 0x0000000000017941 */ /* 0x000fea0003800200 */
.L_x_42:
[----:B------:R-:W-:Y:S04]  /*2280*/  BSSY.RECONVERGENT B1, `(.L_x_46) ;  /* 0x0000012000017945 */ /* 0x000fe80003800200 */
[----:B------:R-:W-:Y:S05]  /*2290*/  @!P5 BRA `(.L_x_47) ;  /* 0x000000000040d947 */ /* 0x000fea0003800000 */
[----:B------:R-:W0:Y:S02]  /*22a0*/  LDC.64 R12, c[0x0][0x380] ;  /* 0x0000e000ff0c7b82 */ /* 0x000e240000000a00 */
[----:B0-----:R-:W-:-:S05]  /*22b0*/  IMAD.WIDE.U32 R12, R15, 0x8, R12 ;  /* 0x000000080f0c7825 */ /* 0x001fca00078e000c */
[----:B------:R-:W2:Y:S01]  /*22c0*/  LDG.E.64 R10, desc[UR36][R12.64] ;  /* 0x000000240c0a7981 */ /* 0x000ea2000c1e1b00 */
[----:B------:R-:W-:Y:S01]  /*22d0*/  IMAD.WIDE.U32 R14, R15, 0x8, R60 ;  /* 0x000000080f0e7825 */ /* 0x000fe200078e003c */
[----:B------:R-:W-:Y:S01]  /*22e0*/  ISETP.NE.AND P1, PT, R80, 0x1, PT ;  /* 0x000000015000780c */ /* 0x000fe20003f25270 */
[----:B--2---:R-:W-:-:S07]  /*22f0*/  DFMA R10, R10, R10, R8 ;  /* 0x0000000a0a0a722b */ /* 0x004fce0000000008 */
[----:B------:R0:W-:Y:S05]  /*2300*/  ST.E.64 desc[UR36][R14.64], R10 ;  /* 0x0000000a0e007985 */ /* 0x0001ea000c101b24 */
[----:B------:R-:W-:Y:S05]  /*2310*/  @!P1 BRA `(.L_x_47) ;  /* 0x0000000000209947 */ /* 0x000fea0003800000 */
[----:B------:R-:W0:Y:S01]  /*2320*/  LDG.E.64 R8, desc[UR36][R12.64+0x8] ;  /* 0x000008240c087981 */ /* 0x000e22000c1e1b00 */
[----:B------:R-:W-:Y:S01]  /*2330*/  ISETP.NE.AND P1, PT, R80, 0x2, PT ;  /* 0x000000025000780c */ /* 0x000fe20003f25270 */
[----:B0-----:R-:W-:-:S07]  /*2340*/  DFMA R10, R8, R8, R10 ;  /* 0x00000008080a722b */ /* 0x001fce000000000a */
[----:B------:R1:W-:Y:S05]  /*2350*/  ST.E.64 desc[UR36][R14.64+0x8], R10 ;  /* 0x0000080a0e007985 */ /* 0x0003ea000c101b24 */
[----:B------:R-:W-:Y:S05]  /*2360*/  @!P1 BRA `(.L_x_47) ;  /* 0x00000000000c9947 */ /* 0x000fea0003800000 */
[----:B------:R-:W2:Y:S02]  /*2370*/  LDG.E.64 R8, desc[UR36][R12.64+0x10] ;  /* 0x000010240c087981 */ /* 0x000ea4000c1e1b00 */
[----:B--2---:R-:W-:-:S07]  /*2380*/  DFMA R8, R8, R8, R10 ;  /* 0x000000080808722b */ /* 0x004fce000000000a */
[----:B------:R2:W-:Y:S04]  /*2390*/  ST.E.64 desc[UR36][R14.64+0x10], R8 ;  /* 0x000010080e007985 */ /* 0x0005e8000c101b24 */
.L_x_47:
[----:B------:R-:W-:Y:S05]  /*23a0*/  BSYNC.RECONVERGENT B1 ;  /* 0x0000000000017941 */ /* 0x000fea0003800200 */
.L_x_46:
[----:B------:R-:W-:Y:S01]  /*23b0*/  ISETP.GE.U32.AND P1, PT, R91, 0x7, PT ;  /* 0x000000075b00780c */ /* 0x000fe20003f26070 */
[----:B------:R-:W-:Y:S01]  /*23c0*/  BSSY.RECONVERGENT B1, `(.L_x_48) ;  /* 0x0000022000017945 */ /* 0x000fe20003800200 */
[----:B------:R-:W-:-:S11]  /*23d0*/  IMAD.MOV.U32 R19, RZ, RZ, RZ ;  /* 0x000000ffff137224 */ /* 0x000fd600078e00ff */
[----:B------:R-:W-:Y:S05]  /*23e0*/  @!P1 BRA `(.L_x_49) ;  /* 0x00000000007c9947 */ /* 0x000fea0003800000 */
[----:B------:R-:W-:Y:S01]  /*23f0*/  BSSY.RECONVERGENT B3, `(.L_x_50) ;  /* 0x000001d000037945 */ /* 0x000fe20003800200 */
[----:B------:R-:W-:-:S07]  /*2400*/  MOV R19, RZ ;  /* 0x000000ff00137202 */ /* 0x000fce0000000f00 */
.L_x_51:
[C---:B--23--:R-:W-:Y:S01]  /*2410*/  VIADD R8, R19.reuse, 0x1 ;  /* 0x0000000113087836 */ /* 0x04cfe20000000000 */
[C---:B------:R-:W-:Y:S01]  /*2420*/  IADD3 R92, PT, PT, R19.reuse, 0x5, RZ ;  /* 0x00000005135c7810 */ /* 0x040fe20007ffe0ff */
[C---:B------:R-:W-:Y:S02]  /*2430*/  VIADD R12, R19.reuse, 0x2 ;  /* 0x00000002130c7836 */ /* 0x040fe40000000000 */
[C---:B01----:R-:W-:Y:S02]  /*2440*/  VIADD R14, R19.reuse, 0x3 ;  /* 0x00000003130e7836 */ /* 0x043fe40000000000 */
[C---:B------:R-:W-:Y:S01]  /*2450*/  VIADD R16, R19.reuse, 0x4 ;  /* 0x0000000413107836 */ /* 0x040fe20000000000 */
[----:B------:R-:W0:Y:S01]  /*2460*/  I2F.F64.U32 R8, R8 ;  /* 0x0000000800087312 */ /* 0x000e220000201800 */
[C---:B------:R-:W-:Y:S02]  /*2470*/  VIADD R94, R19.reuse, 0x6 ;  /* 0x00000006135e7836 */ /* 0x040fe40000000000 */
[----:B------:R-:W-:-:S02]  /*2480*/  VIADD R96, R19, 0x7 ;  /* 0x0000000713607836 */ /* 0x000fc40000000000 */
[----:B------:R-:W-:-:S03]  /*2490*/  IMAD.WIDE.U32 R10, R19, 0x8, R64 ;  /* 0x00000008130a7825 */ /* 0x000fc600078e0040 */
[----:B------:R-:W1:Y:S01]  /*24a0*/  I2F.F64.U32 R12, R12 ;  /* 0x0000000c000c7312 */ /* 0x000e620000201800 */
[----:B------:R-:W-:-:S05]  /*24b0*/  VIADD R19, R19, 0x8 ;  /* 0x0000000813137836 */ /* 0x000fca0000000000 */
[----:B------:R-:W-:Y:S01]  /*24c0*/  ISETP.NE.AND P1, PT, R19, R82, PT ;  /* 0x000000521300720c */ /* 0x000fe20003f25270 */
[----:B0-----:R3:W-:Y:S01]  /*24d0*/  ST.E.64 desc[UR36][R10.64], R8 ;  /* 0x000000080a007985 */ /* 0x0017e2000c101b24 */
[----:B------:R-:W0:Y:S03]  /*24e0*/  I2F.F64.U32 R14, R14 ;  /* 0x0000000e000e7312 */ /* 0x000e260000201800 */
[----:B-1----:R3:W-:Y:S05]  /*24f0*/  ST.E.64 desc[UR36][R10.64+0x8], R12 ;  /* 0x0000080c0a007985 */ /* 0x0027ea000c101b24 */
[----:B------:R-:W1:Y:S01]  /*2500*/  I2F.F64.U32 R16, R16 ;  /* 0x0000001000107312 */ /* 0x000e620000201800 */
[----:B0-----:R3:W-:Y:S07]  /*2510*/  ST.E.64 desc[UR36][R10.64+0x10], R14 ;  /* 0x0000100e0a007985 */ /* 0x0017ee000c101b24 */
[----:B------:R-:W0:Y:S01]  /*2520*/  I2F.F64.U32 R92, R92 ;  /* 0x0000005c005c7312 */ /* 0x000e220000201800 */
[----:B-1----:R3:W-:Y:S07]  /*2530*/  ST.E.64 desc[UR36][R10.64+0x18], R16 ;  /* 0x000018100a007985 */ /* 0x0027ee000c101b24 */
[----:B------:R-:W1:Y:S01]  /*2540*/  I2F.F64.U32 R94, R94 ;  /* 0x0000005e005e7312 */ /* 0x000e620000201800 */
[----:B0-----:R3:W-:Y:S07]  /*2550*/  ST.E.64 desc[UR36][R10.64+0x20], R92 ;  /* 0x0000205c0a007985 */ /* 0x0017ee000c101b24 */
[----:B------:R-:W0:Y:S01]  /*2560*/  I2F.F64.U32 R96, R96 ;  /* 0x0000006000607312 */ /* 0x000e220000201800 */
[----:B-1----:R3:W-:Y:S07]  /*2570*/  ST.E.64 desc[UR36][R10.64+0x28], R94 ;  /* 0x0000285e0a007985 */ /* 0x0027ee000c101b24 */
[----:B------:R-:W1:Y:S01]  /*2580*/  I2F.F64.U32 R98, R19 ;  /* 0x0000001300627312 */ /* 0x000e620000201800 */
[----:B0-----:R3:W-:Y:S04]  /*2590*/  ST.E.64 desc[UR36][R10.64+0x30], R96 ;  /* 0x000030600a007985 */ /* 0x0017e8000c101b24 */
[----:B-1----:R3:W-:Y:S01]  /*25a0*/  ST.E.64 desc[UR36][R10.64+0x38], R98 ;  /* 0x000038620a007985 */ /* 0x0027e2000c101b24 */
[----:B------:R-:W-:Y:S05]  /*25b0*/  @P1 BRA `(.L_x_51) ;  /* 0xfffffffc00941947 */ /* 0x000fea000383ffff */
[----:B------:R-:W-:Y:S05]  /*25c0*/  BSYNC.RECONVERGENT B3 ;  /* 0x0000000000037941 */ /* 0x000fea0003800200 */
.L_x_50:
[----:B------:R-:W-:-:S07]  /*25d0*/  IMAD.MOV.U32 R19, RZ, RZ, R82 ;  /* 0x000000ffff137224 */ /* 0x000fce00078e0052 */
.L_x_49:
[----:B------:R-:W-:Y:S05]  /*25e0*/  BSYNC.RECONVERGENT B1 ;  /* 0x0000000000017941 */ /* 0x000fea0003800200 */
.L_x_48:
[----:B------:R-:W-:Y:S01]  /*25f0*/  ISETP.NE.AND P1, PT, R79, RZ, PT ;  /* 0x000000ff4f00720c */ /* 0x000fe20003f25270 */
[----:B------:R-:W-:-:S12]  /*2600*/  BSSY.RECONVERGENT B1, `(.L_x_52) ;  /* 0x0000023000017945 */ /* 0x000fd80003800200 */
[----:B------:R-:W-:Y:S05]  /*2610*/  @!P1 BRA `(.L_x_53) ;  /* 0x0000000000849947 */ /* 0x000fea0003800000 */
[----:B------:R-:W-:Y:S01]  /*2620*/  IADD3 R0, PT, PT, R79, -0x1, RZ ;  /* 0xffffffff4f007810 */ /* 0x000fe20007ffe0ff */
[----:B------:R-:W-:Y:S03]  /*2630*/  BSSY.RECONVERGENT B3, `(.L_x_54) ;  /* 0x0000010000037945 */ /* 0x000fe60003800200 */
[----:B------:R-:W-:-:S13]  /*2640*/  ISETP.GE.U32.AND P1, PT, R0, 0x3, PT ;  /* 0x000000030000780c */ /* 0x000fda0003f26070 */
[----:B------:R-:W-:Y:S05]  /*2650*/  @!P1 BRA `(.L_x_55) ;  /* 0x0000000000349947 */ /* 0x000fea0003800000 */
[C---:B--23--:R-:W-:Y:S02]  /*2660*/  VIADD R8, R19.reuse, 0x1 ;  /* 0x0000000113087836 */ /* 0x04cfe40000000000 */
[C---:B------:R-:W-:Y:S02]  /*2670*/  VIADD R12, R19.reuse, 0x2 ;  /* 0x00000002130c7836 */ /* 0x040fe40000000000 */
[C---:B01----:R-:W-:Y:S02]  /*2680*/  VIADD R14, R19.reuse, 0x3 ;  /* 0x00000003130e7836 */ /* 0x043fe40000000000 */
[C---:B------:R-:W-:Y:S01]  /*2690*/  IMAD.WIDE.U32 R10, R19.reuse, 0x8, R64 ;  /* 0x00000008130a7825 */ /* 0x040fe200078e0040 */
[----:B------:R-:W0:Y:S03]  /*26a0*/  I2F.F64.U32 R8, R8 ;  /* 0x0000000800087312 */ /* 0x000e260000201800 */
[----:B------:R-:W-:-:S05]  /*26b0*/  VIADD R19, R19, 0x4 ;  /* 0x0000000413137836 */ /* 0x000fca0000000000 */
[----:B------:R-:W1:Y:S01]  /*26c0*/  I2F.F64.U32 R12, R12 ;  /* 0x0000000c000c7312 */ /* 0x000e620000201800 */
[----:B0-----:R4:W-:Y:S07]  /*26d0*/  ST.E.64 desc[UR36][R10.64], R8 ;  /* 0x000000080a007985 */ /* 0x0019ee000c101b24 */
[----:B------:R-:W0:Y:S01]  /*26e0*/  I2F.F64.U32 R14, R14 ;  /* 0x0000000e000e7312 */ /* 0x000e220000201800 */
[----:B-1----:R4:W-:Y:S07]  /*26f0*/  ST.E.64 desc[UR36][R10.64+0x8], R12 ;  /* 0x0000080c0a007985 */ /* 0x0029ee000c101b24 */
[----:B------:R-:W1:Y:S01]  /*2700*/  I2F.F64.U32 R16, R19 ;  /* 0x0000001300107312 */ /* 0x000e620000201800 */
[----:B0-----:R4:W-:Y:S04]  /*2710*/  ST.E.64 desc[UR36][R10.64+0x10], R14 ;  /* 0x0000100e0a007985 */ /* 0x0019e8000c101b24 */
[----:B-1----:R4:W-:Y:S02]  /*2720*/  ST.E.64 desc[UR36][R10.64+0x18], R16 ;  /* 0x000018100a007985 */ /* 0x0029e4000c101b24 */
.L_x_55:
[----:B------:R-:W-:Y:S05]  /*2730*/  BSYNC.RECONVERGENT B3 ;  /* 0x0000000000037941 */ /* 0x000fea0003800200 */
.L_x_54:
[----:B------:R-:W-:Y:S05]  /*2740*/  @!P5 BRA `(.L_x_53) ;  /* 0x000000000038d947 */ /* 0x000fea0003800000 */
[----:B------:R-:W-:Y:S02]  /*2750*/  ISETP.NE.AND P2, PT, R80, 0x1, PT ;  /* 0x000000015000780c */ /* 0x000fe40003f45270 */
[----:B------:R-:W-:-:S04]  /*2760*/  LOP3.LUT R0, R70, 0x1, RZ, 0xc0, !PT ;  /* 0x0000000146007812 */ /* 0x000fc800078ec0ff */
[----:B------:R-:W-:-:S07]  /*2770*/  ISETP.NE.U32.AND P1, PT, R0, 0x1, PT ;  /* 0x000000010000780c */ /* 0x000fce0003f25070 */
[C---:B---34-:R-:W-:Y:S01]  /*2780*/  @P2 IADD3 R12, PT, PT, R19.reuse, 0x1, RZ ;  /* 0x00000001130c2810 */ /* 0x058fe20007ffe0ff */
[----:B012---:R-:W-:-:S04]  /*2790*/  @P2 IMAD.WIDE.U32 R14, R19, 0x8, R64 ;  /* 0x00000008130e2825 */ /* 0x007fc800078e0040 */
[----:B------:R-:W-:Y:S01]  /*27a0*/  @P2 VIADD R19, R19, 0x2 ;  /* 0x0000000213132836 */ /* 0x000fe20000000000 */
[----:B------:R-:W0:Y:S03]  /*27b0*/  @P2 I2F.F64.U32 R12, R12 ;  /* 0x0000000c000c2312 */ /* 0x000e260000201800 */
[C---:B------:R-:W-:Y:S02]  /*27c0*/  @!P1 VIADD R8, R19.reuse, 0x1 ;  /* 0x0000000113089836 */ /* 0x040fe40000000000 */
[----:B------:R-:W-:-:S03]  /*27d0*/  @!P1 IMAD.WIDE.U32 R10, R19, 0x8, R64 ;  /* 0x00000008130a9825 */ /* 0x000fc600078e0040 */
[----:B------:R-:W1:Y:S01]  /*27e0*/  @P2 I2F.F64.U32 R16, R19 ;  /* 0x0000001300102312 */ /* 0x000e620000201800 */
[----:B0-----:R0:W-:Y:S07]  /*27f0*/  @P2 ST.E.64 desc[UR36][R14.64], R12 ;  /* 0x0000000c0e002985 */ /* 0x0011ee000c101b24 */
[----:B------:R-:W2:Y:S01]  /*2800*/  @!P1 I2F.F64.U32 R8, R8 ;  /* 0x0000000800089312 */ /* 0x000ea20000201800 */
[----:B-1----:R0:W-:Y:S04]  /*2810*/  @P2 ST.E.64 desc[UR36][R14.64+0x8], R16 ;  /* 0x000008100e002985 */ /* 0x0021e8000c101b24 */
[----:B--2---:R0:W-:Y:S02]  /*2820*/  @!P1 ST.E.64 desc[UR36][R10.64], R8 ;  /* 0x000000080a009985 */ /* 0x0041e4000c101b24 */
.L_x_53:
[----:B------:R-:W-:Y:S05]  /*2830*/  BSYNC.RECONVERGENT B1 ;  /* 0x0000000000017941 */ /* 0x000fea0003800200 */
.L_x_52:
[----:B------:R-:W-:Y:S01]  /*2840*/  BSSY.RECONVERGENT B4, `(.L_x_56) ;  /* 0x00001af000047945 */ /* 0x000fe20003800200 */
[----:B------:R-:W-:-:S03]  /*2850*/  IMAD.MOV.U32 R19, RZ, RZ, RZ ;  /* 0x000000ffff137224 */ /* 0x000fc600078e00ff */
[----:B------:R-:W-:Y:S05]  /*2860*/  @!P0 BRA `(.L_x_57) ;  /* 0x0000001800b08947 */ /* 0x000fea0003800000 */
[----:B------:R-:W-:Y:S01]  /*2870*/  BSSY.RECONVERGENT B3, `(.L_x_58) ;  /* 0x00001aa000037945 */ /* 0x000fe20003800200 */
[----:B------:R-:W-:-:S07]  /*2880*/  IMAD.MOV.U32 R19, RZ, RZ, RZ ;  /* 0x000000ffff137224 */ /* 0x000fce00078e00ff */
.L_x_91:
[----:B---3--:R-:W-:-:S05]  /*2890*/  IMAD.WIDE.U32 R94, R19, 0x8, R64 ;  /* 0x00000008135e7825 */ /* 0x008fca00078e0040 */
[----:B0---4-:R-:W3:Y:S01]  /*28a0*/  LD.E.64 R16, desc[UR36][R94.64] ;  /* 0x000000245e107980 */ /* 0x011ee2000c101b00 */
[----:B------:R-:W-:-:S05]  /*28b0*/  IMAD.WIDE.U32 R92, R19, 0x8, R62 ;  /* 0x00000008135c7825 */ /* 0x000fca00078e003e */
[----:B-12---:R-:W2:Y:S01]  /*28c0*/  LD.E.64 R14, desc[UR36][R92.64] ;  /* 0x000000245c0e7980 */ /* 0x006ea2000c101b00 */
[----:B------:R-:W-:Y:S02]  /*28d0*/  HFMA2 R8, -RZ, RZ, 0, 5.9604644775390625e-08 ;  /* 0x00000001ff087431 */ /* 0x000fe400000001ff */
[----:B------:R-:W-:Y:S01]  /*28e0*/  IMAD.MOV.U32 R117, RZ, RZ, R19 ;  /* 0x000000ffff757224 */ /* 0x000fe200078e0013 */
[----:B------:R-:W-:Y:S01]  /*28f0*/  BSSY.RECONVERGENT B5, `(.L_x_59) ;  /* 0x0000016000057945 */ /* 0x000fe20003800200 */
[----:B------:R-:W-:-:S05]  /*2900*/  VIADD R19, R19, 0x4 ;  /* 0x0000000413137836 */ /* 0x000fca0000000000 */
[----:B------:R-:W-:Y:S01]  /*2910*/  ISETP.NE.AND P3, PT, R19, R81, PT ;  /* 0x000000511300720c */ /* 0x000fe20003f65270 */
[----:B---3--:R-:W0:Y:S01]  /*2920*/  MUFU.RCP64H R9, R17 ;  /* 0x0000001100097308 */ /* 0x008e220000001800 */
[----:B--2---:R-:W-:Y:S01]  /*2930*/  FSETP.GEU.AND P1, PT, |R15|, 6.5827683646048100446e-37, PT ;  /* 0x036000000f00780b */ /* 0x004fe20003f2e200 */
        /* <DEDUP_REMOVED lines=15> */
[----:B------:R-:W-:Y:S01]  /*2a30*/  MOV R8, R112 ;  /* 0x0000007000087202 */ /* 0x000fe20000000f00 */
[----:B------:R-:W-:-:S07]  /*2a40*/  IMAD.MOV.U32 R9, RZ, RZ, R113 ;  /* 0x000000ffff097224 */ /* 0x000fce00078e0071 */
.L_x_60:
[----:B------:R-:W-:Y:S05]  /*2a50*/  BSYNC.RECONVERGENT B5 ;  /* 0x0000000000057941 */ /* 0x000fea0003800200 */
.L_x_59:
[----:B------:R-:W-:-:S05]  /*2a60*/  IMAD.WIDE.U32 R96, R117, 0x8, R30 ;  /* 0x0000000875607825 */ /* 0x000fca00078e001e */
[----:B------:R0:W-:Y:S04]  /*2a70*/  ST.E.64 desc[UR36][R96.64], R8 ;  /* 0x0000000860007985 */ /* 0x0001e8000c101b24 */
[----:B------:R-:W2:Y:S04]  /*2a80*/  LD.E.64 R118, desc[UR36][R94.64] ;  /* 0x000000245e767980 */ /* 0x000ea8000c101b00 */
[----:B------:R-:W3:Y:S01]  /*2a90*/  LD.E.64 R10, desc[UR36][R92.64] ;  /* 0x000000245c0a7980 */ /* 0x000ee2000c101b00 */
[----:B------:R-:W-:-:S05]  /*2aa0*/  IMAD.WIDE.U32 R98, R117, 0x8, R60 ;  /* 0x0000000875627825 */ /* 0x000fca00078e003c */
[----:B------:R1:W5:Y:S01]  /*2ab0*/  LD.E.64 R124, desc[UR36][R98.64] ;  /* 0x00000024627c7980 */ /* 0x000362000c101b00 */
[----:B------:R-:W-:Y:S01]  /*2ac0*/  IMAD.MOV.U32 R12, RZ, RZ, 0x1 ;  /* 0x00000001ff0c7424 */ /* 0x000fe200078e00ff */
[----:B------:R-:W-:Y:S01]  /*2ad0*/  BSSY.RECONVERGENT B5, `(.L_x_61) ;  /* 0x0000017000057945 */ /* 0x000fe20003800200 */
[----:B--2---:R-:W2:Y:S01]  /*2ae0*/  MUFU.RCP64H R13, R119 ;  /* 0x00000077000d7308 */ /* 0x004ea20000001800 */
[----:B---3--:R-:W-:-:S10]  /*2af0*/  DMUL R16, R10, R10 ;  /* 0x0000000a0a107228 */ /* 0x008fd40000000000 */
[----:B------:R-:W-:Y:S01]  /*2b00*/  FSETP.GEU.AND P1, PT, |R17|, 6.5827683646048100446e-37, PT ;  /* 0x036000001100780b */ /* 0x000fe20003f2e200 */
[----:B--2---:R-:W-:-:S08]  /*2b10*/  DFMA R14, -R118, R12, 1 ;  /* 0x3ff00000760e742b */ /* 0x004fd0000000010c */
[----:B------:R-:W-:-:S08]  /*2b20*/  DFMA R14, R14, R14, R14 ;  /* 0x0000000e0e0e722b */ /* 0x000fd0000000000e */
[----:B------:R-:W-:-:S08]  /*2b30*/  DFMA R14, R12, R14, R12 ;  /* 0x0000000e0c0e722b */ /* 0x000fd0000000000c */
[----:B------:R-:W-:-:S08]  /*2b40*/  DFMA R12, -R118, R14, 1 ;  /* 0x3ff00000760c742b */ /* 0x000fd0000000010e */
[----:B------:R-:W-:-:S08]  /*2b50*/  DFMA R12, R14, R12, R14 ;  /* 0x0000000c0e0c722b */ /* 0x000fd0000000000e */
[----:B0-----:R-:W-:-:S08]  /*2b60*/  DMUL R8, R16, R12 ;  /* 0x0000000c10087228 */ /* 0x001fd00000000000 */
[----:B------:R-:W-:-:S08]  /*2b70*/  DFMA R10, -R118, R8, R16 ;  /* 0x00000008760a722b */ /* 0x000fd00000000110 */
[----:B------:R-:W-:-:S10]  /*2b80*/  DFMA R8, R12, R10, R8 ;  /* 0x0000000a0c08722b */ /* 0x000fd40000000008 */
[----:B------:R-:W-:-:S05]  /*2b90*/  FFMA R0, RZ, R119, R9 ;  /* 0x00000077ff007223 */ /* 0x000fca0000000009 */
[----:B------:R-:W-:-:S13]  /*2ba0*/  FSETP.GT.AND P0, PT, |R0|, 1.469367938527859385e-39, PT ;  /* 0x001000000000780b */ /* 0x000fda0003f04200 */
[----:B-1----:R-:W-:Y:S05]  /*2bb0*/  @P0 BRA P1, `(.L_x_62) ;  /* 0x0000000000200947 */ /* 0x002fea0000800000 */
[----:B------:R-:W-:Y:S01]  /*2bc0*/  IMAD.MOV.U32 R14, RZ, RZ, R16 ;  /* 0x000000ffff0e7224 */ /* 0x000fe200078e0010 */
[----:B------:R-:W-:Y:S01]  /*2bd0*/  MOV R12, R118 ;  /* 0x00000076000c7202 */ /* 0x000fe20000000f00 */
[----:B------:R-:W-:Y:S01]  /*2be0*/  IMAD.MOV.U32 R15, RZ, RZ, R17 ;  /* 0x000000ffff0f7224 */ /* 0x000fe200078e0011 */
[----:B------:R-:W-:Y:S01]  /*2bf0*/  MOV R0, 0x2c20 ;  /* 0x00002c2000007802 */ /* 0x000fe20000000f00 */
[----:B------:R-:W-:-:S07]  /*2c00*/  IMAD.MOV.U32 R11, RZ, RZ, R119 ;  /* 0x000000ffff0b7224 */ /* 0x000fce00078e0077 */
[----:B-----5:R-:W-:Y:S05]  /*2c10*/  CALL.REL.NOINC `($__internal_0_$__cuda_sm20_div_rn_f64_full) ;  /* 0x0000014000647944 */ /* 0x020fea0003c00000 */
[----:B------:R-:W-:Y:S02]  /*2c20*/  IMAD.MOV.U32 R8, RZ, RZ, R112 ;  /* 0x000000ffff087224 */ /* 0x000fe400078e0070 */
[----:B------:R-:W-:-:S07]  /*2c30*/  IMAD.MOV.U32 R9, RZ, RZ, R113 ;  /* 0x000000ffff097224 */ /* 0x000fce00078e0071 */
.L_x_62:
[----:B------:R-:W-:Y:S05]  /*2c40*/  BSYNC.RECONVERGENT B5 ;  /* 0x0000000000057941 */ /* 0x000fea0003800200 */
.L_x_61:
[----:B------:R-:W0:Y:S01]  /*2c50*/  MUFU.RCP64H R11, R119 ;  /* 0x00000077000b7308 */ /* 0x000e220000001800 */
[----:B------:R-:W-:Y:S01]  /*2c60*/  IMAD.MOV.U32 R10, RZ, RZ, 0x1 ;  /* 0x00000001ff0a7424 */ /* 0x000fe200078e00ff */
[----:B-----5:R-:W-:Y:S01]  /*2c70*/  DADD R14, R124, -R8 ;  /* 0x000000007c0e7229 */ /* 0x020fe20000000808 */
[----:B------:R-:W-:Y:S09]  /*2c80*/  BSSY.RECONVERGENT B5, `(.L_x_63) ;  /* 0x0000013000057945 */ /* 0x000ff20003800200 */
[----:B------:R-:W-:Y:S01]  /*2c90*/  FSETP.GEU.AND P1, PT, |R15|, 6.5827683646048100446e-37, PT ;  /* 0x036000000f00780b */ /* 0x000fe20003f2e200 */
        /* <DEDUP_REMOVED lines=17> */
.L_x_64:
[----:B------:R-:W-:Y:S05]  /*2db0*/  BSYNC.RECONVERGENT B5 ;  /* 0x0000000000057941 */ /* 0x000fea0003800200 */
.L_x_63:
[----:B------:R-:W0:Y:S01]  /*2dc0*/  MUFU.RSQ64H R17, R9 ;  /* 0x0000000900117308 */ /* 0x000e220000001c00 */
[----:B------:R-:W-:Y:S01]  /*2dd0*/  VIADD R16, R9, 0xfcb00000 ;  /* 0xfcb0000009107836 */ /* 0x000fe20000000000 */
[----:B------:R-:W-:Y:S01]  /*2de0*/  MOV R12, 0x0 ;  /* 0x00000000000c7802 */ /* 0x000fe20000000f00 */
[----:B------:R-:W-:Y:S01]  /*2df0*/  IMAD.MOV.U32 R13, RZ, RZ, 0x3fd80000 ;  /* 0x3fd80000ff0d7424 */ /* 0x000fe200078e00ff */
[----:B------:R-:W-:Y:S02]  /*2e00*/  BSSY.RECONVERGENT B5, `(.L_x_65) ;  /* 0x0000016000057945 */ /* 0x000fe40003800200 */
[----:B------:R-:W-:Y:S01]  /*2e10*/  ISETP.GE.U32.AND P0, PT, R16, 0x7ca00000, PT ;  /* 0x7ca000001000780c */ /* 0x000fe20003f06070 */
[----:B0-----:R-:W-:-:S08]  /*2e20*/  DMUL R10, R16, R16 ;  /* 0x00000010100a7228 */ /* 0x001fd00000000000 */
[----:B------:R-:W-:-:S08]  /*2e30*/  DFMA R10, -R10, R8, 1 ;  /* 0x3ff000000a0a742b */ /* 0x000fd00000000108 */
[----:B------:R-:W-:Y:S02]  /*2e40*/  DFMA R12, R10, R12, 0.5 ;  /* 0x3fe000000a0c742b */ /* 0x000fe4000000000c */
[----:B------:R-:W-:-:S08]  /*2e50*/  DMUL R10, R16, R10 ;  /* 0x0000000a100a7228 */ /* 0x000fd00000000000 */
[----:B------:R-:W-:-:S08]  /*2e60*/  DFMA R12, R12, R10, R16 ;  /* 0x0000000a0c0c722b */ /* 0x000fd00000000010 */
[----:B------:R-:W-:Y:S02]  /*2e70*/  DMUL R14, R12, R8 ;  /* 0x000000080c0e7228 */ /* 0x000fe40000000000 */
[----:B------:R-:W-:Y:S02]  /*2e80*/  VIADD R111, R13, 0xfff00000 ;  /* 0xfff000000d6f7836 */ /* 0x000fe40000000000 */
[----:B------:R-:W-:-:S04]  /*2e90*/  IMAD.MOV.U32 R110, RZ, RZ, R12 ;  /* 0x000000ffff6e7224 */ /* 0x000fc800078e000c */
[----:B------:R-:W-:-:S08]  /*2ea0*/  DFMA R112, R14, -R14, R8 ;  /* 0x8000000e0e70722b */ /* 0x000fd00000000008 */
[----:B------:R-:W-:Y:S01]  /*2eb0*/  DFMA R10, R112, R110, R14 ;  /* 0x0000006e700a722b */ /* 0x000fe2000000000e */
[----:B------:R-:W-:Y:S10]  /*2ec0*/  @!P0 BRA `(.L_x_66) ;  /* 0x0000000000248947 */ /* 0x000ff40003800000 */
[----:B------:R-:W-:Y:S01]  /*2ed0*/  IMAD.MOV.U32 R0, RZ, RZ, R12 ;  /* 0x000000ffff007224 */ /* 0x000fe200078e000c */
[----:B------:R-:W-:Y:S01]  /*2ee0*/  MOV R10, R8 ;  /* 0x00000008000a7202 */ /* 0x000fe20000000f00 */
[----:B------:R-:W-:Y:S01]  /*2ef0*/  IMAD.MOV.U32 R11, RZ, RZ, R9 ;  /* 0x000000ffff0b7224 */ /* 0x000fe200078e0009 */
[----:B------:R-:W-:Y:S01]  /*2f00*/  MOV R110, 0x2f40 ;  /* 0x00002f40006e7802 */ /* 0x000fe20000000f00 */
[----:B------:R-:W-:Y:S02]  /*2f10*/  IMAD.MOV.U32 R12, RZ, RZ, R112 ;  /* 0x000000ffff0c7224 */ /* 0x000fe400078e0070 */
[----:B------:R-:W-:-:S07]  /*2f20*/  IMAD.MOV.U32 R13, RZ, RZ, R113 ;  /* 0x000000ffff0d7224 */ /* 0x000fce00078e0071 */
[----:B------:R-:W-:Y:S05]  /*2f30*/  CALL.REL.NOINC `($__internal_1_$__cuda_sm20_dsqrt_rn_f64_mediumpath_v1) ;  /* 0x0000014400087944 */ /* 0x000fea0003c00000 */
[----:B------:R-:W-:Y:S01]  /*2f40*/  IMAD.MOV.U32 R10, RZ, RZ, R12 ;  /* 0x000000ffff0a7224 */ /* 0x000fe200078e000c */
[----:B------:R-:W-:-:S07]  /*2f50*/  MOV R11, R13 ;  /* 0x0000000d000b7202 */ /* 0x000fce0000000f00 */
.L_x_66:
[----:B------:R-:W-:Y:S05]  /*2f60*/  BSYNC.RECONVERGENT B5 ;  /* 0x0000000000057941 */ /* 0x000fea0003800200 */
.L_x_65:
[----:B------:R-:W-:-:S05]  /*2f70*/  IMAD.WIDE.U32 R116, R117, 0x8, R32 ;  /* 0x0000000875747825 */ /* 0x000fca00078e0020 */
[----:B------:R0:W-:Y:S04]  /*2f80*/  ST.E.64 desc[UR36][R116.64], R10 ;  /* 0x0000000a74007985 */ /* 0x0001e8000c101b24 */
[----:B------:R-:W2:Y:S04]  /*2f90*/  LD.E.64 R16, desc[UR36][R94.64+0x8] ;  /* 0x000008245e107980 */ /* 0x000ea8000c101b00 */
[----:B------:R-:W3:Y:S01]  /*2fa0*/  LD.E.64 R14, desc[UR36][R92.64+0x8] ;  /* 0x000008245c0e7980 */ /* 0x000ee2000c101b00 */
[----:B------:R-:W-:Y:S01]  /*2fb0*/  IMAD.MOV.U32 R8, RZ, RZ, 0x1 ;  /* 0x00000001ff087424 */ /* 0x000fe200078e00ff */
[----:B------:R-:W-:Y:S01]  /*2fc0*/  BSSY.RECONVERGENT B5, `(.L_x_67) ;  /* 0x0000014000057945 */ /* 0x000fe20003800200 */
[----:B--2---:R-:W1:Y:S01]  /*2fd0*/  MUFU.RCP64H R9, R17 ;  /* 0x0000001100097308 */ /* 0x004e620000001800 */
[----:B---3--:R-:W-:-:S03]  /*2fe0*/  FSETP.GEU.AND P1, PT, |R15|, 6.5827683646048100446e-37, PT ;  /* 0x036000000f00780b */ /* 0x008fc60003f2e200 */
[----:B-1----:R-:W-:-:S08]  /*2ff0*/  DFMA R12, -R16, R8, 1 ;  /* 0x3ff00000100c742b */ /* 0x002fd00000000108 */
[----:B------:R-:W-:-:S08]  /*3000*/  DFMA R12, R12, R12, R12 ;  /* 0x0000000c0c0c722b */ /* 0x000fd0000000000c */
[----:B------:R-:W-:-:S08]  /*3010*/  DFMA R12, R8, R12, R8 ;  /* 0x0000000c080c722b */ /* 0x000fd00000000008 */
[----:B------:R-:W-:-:S08]  /*3020*/  DFMA R8, -R16, R12, 1 ;  /* 0x3ff000001008742b */ /* 0x000fd0000000010c */
[----:B------:R-:W-:-:S08]  /*3030*/  DFMA R8, R12, R8, R12 ;  /* 0x000000080c08722b */ /* 0x000fd0000000000c */
[----:B------:R-:W-:-:S08]  /*3040*/  DMUL R12, R14, R8 ;  /* 0x000000080e0c7228 */ /* 0x000fd00000000000 */
[----:B0-----:R-:W-:-:S08]  /*3050*/  DFMA R10, -R16, R12, R14 ;  /* 0x0000000c100a722b */ /* 0x001fd0000000010e */
        /* <DEDUP_REMOVED lines=8> */
[----:B------:R-:W-:Y:S01]  /*30e0*/  IMAD.MOV.U32 R8, RZ, RZ, R112 ;  /* 0x000000ffff087224 */ /* 0x000fe200078e0070 */
[----:B------:R-:W-:-:S07]  /*30f0*/  MOV R9, R113 ;  /* 0x0000007100097202 */ /* 0x000fce0000000f00 */
.L_x_68:
[----:B------:R-:W-:Y:S05]  /*3100*/  BSYNC.RECONVERGENT B5 ;  /* 0x0000000000057941 */ /* 0x000fea0003800200 */
.L_x_67:
[----:B------:R0:W-:Y:S04]  /*3110*/  ST.E.64 desc[UR36][R96.64+0x8], R8 ;  /* 0x0000080860007985 */ /* 0x0001e8000c101b24 */
[----:B------:R-:W2:Y:S04]  /*3120*/  LD.E.64 R118, desc[UR36][R94.64+0x8] ;  /* 0x000008245e767980 */ /* 0x000ea8000c101b00 */
[----:B------:R-:W3:Y:S04]  /*3130*/  LD.E.64 R10, desc[UR36][R92.64+0x8] ;  /* 0x000008245c0a7980 */ /* 0x000ee8000c101b00 */
        /* <DEDUP_REMOVED lines=25> */
.L_x_70:
[----:B------:R-:W-:Y:S05]  /*32d0*/  BSYNC.RECONVERGENT B5 ;  /* 0x0000000000057941 */ /* 0x000fea0003800200 */
.L_x_69:
        /* <DEDUP_REMOVED lines=17> */
[----:B------:R-:W-:Y:S02]  /*33f0*/  MOV R11, R119 ;  /* 0x00000077000b7202 */ /* 0x000fe40000000f00 */
[----:B------:R-:W-:-:S07]  /*3400*/  MOV R0, 0x3420 ;  /* 0x0000342000007802 */ /* 0x000fce0000000f00 */
[----:B------:R-:W-:Y:S05]  /*3410*/  CALL.REL.NOINC `($__internal_0_$__cuda_sm20_div_rn_f64_full) ;  /* 0x0000013800647944 */ /* 0x000fea0003c00000 */
[----:B------:R-:W-:Y:S02]  /*3420*/  IMAD.MOV.U32 R8, RZ, RZ, R112 ;  /* 0x000000ffff087224 */ /* 0x000fe400078e0070 */
[----:B------:R-:W-:-:S07]  /*3430*/  IMAD.MOV.U32 R9, RZ, RZ, R113 ;  /* 0x000000ffff097224 */ /* 0x000fce00078e0071 */
.L_x_72:
[----:B------:R-:W-:Y:S05]  /*3440*/  BSYNC.RECONVERGENT B5 ;  /* 0x0000000000057941 */ /* 0x000fea0003800200 */
.L_x_71:
        /* <DEDUP_REMOVED lines=24> */
[----:B------:R-:W-:Y:S02]  /*35d0*/  IMAD.MOV.U32 R10, RZ, RZ, R12 ;  /* 0x000000ffff0a7224 */ /* 0x000fe400078e000c */
[----:B------:R-:W-:-:S07]  /*35e0*/  IMAD.MOV.U32 R11, RZ, RZ, R13 ;  /* 0x000000ffff0b7224 */ /* 0x000fce00078e000d */
.L_x_74:
[----:B------:R-:W-:Y:S05]  /*35f0*/  BSYNC.RECONVERGENT B5 ;  /* 0x0000000000057941 */ /* 0x000fea0003800200 */
.L_x_73:
[----:B------:R0:W-:Y:S04]  /*3600*/  ST.E.64 desc[UR36][R116.64+0x8], R10 ;  /* 0x0000080a74007985 */ /* 0x0001e8000c101b24 */
[----:B------:R-:W2:Y:S04]  /*3610*/  LD.E.64 R16, desc[UR36][R94.64+0x10] ;  /* 0x000010245e107980 */ /* 0x000ea8000c101b00 */
[----:B------:R-:W3:Y:S01]  /*3620*/  LD.E.64 R14, desc[UR36][R92.64+0x10] ;  /* 0x000010245c0e7980 */ /* 0x000ee2000c101b00 */
[----:B------:R-:W-:Y:S01]  /*3630*/  MOV R8, 0x1 ;  /* 0x0000000100087802 */ /* 0x000fe20000000f00 */
        /* <DEDUP_REMOVED lines=20> */
.L_x_76:
[----:B------:R-:W-:Y:S05]  /*3780*/  BSYNC.RECONVERGENT B5 ;  /* 0x0000000000057941 */ /* 0x000fea0003800200 */
.L_x_75:
[----:B------:R0:W-:Y:S04]  /*3790*/  ST.E.64 desc[UR36][R96.64+0x10], R8 ;  /* 0x0000100860007985 */ /* 0x0001e8000c101b24 */
[----:B------:R-:W2:Y:S04]  /*37a0*/  LD.E.64 R118, desc[UR36][R94.64+0x10] ;  /* 0x000010245e767980 */ /* 0x000ea8000c101b00 */
[----:B------:R-:W3:Y:S04]  /*37b0*/  LD.E.64 R10, desc[UR36][R92.64+0x10] ;  /* 0x000010245c0a7980 */ /* 0x000ee8000c101b00 */
[----:B------:R1:W5:Y:S01]  /*37c0*/  LD.E.64 R124, desc[UR36][R98.64+0x10] ;  /* 0x00001024627c7980 */ /* 0x000362000c101b00 */
[----:B------:R-:W-:Y:S01]  /*37d0*/  MOV R12, 0x1 ;  /* 0x00000001000c7802 */ /* 0x000fe20000000f00 */
        /* <DEDUP_REMOVED lines=16> */
[----:B------:R-:W-:Y:S01]  /*38e0*/  MOV R0, 0x3930 ;  /* 0x0000393000007802 */ /* 0x000fe20000000f00 */
[----:B------:R-:W-:Y:S02]  /*38f0*/  IMAD.MOV.U32 R15, RZ, RZ, R17 ;  /* 0x000000ffff0f7224 */ /* 0x000fe400078e0011 */
[----:B------:R-:W-:Y:S02]  /*3900*/  IMAD.MOV.U32 R12, RZ, RZ, R118 ;  /* 0x000000ffff0c7224 */ /* 0x000fe400078e0076 */
[----:B------:R-:W-:-:S07]  /*3910*/  IMAD.MOV.U32 R11, RZ, RZ, R119 ;  /* 0x000000ffff0b7224 */ /* 0x000fce00078e0077 */
[----:B-----5:R-:W-:Y:S05]  /*3920*/  CALL.REL.NOINC `($__internal_0_$__cuda_sm20_div_rn_f64_full) ;  /* 0x0000013400207944 */ /* 0x020fea0003c00000 */
[----:B------:R-:W-:Y:S01]  /*3930*/  MOV R8, R112 ;  /* 0x0000007000087202 */ /* 0x000fe20000000f00 */
[----:B------:R-:W-:-:S07]  /*3940*/  IMAD.MOV.U32 R9, RZ, RZ, R113 ;  /* 0x000000ffff097224 */ /* 0x000fce00078e0071 */
.L_x_78:
[----:B------:R-:W-:Y:S05]  /*3950*/  BSYNC.RECONVERGENT B5 ;  /* 0x0000000000057941 */ /* 0x000fea0003800200 */
.L_x_77:
        /* <DEDUP_REMOVED lines=22> */
.L_x_80:
[----:B------:R-:W-:Y:S05]  /*3ac0*/  BSYNC.RECONVERGENT B5 ;  /* 0x0000000000057941 */ /* 0x000fea0003800200 */
.L_x_79:
[----:B------:R-:W0:Y:S01]  /*3ad0*/  MUFU.RSQ64H R17, R9 ;  /* 0x0000000900117308 */ /* 0x000e220000001c00 */
[----:B------:R-:W-:Y:S01]  /*3ae0*/  VIADD R16, R9, 0xfcb00000 ;  /* 0xfcb0000009107836 */ /* 0x000fe20000000000 */
[----:B------:R-:W-:Y:S01]  /*3af0*/  BSSY.RECONVERGENT B5, `(.L_x_81) ;  /* 0x0000018000057945 */ /* 0x000fe20003800200 */
[----:B------:R-:W-:Y:S02]  /*3b00*/  IMAD.MOV.U32 R12, RZ, RZ, 0x0 ;  /* 0x00000000ff0c7424 */ /* 0x000fe400078e00ff */
[----:B------:R-:W-:Y:S01]  /*3b10*/  IMAD.MOV.U32 R13, RZ, RZ, 0x3fd80000 ;  /* 0x3fd80000ff0d7424 */ /* 0x000fe200078e00ff */
[----:B------:R-:W-:Y:S01]  /*3b20*/  ISETP.GE.U32.AND P0, PT, R16, 0x7ca00000, PT ;  /* 0x7ca000001000780c */ /* 0x000fe20003f06070 */
[----:B0-----:R-:W-:-:S08]  /*3b30*/  DMUL R10, R16, R16 ;  /* 0x00000010100a7228 */ /* 0x001fd00000000000 */
[----:B------:R-:W-:-:S08]  /*3b40*/  DFMA R10, -R10, R8, 1 ;  /* 0x3ff000000a0a742b */ /* 0x000fd00000000108 */
[----:B------:R-:W-:Y:S02]  /*3b50*/  DFMA R12, R10, R12, 0.5 ;  /* 0x3fe000000a0c742b */ /* 0x000fe4000000000c */
[----:B------:R-:W-:-:S08]  /*3b60*/  DMUL R10, R16, R10 ;  /* 0x0000000a100a7228 */ /* 0x000fd00000000000 */
[----:B------:R-:W-:-:S08]  /*3b70*/  DFMA R12, R12, R10, R16 ;  /* 0x0000000a0c0c722b */ /* 0x000fd00000000010 */
[----:B------:R-:W-:Y:S02]  /*3b80*/  DMUL R14, R12, R8 ;  /* 0x000000080c0e7228 */ /* 0x000fe40000000000 */
[----:B------:R-:W-:Y:S01]  /*3b90*/  IADD3 R111, PT, PT, R13, -0x100000, RZ ;  /* 0xfff000000d6f7810 */ /* 0x000fe20007ffe0ff */
[----:B------:R-:W-:-:S05]  /*3ba0*/  IMAD.MOV.U32 R110, RZ, RZ, R12 ;  /* 0x000000ffff6e7224 */ /* 0x000fca00078e000c */
        /* <DEDUP_REMOVED lines=12> */
.L_x_82:
[----:B------:R-:W-:Y:S05]  /*3c70*/  BSYNC.RECONVERGENT B5 ;  /* 0x0000000000057941 */ /* 0x000fea0003800200 */
.L_x_81:
        /* <DEDUP_REMOVED lines=24> */
.L_x_84:
[----:B------:R-:W-:Y:S05]  /*3e00*/  BSYNC.RECONVERGENT B5 ;  /* 0x0000000000057941 */ /* 0x000fea0003800200 */
.L_x_83:
[----:B------:R0:W-:Y:S04]  /*3e10*/  ST.E.64 desc[UR36][R96.64+0x18], R8 ;  /* 0x0000180860007985 */ /* 0x0001e8000c101b24 */
[----:B------:R-:W2:Y:S04]  /*3e20*/  LD.E.64 R94, desc[UR36][R94.64+0x18] ;  /* 0x000018245e5e7980 */ /* 0x000ea8000c101b00 */
[----:B------:R-:W3:Y:S04]  /*3e30*/  LD.E.64 R92, desc[UR36][R92.64+0x18] ;  /* 0x000018245c5c7980 */ /* 0x000ee8000c101b00 */
[----:B------:R-:W5:Y:S01]  /*3e40*/  LD.E.64 R98, desc[UR36][R98.64+0x18] ;  /* 0x0000182462627980 */ /* 0x000f62000c101b00 */
[----:B------:R-:W-:Y:S01]  /*3e50*/  IMAD.MOV.U32 R10, RZ, RZ, 0x1 ;  /* 0x00000001ff0a7424 */ /* 0x000fe200078e00ff */
[----:B------:R-:W-:Y:S01]  /*3e60*/  BSSY.RECONVERGENT B5, `(.L_x_85) ;  /* 0x0000015000057945 */ /* 0x000fe20003800200 */
[----:B--2---:R-:W1:Y:S01]  /*3e70*/  MUFU.RCP64H R11, R95 ;  /* 0x0000005f000b7308 */ /* 0x004e620000001800 */
[----:B---3--:R-:W-:-:S10]  /*3e80*/  DMUL R14, R92, R92 ;  /* 0x0000005c5c0e7228 */ /* 0x008fd40000000000 */
[----:B------:R-:W-:Y:S01]  /*3e90*/  FSETP.GEU.AND P1, PT, |R15|, 6.5827683646048100446e-37, PT ;  /* 0x036000000f00780b */ /* 0x000fe20003f2e200 */
[----:B-1----:R-:W-:-:S08]  /*3ea0*/  DFMA R12, -R94, R10, 1 ;  /* 0x3ff000005e0c742b */ /* 0x002fd0000000010a */
        /* <DEDUP_REMOVED lines=13> */
[----:B-----5:R-:W-:Y:S05]  /*3f80*/  CALL.REL.NOINC `($__internal_0_$__cuda_sm20_div_rn_f64_full) ;  /* 0x0000012c00887944 */ /* 0x020fea0003c00000 */
[----:B------:R-:W-:Y:S02]  /*3f90*/  IMAD.MOV.U32 R8, RZ, RZ, R112 ;  /* 0x000000ffff087224 */ /* 0x000fe400078e0070 */
[----:B------:R-:W-:-:S07]  /*3fa0*/  IMAD.MOV.U32 R9, RZ, RZ, R113 ;  /* 0x000000ffff097224 */ /* 0x000fce00078e0071 */
.L_x_86:
[----:B------:R-:W-:Y:S05]  /*3fb0*/  BSYNC.RECONVERGENT B5 ;  /* 0x0000000000057941 */ /* 0x000fea0003800200 */
.L_x_85:
        /* <DEDUP_REMOVED lines=22> */
.L_x_88:
[----:B------:R-:W-:Y:S05]  /*4120*/  BSYNC.RECONVERGENT B5 ;  /* 0x0000000000057941 */ /* 0x000fea0003800200 */
.L_x_87:
        /* <DEDUP_REMOVED lines=22> */
[----:B------:R-:W-:Y:S02]  /*4290*/  IMAD.MOV.U32 R13, RZ, RZ, R95 ;  /* 0x000000ffff0d7224 */ /* 0x000fe400078e005f */
[----:B------:R-:W-:-:S07]  /*42a0*/  IMAD.MOV.U32 R111, RZ, RZ, R93 ;  /* 0x000000ffff6f7224 */ /* 0x000fce00078e005d */
[----:B------:R-:W-:Y:S05]  /*42b0*/  CALL.REL.NOINC `($__internal_1_$__cuda_sm20_dsqrt_rn_f64_mediumpath_v1) ;  /* 0x0000013000287944 */ /* 0x000fea0003c00000 */
[----:B------:R-:W-:Y:S01]  /*42c0*/  MOV R10, R12 ;  /* 0x0000000c000a7202 */ /* 0x000fe20000000f00 */
[----:B------:R-:W-:-:S07]  /*42d0*/  IMAD.MOV.U32 R11, RZ, RZ, R13 ;  /* 0x000000ffff0b7224 */ /* 0x000fce00078e000d */
.L_x_90:
[----:B------:R-:W-:Y:S05]  /*42e0*/  BSYNC.RECONVERGENT B5 ;  /* 0x0000000000057941 */ /* 0x000fea0003800200 */
.L_x_89:
[----:B------:R0:W-:Y:S01]  /*42f0*/  ST.E.64 desc[UR36][R116.64+0x18], R10 ;  /* 0x0000180a74007985 */ /* 0x0001e2000c101b24 */
[----:B------:R-:W-:Y:S05]  /*4300*/  @P3 BRA `(.L_x_91) ;  /* 0xffffffe400603947 */ /* 0x000fea000383ffff */
[----:B------:R-:W-:Y:S05]  /*4310*/  BSYNC.RECONVERGENT B3 ;  /* 0x0000000000037941 */ /* 0x000fea0003800200 */
.L_x_58:
[----:B------:R-:W-:-:S07]  /*4320*/  IMAD.MOV.U32 R19, RZ, RZ, R81 ;  /* 0x000000ffff137224 */ /* 0x000fce00078e0051 */
.L_x_57:
[----:B------:R-:W-:Y:S05]  /*4330*/  BSYNC.RECONVERGENT B4 ;  /* 0x0000000000047941 */ /* 0x000fea0003800200 */
.L_x_56:
[----:B------:R-:W-:Y:S05]  /*4340*/  @!P5 BRA `(.L_x_35) ;  /* 0x000000140000d947 */ /* 0x000fea0003800000 */
[----:B---3--:R-:W-:-:S05]  /*4350*/  IMAD.WIDE.U32 R94, R19, 0x8, R64 ;  /* 0x00000008135e7825 */ /* 0x008fca00078e0040 */
[----:B0---4-:R-:W3:Y:S01]  /*4360*/  LD.E.64 R16, desc[UR36][R94.64] ;  /* 0x000000245e107980 */ /* 0x011ee2000c101b00 */
[----:B------:R-:W-:-:S05]  /*4370*/  IMAD.WIDE.U32 R92, R19, 0x8, R62 ;  /* 0x00000008135c7825 */ /* 0x000fca00078e003e */
[----:B-12---:R-:W2:Y:S01]  /*4380*/  LD.E.64 R14, desc[UR36][R92.64] ;  /* 0x000000245c0e7980 */ /* 0x006ea2000c101b00 */
[----:B------:R-:W-:Y:S01]  /*4390*/  IMAD.MOV.U32 R8, RZ, RZ, 0x1 ;  /* 0x00000001ff087424 */ /* 0x000fe200078e00ff */
[----:B------:R-:W-:Y:S01]  /*43a0*/  BSSY.RECONVERGENT B3, `(.L_x_92) ;  /* 0x0000015000037945 */ /* 0x000fe20003800200 */
[----:B------:R-:W-:Y:S01]  /*43b0*/  ISETP.NE.AND P3, PT, R80, 0x1, PT ;  /* 0x000000015000780c */ /* 0x000fe20003f65270 */
[----:B---3--:R-:W0:Y:S01]  /*43c0*/  MUFU.RCP64H R9, R17 ;  /* 0x0000001100097308 */ /* 0x008e220000001800 */
[----:B--2---:R-:W-:Y:S02]  /*43d0*/  FSETP.GEU.AND P1, PT, |R15|, 6.5827683646048100446e-37, PT ;  /* 0x036000000f00780b */ /* 0x004fe40003f2e200 */
        /* <DEDUP_REMOVED lines=17> */
.L_x_93:
[----:B------:R-:W-:Y:S05]  /*44f0*/  BSYNC.RECONVERGENT B3 ;  /* 0x0000000000037941 */ /* 0x000fea0003800200 */
.L_x_92:
        /* <DEDUP_REMOVED lines=30> */
.L_x_95:
[----:B------:R-:W-:Y:S05]  /*46e0*/  BSYNC.RECONVERGENT B3 ;  /* 0x0000000000037941 */ /* 0x000fea0003800200 */
.L_x_94:
[----:B------:R-:W0:Y:S01]  /*46f0*/  MUFU.RCP64H R11, R117 ;  /* 0x00000075000b7308 */ /* 0x000e220000001800 */
[----:B------:R-:W-:Y:S01]  /*4700*/  MOV R10, 0x1 ;  /* 0x00000001000a7802 */ /* 0x000fe20000000f00 */
        /* <DEDUP_REMOVED lines=20> */
.L_x_97:
[----:B------:R-:W-:Y:S05]  /*4850*/  BSYNC.RECONVERGENT B3 ;  /* 0x0000000000037941 */ /* 0x000fea0003800200 */
.L_x_96:
[----:B------:R-:W0:Y:S01]  /*4860*/  MUFU.RSQ64H R17, R9 ;  /* 0x0000000900117308 */ /* 0x000e220000001c00 */
[----:B------:R-:W-:Y:S01]  /*4870*/  IADD3 R16, PT, PT, R9, -0x3500000, RZ ;  /* 0xfcb0000009107810 */ /* 0x000fe20007ffe0ff */
[----:B------:R-:W-:Y:S01]  /*4880*/  IMAD.MOV.U32 R12, RZ, RZ, 0x0 ;  /* 0x00000000ff0c7424 */ /* 0x000fe200078e00ff */
[----:B------:R-:W-:Y:S01]  /*4890*/  BSSY.RECONVERGENT B3, `(.L_x_98) ;  /* 0x0000017000037945 */ /* 0x000fe20003800200 */
[----:B------:R-:W-:Y:S01]  /*48a0*/  IMAD.MOV.U32 R13, RZ, RZ, 0x3fd80000 ;  /* 0x3fd80000ff0d7424 */ /* 0x000fe200078e00ff */
[----:B------:R-:W-:Y:S02]  /*48b0*/  ISETP.GE.U32.AND P0, PT, R16, 0x7ca00000, PT ;  /* 0x7ca000001000780c */ /* 0x000fe40003f06070 */
        /* <DEDUP_REMOVED lines=20> */
.L_x_99:
[----:B------:R-:W-:Y:S05]  /*4a00*/  BSYNC.RECONVERGENT B3 ;  /* 0x0000000000037941 */ /* 0x000fea0003800200 */
.L_x_98:
[----:B------:R-:W-:-:S05]  /*4a10*/  IMAD.WIDE.U32 R116, R19, 0x8, R32 ;  /* 0x0000000813747825 */ /* 0x000fca00078e0020 */
[----:B------:R0:W-:Y:S01]  /*4a20*/  ST.E.64 desc[UR36][R116.64], R10 ;  /* 0x0000000a74007985 */ /* 0x0001e2000c101b24 */
[----:B------:R-:W-:Y:S05]  /*4a30*/  @!P3 BRA `(.L_x_35) ;  /* 0x0000000c0044b947 */ /* 0x000fea0003800000 */
[----:B------:R-:W2:Y:S04]  /*4a40*/  LD.E.64 R16, desc[UR36][R94.64+0x8] ;  /* 0x000008245e107980 */ /* 0x000ea8000c101b00 */
[----:B------:R-:W3:Y:S01]  /*4a50*/  LD.E.64 R14, desc[UR36][R92.64+0x8] ;  /* 0x000008245c0e7980 */ /* 0x000ee2000c101b00 */
[----:B------:R-:W-:Y:S01]  /*4a60*/  IMAD.MOV.U32 R8, RZ, RZ, 0x1 ;  /* 0x00000001ff087424 */ /* 0x000fe200078e00ff */
[----:B------:R-:W-:Y:S01]  /*4a70*/  BSSY.RECONVERGENT B3, `(.L_x_100) ;  /* 0x0000015000037945 */ /* 0x000fe20003800200 */
[----:B------:R-:W-:Y:S01]  /*4a80*/  ISETP.NE.AND P3, PT, R80, 0x2, PT ;  /* 0x000000025000780c */ /* 0x000fe20003f65270 */
[----:B--2---:R-:W0:Y:S01]  /*4a90*/  MUFU.RCP64H R9, R17 ;  /* 0x0000001100097308 */ /* 0x004e220000001800 */
[----:B---3--:R-:W-:Y:S02]  /*4aa0*/  FSETP.GEU.AND P1, PT, |R15|, 6.5827683646048100446e-37, PT ;  /* 0x036000000f00780b */ /* 0x008fe40003f2e200 */
        /* <DEDUP_REMOVED lines=17> */
.L_x_101:
[----:B------:R-:W-:Y:S05]  /*4bc0*/  BSYNC.RECONVERGENT B3 ;  /* 0x0000000000037941 */ /* 0x000fea0003800200 */
.L_x_100:
        /* <DEDUP_REMOVED lines=28> */
.L_x_103:
[----:B------:R-:W-:Y:S05]  /*4d90*/  BSYNC.RECONVERGENT B3 ;  /* 0x0000000000037941 */ /* 0x000fea0003800200 */
.L_x_102:
        /* <DEDUP_REMOVED lines=22> */
.L_x_105:
[----:B------:R-:W-:Y:S05]  /*4f00*/  BSYNC.RECONVERGENT B3 ;  /* 0x0000000000037941 */ /* 0x000fea0003800200 */
.L_x_104:
        /* <DEDUP_REMOVED lines=26> */
.L_x_107:
[----:B------:R-:W-:Y:S05]  /*50b0*/  BSYNC.RECONVERGENT B3 ;  /* 0x0000000000037941 */ /* 0x000fea0003800200 */
.L_x_106:
[----:B------:R0:W-:Y:S01]  /*50c0*/  ST.E.64 desc[UR36][R116.64+0x8], R10 ;  /* 0x0000080a74007985 */ /* 0x0001e2000c101b24 */
[----:B------:R-:W-:Y:S05]  /*50d0*/  @!P3 BRA `(.L_x_35) ;  /* 0x00000004009cb947 */ /* 0x000fea0003800000 */
[----:B------:R-:W2:Y:S04]  /*50e0*/  LD.E.64 R16, desc[UR36][R94.64+0x10] ;  /* 0x000010245e107980 */ /* 0x000ea8000c101b00 */
[----:B------:R-:W3:Y:S01]  /*50f0*/  LD.E.64 R14, desc[UR36][R92.64+0x10] ;  /* 0x000010245c0e7980 */ /* 0x000ee2000c101b00 */
[----:B------:R-:W-:Y:S01]  /*5100*/  IMAD.MOV.U32 R8, RZ, RZ, 0x1 ;  /* 0x00000001ff087424 */ /* 0x000fe200078e00ff */
[----:B------:R-:W-:Y:S01]  /*5110*/  BSSY.RECONVERGENT B3, `(.L_x_108) ;  /* 0x0000014000037945 */ /* 0x000fe20003800200 */
[----:B--2---:R-:W0:Y:S01]  /*5120*/  MUFU.RCP64H R9, R17 ;  /* 0x0000001100097308 */ /* 0x004e220000001800 */
[----:B---3--:R-:W-:-:S03]  /*5130*/  FSETP.GEU.AND P1, PT, |R15|, 6.5827683646048100446e-37, PT ;  /* 0x036000000f00780b */ /* 0x008fc60003f2e200 */
        /* <DEDUP_REMOVED lines=17> */
.L_x_109:
[----:B------:R-:W-:Y:S05]  /*5250*/  BSYNC.RECONVERGENT B3 ;  /* 0x0000000000037941 */ /* 0x000fea0003800200 */
.L_x_108:
        /* <DEDUP_REMOVED lines=23> */
[----:B-----5:R-:W-:Y:S05]  /*53d0*/  CALL.REL.NOINC `($__internal_0_$__cuda_sm20_div_rn_f64_full) ;  /* 0x0000011800747944 */ /* 0x020fea0003c00000 */
[----:B------:R-:W-:Y:S01]  /*53e0*/  IMAD.MOV.U32 R8, RZ, RZ, R112 ;  /* 0x000000ffff087224 */ /* 0x000fe200078e0070 */
[----:B------:R-:W-:-:S07]  /*53f0*/  MOV R9, R113 ;  /* 0x0000007100097202 */ /* 0x000fce0000000f00 */
.L_x_111:
[----:B------:R-:W-:Y:S05]  /*5400*/  BSYNC.RECONVERGENT B3 ;  /* 0x0000000000037941 */ /* 0x000fea0003800200 */
.L_x_110:
        /* <DEDUP_REMOVED lines=22> */
.L_x_113:
[----:B------:R-:W-:Y:S05]  /*5570*/  BSYNC.RECONVERGENT B3 ;  /* 0x0000000000037941 */ /* 0x000fea0003800200 */
.L_x_112:
        /* <DEDUP_REMOVED lines=12> */
[----:B------:R-:W-:Y:S01]  /*5640*/  VIADD R93, R13, 0xfff00000 ;  /* 0xfff000000d5d7836 */ /* 0x000fe20000000000 */
[----:B------:R-:W-:-:S05]  /*5650*/  MOV R92, R12 ;  /* 0x0000000c005c7202 */ /* 0x000fca0000000f00 */
        /* <DEDUP_REMOVED lines=11> */
[----:B------:R-:W-:Y:S02]  /*5710*/  IMAD.MOV.U32 R10, RZ, RZ, R12 ;  /* 0x000000ffff0a7224 */ /* 0x000fe400078e000c */
[----:B------:R-:W-:-:S07]  /*5720*/  IMAD.MOV.U32 R11, RZ, RZ, R13 ;  /* 0x000000ffff0b7224 */ /* 0x000fce00078e000d */
.L_x_115:
[----:B------:R-:W-:Y:S05]  /*5730*/  BSYNC.RECONVERGENT B3 ;  /* 0x0000000000037941 */ /* 0x000fea0003800200 */
.L_x_114:
[----:B------:R0:W-:Y:S02]  /*5740*/  ST.E.64 desc[UR36][R116.64+0x10], R10 ;  /* 0x0000100a74007985 */ /* 0x0001e4000c101b24 */
.L_x_35:
[----:B------:R-:W-:Y:S05]  /*5750*/  BSYNC.RECONVERGENT B2 ;  /* 0x0000000000027941 */ /* 0x000fea0003800200 */
.L_x_34:
[----:B------:R-:W-:Y:S01]  /*5760*/  ISETP.GE.AND P0, PT, R109, R2, PT ;  /* 0x000000026d00720c */ /* 0x000fe20003f06270 */
[----:B------:R-:W-:Y:S03]  /*5770*/  BSSY.RECONVERGENT B2, `(.L_x_116) ;  /* 0x000016c000027945 */ /* 0x000fe60003800200 */
[----:B------:R-:W-:-:S09]  /*5780*/  P2R R118, PR, RZ, 0x1 ;  /* 0x00000001ff767803 */ /* 0x000fd20000000000 */
[----:B------:R-:W-:Y:S05]  /*5790*/  @!P0 BRA `(.L_x_117) ;  /* 0x0000001400a48947 */ /* 0x000fea0003800000 */
[----:B------:R-:W-:-:S07]  /*57a0*/  IMAD.MOV.U32 R19, RZ, RZ, RZ ;  /* 0x000000ffff137224 */ /* 0x000fce00078e00ff */
.L_x_150:
[----:B------:R-:W-:Y:S01]  /*57b0*/  BSSY.RECONVERGENT B1, `(.L_x_118) ;  /* 0x0000094000017945 */ /* 0x000fe20003800200 */
[----:B01234-:R-:W-:-:S03]  /*57c0*/  CS2R R14, SRZ ;  /* 0x00000000000e7805 */ /* 0x01ffc6000001ff00 */
[----:B------:R-:W-:Y:S05]  /*57d0*/  @!P4 BRA `(.L_x_119) ;  /* 0x000000080044c947 */ /* 0x000fea0003800000 */
[----:B------:R-:W-:Y:S01]  /*57e0*/  ISETP.GE.U32.AND P0, PT, R70, 0x3, PT ;  /* 0x000000034600780c */ /* 0x000fe20003f06070 */
[----:B------:R-:W-:Y:S01]  /*57f0*/  BSSY.RECONVERGENT B3, `(.L_x_120) ;  /* 0x0000016000037945 */ /* 0x000fe20003800200 */
[----:B------:R-:W-:-:S11]  /*5800*/  MOV R0, RZ ;  /* 0x000000ff00007202 */ /* 0x000fd60000000f00 */
[----:B------:R-:W-:Y:S05]  /*5810*/  @!P0 BRA `(.L_x_121) ;  /* 0x00000000004c8947 */ /* 0x000fea0003800000 */
[----:B------:R-:W-:Y:S01]  /*5820*/  BSSY.RECONVERGENT B4, `(.L_x_122) ;  /* 0x0000011000047945 */ /* 0x000fe20003800200 */
[----:B------:R-:W-:-:S07]  /*5830*/  IMAD.MOV.U32 R95, RZ, RZ, RZ ;  /* 0x000000ffff5f7224 */ /* 0x000fce00078e00ff */
.L_x_123:
[----:B0-----:R-:W0:Y:S01]  /*5840*/  LDC.64 R8, c[0x0][0x380] ;  /* 0x0000e000ff087b82 */ /* 0x001e220000000a00 */
[----:B------:R-:W-:-:S04]  /*5850*/  IMAD.IADD R11, R95, 0x1, R19 ;  /* 0x000000015f0b7824 */ /* 0x000fc800078e0213 */
[----:B0-----:R-:W-:-:S05]  /*5860*/  IMAD.WIDE.U32 R8, R11, 0x8, R8 ;  /* 0x000000080b087825 */ /* 0x001fca00078e0008 */
[----:B------:R-:W2:Y:S01]  /*5870*/  LDG.E.64 R10, desc[UR36][R8.64] ;  /* 0x00000024080a7981 */ /* 0x000ea2000c1e1b00 */
[----:B------:R-:W-:-:S05]  /*5880*/  IMAD.WIDE.U32 R12, R95, 0x8, R66 ;  /* 0x000000085f0c7825 */ /* 0x000fca00078e0042 */
[----:B--2---:R0:W-:Y:S04]  /*5890*/  ST.E.64 desc[UR36][R12.64], R10 ;  /* 0x0000000a0c007985 */ /* 0x0041e8000c101b24 */
[----:B------:R-:W2:Y:S04]  /*58a0*/  LDG.E.64 R14, desc[UR36][R8.64+0x8] ;  /* 0x00000824080e7981 */ /* 0x000ea8000c1e1b00 */
[----:B--2---:R0:W-:Y:S04]  /*58b0*/  ST.E.64 desc[UR36][R12.64+0x8], R14 ;  /* 0x0000080e0c007985 */ /* 0x0041e8000c101b24 */
[----:B------:R-:W2:Y:S04]  /*58c0*/  LDG.E.64 R16, desc[UR36][R8.64+0x10] ;  /* 0x0000102408107981 */ /* 0x000ea8000c1e1b00 */
[----:B--2---:R0:W-:Y:S04]  /*58d0*/  ST.E.64 desc[UR36][R12.64+0x10], R16 ;  /* 0x000010100c007985 */ /* 0x0041e8000c101b24 */
[----:B------:R-:W2:Y:S01]  /*58e0*/  LDG.E.64 R92, desc[UR36][R8.64+0x18] ;  /* 0x00001824085c7981 */ /* 0x000ea2000c1e1b00 */
[----:B------:R-:W-:-:S05]  /*58f0*/  VIADD R95, R95, 0x4 ;  /* 0x000000045f5f7836 */ /* 0x000fca0000000000 */
[----:B------:R-:W-:Y:S01]  /*5900*/  ISETP.NE.AND P0, PT, R95, R72, PT ;  /* 0x000000485f00720c */ /* 0x000fe20003f05270 */
[----:B--2---:R0:W-:-:S12]  /*5910*/  ST.E.64 desc[UR36][R12.64+0x18], R92 ;  /* 0x0000185c0c007985 */ /* 0x0041d8000c101b24 */
[----:B------:R-:W-:Y:S05]  /*5920*/  @P0 BRA `(.L_x_123) ;  /* 0xfffffffc00c40947 */ /* 0x000fea000383ffff */
[----:B------:R-:W-:Y:S05]  /*5930*/  BSYNC.RECONVERGENT B4 ;  /* 0x0000000000047941 */ /* 0x000fea0003800200 */
.L_x_122:
[----:B------:R-:W-:-:S07]  /*5940*/  IMAD.MOV.U32 R0, RZ, RZ, R72 ;  /* 0x000000ffff007224 */ /* 0x000fce00078e0048 */
.L_x_121:
[----:B------:R-:W-:Y:S05]  /*5950*/  BSYNC.RECONVERGENT B3 ;  /* 0x0000000000037941 */ /* 0x000fea0003800200 */
.L_x_120:
[----:B------:R-:W-:Y:S01]  /*5960*/  ISETP.NE.AND P0, PT, R100, RZ, PT ;  /* 0x000000ff6400720c */ /* 0x000fe20003f05270 */
[----:B------:R-:W-:-:S12]  /*5970*/  BSSY.RECONVERGENT B3, `(.L_x_124) ;  /* 0x0000015000037945 */ /* 0x000fd80003800200 */
[----:B------:R-:W-:Y:S05]  /*5980*/  @!P0 BRA `(.L_x_125) ;  /* 0x00000000004c8947 */ /* 0x000fea0003800000 */
[----:B------:R-:W1:Y:S01]  /*5990*/  LDC.64 R8, c[0x0][0x380] ;  /* 0x0000e000ff087b82 */ /* 0x000e620000000a00 */
[----:B0-----:R-:W-:-:S05]  /*59a0*/  IADD3 R11, PT, PT, R0, R19, RZ ;  /* 0x00000013000b7210 */ /* 0x001fca0007ffe0ff */
[----:B-1----:R-:W-:-:S06]  /*59b0*/  IMAD.WIDE.U32 R8, R11, 0x8, R8 ;  /* 0x000000080b087825 */ /* 0x002fcc00078e0008 */
[----:B------:R-:W2:Y:S01]  /*59c0*/  LDG.E.64 R8, desc[UR36][R8.64] ;  /* 0x0000002408087981 */ /* 0x000ea2000c1e1b00 */
[----:B------:R-:W-:Y:S01]  /*59d0*/  IMAD.WIDE.U32 R10, R0, 0x8, R66 ;  /* 0x00000008000a7825 */ /* 0x000fe200078e0042 */
[----:B------:R-:W-:-:S04]  /*59e0*/  ISETP.NE.AND P1, PT, R100, 0x1, PT ;  /* 0x000000016400780c */ /* 0x000fc80003f25270 */
[----:B--2---:R1:W-:Y:S09]  /*59f0*/  ST.E.64 desc[UR36][R10.64], R8 ;  /* 0x000000080a007985 */ /* 0x0043f2000c101b24 */
[----:B------:R-:W-:Y:S05]  /*5a00*/  @!P1 BRA `(.L_x_125) ;  /* 0x00000000002c9947 */ /* 0x000fea0003800000 */
[----:B------:R-:W0:Y:S01]  /*5a10*/  LDCU.64 UR4, c[0x0][0x380] ;  /* 0x00007000ff0477ac */ /* 0x000e220008000a00 */
[----:B------:R-:W-:-:S05]  /*5a20*/  IADD3 R0, P1, PT, R0, R19, RZ ;  /* 0x0000001300007210 */ /* 0x000fca0007f3e0ff */
[----:B-1----:R-:W-:Y:S01]  /*5a30*/  IMAD.X R9, RZ, RZ, RZ, P1 ;  /* 0x000000ffff097224 */ /* 0x002fe200008e06ff */
[----:B0-----:R-:W-:-:S04]  /*5a40*/  LEA R12, P1, R0, UR4, 0x3 ;  /* 0x00000004000c7c11 */ /* 0x001fc8000f8218ff */
[----:B------:R-:W-:-:S05]  /*5a50*/  LEA.HI.X R13, R0, UR5, R9, 0x3, P1 ;  /* 0x00000005000d7c11 */ /* 0x000fca00088f1c09 */
[----:B------:R-:W2:Y:S01]  /*5a60*/  LDG.E.64 R8, desc[UR36][R12.64+0x8] ;  /* 0x000008240c087981 */ /* 0x000ea2000c1e1b00 */
[----:B------:R-:W-:-:S03]  /*5a70*/  ISETP.NE.AND P1, PT, R100, 0x2, PT ;  /* 0x000000026400780c */ /* 0x000fc60003f25270 */
[----:B--2---:R2:W-:Y:S10]  /*5a80*/  ST.E.64 desc[UR36][R10.64+0x8], R8 ;  /* 0x000008080a007985 */ /* 0x0045f4000c101b24 */
[----:B------:R-:W-:Y:S05]  /*5a90*/  @!P1 BRA `(.L_x_125) ;  /* 0x0000000000089947 */ /* 0x000fea0003800000 */
[----:B--2---:R-:W2:Y:S04]  /*5aa0*/  LDG.E.64 R8, desc[UR36][R12.64+0x10] ;  /* 0x000010240c087981 */ /* 0x004ea8000c1e1b00 */
[----:B--2---:R3:W-:Y:S02]  /*5ab0*/  ST.E.64 desc[UR36][R10.64+0x10], R8 ;  /* 0x000010080a007985 */ /* 0x0047e4000c101b24 */
.L_x_125:
[----:B------:R-:W-:Y:S05]  /*5ac0*/  BSYNC.RECONVERGENT B3 ;  /* 0x0000000000037941 */ /* 0x000fea0003800200 */
.L_x_124:
[----:B------:R-:W-:Y:S01]  /*5ad0*/  ISETP.GE.U32.AND P1, PT, R70, 0xf, PT ;  /* 0x0000000f4600780c */ /* 0x000fe20003f26070 */
[----:B------:R-:W-:Y:S01]  /*5ae0*/  BSSY.RECONVERGENT B3, `(.L_x_126) ;  /* 0x000002d000037945 */ /* 0x000fe20003800200 */
[----:B------:R-:W-:Y:S01]  /*5af0*/  IMAD.MOV.U32 R113, RZ, RZ, RZ ;  /* 0x000000ffff717224 */ /* 0x000fe200078e00ff */
[----:B0-----:R-:W-:-:S10]  /*5b00*/  CS2R R14, SRZ ;  /* 0x00000000000e7805 */ /* 0x001fd4000001ff00 */
[----:B------:R-:W-:Y:S05]  /*5b10*/  @!P1 BRA `(.L_x_127) ;  /* 0x0000000000a49947 */ /* 0x000fea0003800000 */
[----:B------:R-:W-:Y:S01]  /*5b20*/  BSSY.RECONVERGENT B4, `(.L_x_128) ;  /* 0x0000027000047945 */ /* 0x000fe20003800200 */
[----:B------:R-:W-:Y:S01]  /*5b30*/  IMAD.MOV.U32 R0, RZ, RZ, RZ ;  /* 0x000000ffff007224 */ /* 0x000fe200078e00ff */
[----:B------:R-:W-:-:S07]  /*5b40*/  CS2R R14, SRZ ;  /* 0x00000000000e7805 */ /* 0x000fce000001ff00 */
.L_x_129:
[----:B-123--:R-:W-:-:S05]  /*5b50*/  IMAD.WIDE.U32 R8, R0, 0x8, R66 ;  /* 0x0000000800087825 */ /* 0x00efca00078e0042 */
        /* <DEDUP_REMOVED lines=14> */
[----:B--2---:R-:W-:-:S03]  /*5c40*/  DADD R10, R10, R14 ;  /* 0x000000000a0a7229 */ /* 0x004fc6000000000e */
[----:B------:R-:W2:Y:S05]  /*5c50*/  LD.E.64 R14, desc[UR36][R8.64+0x58] ;  /* 0x00005824080e7980 */ /* 0x000eaa000c101b00 */
[----:B---3--:R-:W-:Y:S01]  /*5c60*/  DADD R10, R10, R12 ;  /* 0x000000000a0a7229 */ /* 0x008fe2000000000c */
[----:B------:R-:W3:Y:S07]  /*5c70*/  LD.E.64 R12, desc[UR36][R8.64+0x60] ;  /* 0x00006024080c7980 */ /* 0x000eee000c101b00 */
        /* <DEDUP_REMOVED lines=8> */
[----:B------:R-:W-:Y:S01]  /*5d00*/  DADD R10, R10, R116 ;  /* 0x000000000a0a7229 */ /* 0x000fe20000000074 */
[----:B------:R-:W-:-:S05]  /*5d10*/  VIADD R0, R0, 0x10 ;  /* 0x0000001000007836 */ /* 0x000fca0000000000 */
[----:B------:R-:W-:Y:S02]  /*5d20*/  ISETP.NE.AND P1, PT, R0, R71, PT ;  /* 0x000000470000720c */ /* 0x000fe40003f25270 */
[----:B--2---:R-:W-:-:S08]  /*5d30*/  DADD R10, R10, R14 ;  /* 0x000000000a0a7229 */ /* 0x004fd0000000000e */
[----:B---3--:R-:W-:-:S08]  /*5d40*/  DADD R10, R10, R12 ;  /* 0x000000000a0a7229 */ /* 0x008fd0000000000c */
[----:B------:R-:W-:-:S08]  /*5d50*/  DADD R10, R10, R120 ;  /* 0x000000000a0a7229 */ /* 0x000fd00000000078 */
[----:B------:R-:W-:-:S08]  /*5d60*/  DADD R10, R10, R122 ;  /* 0x000000000a0a7229 */ /* 0x000fd0000000007a */
[----:B------:R-:W-:Y:S01]  /*5d70*/  DADD R14, R10, R124 ;  /* 0x000000000a0e7229 */ /* 0x000fe2000000007c */
[----:B------:R-:W-:Y:S10]  /*5d80*/  @P1 BRA `(.L_x_129) ;  /* 0xfffffffc00701947 */ /* 0x000ff4000383ffff */
[----:B------:R-:W-:Y:S05]  /*5d90*/  BSYNC.RECONVERGENT B4 ;  /* 0x0000000000047941 */ /* 0x000fea0003800200 */
.L_x_128:
[----:B------:R-:W-:-:S07]  /*5da0*/  MOV R113, R71 ;  /* 0x0000004700717202 */ /* 0x000fce0000000f00 */
.L_x_127:
[----:B------:R-:W-:Y:S05]  /*5db0*/  BSYNC.RECONVERGENT B3 ;  /* 0x0000000000037941 */ /* 0x000fea0003800200 */
.L_x_126:
[----:B------:R-:W-:-:S13]  /*5dc0*/  ISETP.NE.AND P1, PT, R88, RZ, PT ;  /* 0x000000ff5800720c */ /* 0x000fda0003f25270 */
[----:B------:R-:W-:Y:S05]  /*5dd0*/  @!P1 BRA `(.L_x_119) ;  /* 0x0000000000c49947 */ /* 0x000fea0003800000 */
[----:B------:R-:W-:Y:S01]  /*5de0*/  ISETP.GE.U32.AND P1, PT, R76, 0x7, PT ;  /* 0x000000074c00780c */ /* 0x000fe20003f26070 */
[----:B------:R-:W-:Y:S01]  /*5df0*/  BSSY.RECONVERGENT B3, `(.L_x_130) ;  /* 0x0000015000037945 */ /* 0x000fe20003800200 */
[----:B------:R-:W-:-:S11]  /*5e00*/  ISETP.NE.AND P2, PT, R90, RZ, PT ;  /* 0x000000ff5a00720c */ /* 0x000fd60003f45270 */
[----:B------:R-:W-:Y:S05]  /*5e10*/  @!P1 BRA `(.L_x_131) ;  /* 0x0000000000489947 */ /* 0x000fea0003800000 */
        /* <DEDUP_REMOVED lines=18> */
.L_x_131:
[----:B------:R-:W-:Y:S05]  /*5f40*/  BSYNC.RECONVERGENT B3 ;  /* 0x0000000000037941 */ /* 0x000fea0003800200 */
.L_x_130:
[----:B------:R-:W-:Y:S05]  /*5f50*/  @!P2 BRA `(.L_x_119) ;  /* 0x000000000064a947 */ /* 0x000fea0003800000 */
[----:B------:R-:W-:Y:S01]  /*5f60*/  ISETP.GE.U32.AND P1, PT, R78, 0x3, PT ;  /* 0x000000034e00780c */ /* 0x000fe20003f26070 */
[----:B------:R-:W-:-:S12]  /*5f70*/  BSSY.RECONVERGENT B3, `(.L_x_132) ;  /* 0x000000c000037945 */ /* 0x000fd80003800200 */
[----:B------:R-:W-:Y:S05]  /*5f80*/  @!P1 BRA `(.L_x_133) ;  /* 0x0000000000289947 */ /* 0x000fea0003800000 */
[----:B-123--:R-:W-:-:S05]  /*5f90*/  IMAD.WIDE.U32 R8, R113, 0x8, R66 ;  /* 0x0000000871087825 */ /* 0x00efca00078e0042 */
        /* <DEDUP_REMOVED lines=9> */
.L_x_133:
[----:B------:R-:W-:Y:S05]  /*6030*/  BSYNC.RECONVERGENT B3 ;  /* 0x0000000000037941 */ /* 0x000fea0003800200 */
.L_x_132:
[----:B------:R-:W-:Y:S05]  /*6040*/  @!P0 BRA `(.L_x_119) ;  /* 0x0000000000288947 */ /* 0x000fea0003800000 */
[----:B------:R-:W-:-:S05]  /*6050*/  IMAD.WIDE.U32 R12, R113, 0x8, R66 ;  /* 0x00000008710c7825 */ /* 0x000fca00078e0042 */
[----:B-123--:R-:W2:Y:S01]  /*6060*/  LD.E.64 R8, desc[UR36][R12.64] ;  /* 0x000000240c087980 */ /* 0x00eea2000c101b00 */
        /* <DEDUP_REMOVED lines=8> */
.L_x_119:
[----:B------:R-:W-:Y:S05]  /*60f0*/  BSYNC.RECONVERGENT B1 ;  /* 0x0000000000017941 */ /* 0x000fea0003800200 */
.L_x_118:
[----:B-123--:R-:W0:Y:S01]  /*6100*/  MUFU.RCP64H R9, R21 ;  /* 0x0000001500097308 */ /* 0x00ee220000001800 */
        /* <DEDUP_REMOVED lines=20> */
.L_x_135:
[----:B------:R-:W-:Y:S05]  /*6250*/  BSYNC.RECONVERGENT B3 ;  /* 0x0000000000037941 */ /* 0x000fea0003800200 */
.L_x_134:
        /* <DEDUP_REMOVED lines=11> */
.L_x_141:
        /* <DEDUP_REMOVED lines=14> */
[----:B--2---:R-:W-:-:S02]  /*63f0*/  DADD R12, R12, -R8 ;  /* 0x000000000c0c7229 */ /* 0x004fc40000000808 */
[----:B---3--:R-:W-:-:S06]  /*6400*/  DADD R16, R16, -R8 ;  /* 0x0000000010107229 */ /* 0x008fcc0000000808 */
[----:B------:R-:W-:Y:S01]  /*6410*/  DFMA R12, R12, R12, R14 ;  /* 0x0000000c0c0c722b */ /* 0x000fe2000000000e */
[----:B------:R-:W2:Y:S01]  /*6420*/  LD.E.64 R14, desc[UR36][R10.64+0x50] ;  /* 0x000050240a0e7980 */ /* 0x000ea2000c101b00 */
[----:B----4-:R-:W-:-:S06]  /*6430*/  DADD R92, R92, -R8 ;  /* 0x000000005c5c7229 */ /* 0x010fcc0000000808 */
[----:B------:R-:W-:Y:S01]  /*6440*/  DFMA R12, R16, R16, R12 ;  /* 0x00000010100c722b */ /* 0x000fe2000000000c */
[----:B------:R-:W3:Y:S07]  /*6450*/  LD.E.64 R16, desc[UR36][R10.64+0x58] ;  /* 0x000058240a107980 */ /* 0x000eee000c101b00 */
[----:B------:R-:W-:Y:S01]  /*6460*/  DFMA R12, R92, R92, R12 ;  /* 0x0000005c5c0c722b */ /* 0x000fe2000000000c */
[----:B------:R-:W4:Y:S01]  /*6470*/  LD.E.64 R92, desc[UR36][R10.64+0x60] ;  /* 0x000060240a5c7980 */ /* 0x000f22000c101b00 */
[----:B-----5:R-:W-:-:S02]  /*6480*/  DADD R94, R94, -R8 ;  /* 0x000000005e5e7229 */ /* 0x020fc40000000808 */
[----:B------:R-:W-:-:S06]  /*6490*/  DADD R96, R96, -R8 ;  /* 0x0000000060607229 */ /* 0x000fcc0000000808 */
[----:B------:R-:W-:Y:S02]  /*64a0*/  DFMA R12, R94, R94, R12 ;  /* 0x0000005e5e0c722b */ /* 0x000fe4000000000c */
        /* <DEDUP_REMOVED lines=9> */
[----:B------:R-:W-:-:S08]  /*6540*/  DFMA R12, R114, R114, R12 ;  /* 0x00000072720c722b */ /* 0x000fd0000000000c */
[----:B------:R-:W-:Y:S02]  /*6550*/  DFMA R12, R116, R116, R12 ;  /* 0x00000074740c722b */ /* 0x000fe4000000000c */
[--C-:B------:R-:W-:Y:S01]  /*6560*/  DADD R120, R120, -R8.reuse ;  /* 0x0000000078787229 */ /* 0x100fe20000000808 */
[----:B------:R-:W-:Y:S01]  /*6570*/  IADD3 R0, PT, PT, R0, 0x10, RZ ;  /* 0x0000001000007810 */ /* 0x000fe20007ffe0ff */
[----:B------:R-:W-:-:S03]  /*6580*/  DADD R122, R122, -R8 ;  /* 0x000000007a7a7229 */ /* 0x000fc60000000808 */
[----:B------:R-:W-:Y:S01]  /*6590*/  ISETP.NE.AND P0, PT, R0, R71, PT ;  /* 0x000000470000720c */ /* 0x000fe20003f05270 */
[--C-:B------:R-:W-:Y:S02]  /*65a0*/  DADD R124, R124, -R8.reuse ;  /* 0x000000007c7c7229 */ /* 0x100fe40000000808 */
[----:B--2---:R-:W-:-:S08]  /*65b0*/  DADD R14, R14, -R8 ;  /* 0x000000000e0e7229 */ /* 0x004fd00000000808 */
[----:B------:R-:W-:Y:S02]  /*65c0*/  DFMA R12, R14, R14, R12 ;  /* 0x0000000e0e0c722b */ /* 0x000fe4000000000c */
[--C-:B---3--:R-:W-:Y:S02]  /*65d0*/  DADD R16, R16, -R8.reuse ;  /* 0x0000000010107229 */ /* 0x108fe40000000808 */
[----:B----4-:R-:W-:-:S06]  /*65e0*/  DADD R92, R92, -R8 ;  /* 0x000000005c5c7229 */ /* 0x010fcc0000000808 */
[----:B------:R-:W-:-:S08]  /*65f0*/  DFMA R12, R16, R16, R12 ;  /* 0x00000010100c722b */ /* 0x000fd0000000000c */
[----:B------:R-:W-:-:S08]  /*6600*/  DFMA R12, R92, R92, R12 ;  /* 0x0000005c5c0c722b */ /* 0x000fd0000000000c */
[----:B------:R-:W-:-:S08]  /*6610*/  DFMA R12, R120, R120, R12 ;  /* 0x00000078780c722b */ /* 0x000fd0000000000c */
[----:B------:R-:W-:-:S08]  /*6620*/  DFMA R12, R122, R122, R12 ;  /* 0x0000007a7a0c722b */ /* 0x000fd0000000000c */
[----:B------:R-:W-:Y:S01]  /*6630*/  DFMA R14, R124, R124, R12 ;  /* 0x0000007c7c0e722b */ /* 0x000fe2000000000c */
[----:B------:R-:W-:Y:S10]  /*6640*/  @P0 BRA `(.L_x_141) ;  /* 0xfffffffc00300947 */ /* 0x000ff4000383ffff */
[----:B------:R-:W-:Y:S05]  /*6650*/  BSYNC.RECONVERGENT B4 ;  /* 0x0000000000047941 */ /* 0x000fea0003800200 */
.L_x_140:
[----:B------:R-:W-:-:S07]  /*6660*/  IMAD.MOV.U32 R115, RZ, RZ, R71 ;  /* 0x000000ffff737224 */ /* 0x000fce00078e0047 */
.L_x_139:
[----:B------:R-:W-:Y:S05]  /*6670*/  BSYNC.RECONVERGENT B3 ;  /* 0x0000000000037941 */ /* 0x000fea0003800200 */
.L_x_138:
        /* <DEDUP_REMOVED lines=32> */
.L_x_143:
[----:B------:R-:W-:Y:S05]  /*6880*/  BSYNC.RECONVERGENT B3 ;  /* 0x0000000000037941 */ /* 0x000fea0003800200 */
.L_x_142:
        /* <DEDUP_REMOVED lines=19> */
.L_x_145:
[----:B------:R-:W-:Y:S05]  /*69c0*/  BSYNC.RECONVERGENT B3 ;  /* 0x0000000000037941 */ /* 0x000fea0003800200 */
.L_x_144:
        /* <DEDUP_REMOVED lines=14> */
.L_x_137:
[----:B------:R-:W-:Y:S05]  /*6ab0*/  BSYNC.RECONVERGENT B1 ;  /* 0x0000000000017941 */ /* 0x000fea0003800200 */
.L_x_136:
[----:B------:R-:W0:Y:S01]  /*6ac0*/  MUFU.RCP64H R11, R21 ;  /* 0x00000015000b7308 */ /* 0x000e220000001800 */
        /* <DEDUP_REMOVED lines=20> */
.L_x_147:
[----:B------:R-:W-:Y:S05]  /*6c10*/  BSYNC.RECONVERGENT B3 ;  /* 0x0000000000037941 */ /* 0x000fea0003800200 */
.L_x_146:
        /* <DEDUP_REMOVED lines=25> */
.L_x_149:
[----:B------:R-:W-:Y:S05]  /*6db0*/  BSYNC.RECONVERGENT B3 ;  /* 0x0000000000037941 */ /* 0x000fea0003800200 */
.L_x_148:
[----:B------:R-:W-:-:S04]  /*6dc0*/  IMAD.WIDE.U32 R10, R19, 0x8, R34 ;  /* 0x00000008130a7825 */ /* 0x000fc800078e0022 */
[C---:B------:R-:W-:Y:S01]  /*6dd0*/  IMAD.WIDE.U32 R14, R19.reuse, 0x8, R36 ;  /* 0x00000008130e7825 */ /* 0x040fe200078e0024 */
[----:B------:R0:W-:Y:S01]  /*6de0*/  ST.E.64 desc[UR36][R10.64], R8 ;  /* 0x000000080a007985 */ /* 0x0001e2000c101b24 */
[----:B------:R-:W-:-:S03]  /*6df0*/  IADD3 R19, PT, PT, R19, 0x1, RZ ;  /* 0x0000000113137810 */ /* 0x000fc60007ffe0ff */
[----:B------:R0:W-:Y:S01]  /*6e00*/  ST.E.64 desc[UR36][R14.64], R12 ;  /* 0x0000000c0e007985 */ /* 0x0001e2000c101b24 */
[----:B------:R-:W-:-:S13]  /*6e10*/  ISETP.NE.AND P0, PT, R19, R86, PT ;  /* 0x000000561300720c */ /* 0x000fda0003f05270 */
[----:B0-----:R-:W-:Y:S05]  /*6e20*/  @P0 BRA `(.L_x_150) ;  /* 0xffffffe800600947 */ /* 0x001fea000383ffff */
.L_x_117:
[----:B------:R-:W-:Y:S05]  /*6e30*/  BSYNC.RECONVERGENT B2 ;  /* 0x0000000000027941 */ /* 0x000fea0003800200 */
.L_x_116:
[----:B------:R-:W-:Y:S04]  /*6e40*/  BSSY.RECONVERGENT B1, `(.L_x_151) ;  /* 0x0000038000017945 */ /* 0x000fe80003800200 */
[----:B------:R-:W-:Y:S05]  /*6e50*/  @!P6 BRA `(.L_x_152) ;  /* 0x0000000000d8e947 */ /* 0x000fea0003800000 */
[----:B------:R-:W-:Y:S01]  /*6e60*/  ISETP.GE.U32.AND P0, PT, R91, 0x3, PT ;  /* 0x000000035b00780c */ /* 0x000fe20003f06070 */
[----:B------:R-:W-:Y:S01]  /*6e70*/  BSSY.RECONVERGENT B2, `(.L_x_153) ;  /* 0x000001e000027945 */ /* 0x000fe20003800200 */
[----:B------:R-:W-:-:S11]  /*6e80*/  IMAD.MOV.U32 R19, RZ, RZ, RZ ;  /* 0x000000ffff137224 */ /* 0x000fd600078e00ff */
[----:B------:R-:W-:Y:S05]  /*6e90*/  @!P0 BRA `(.L_x_154) ;  /* 0x00000000006c8947 */ /* 0x000fea0003800000 */
[----:B------:R-:W-:Y:S01]  /*6ea0*/  BSSY.RECONVERGENT B3, `(.L_x_155) ;  /* 0x0000019000037945 */ /* 0x000fe20003800200 */
[----:B------:R-:W-:-:S07]  /*6eb0*/  IMAD.MOV.U32 R19, RZ, RZ, RZ ;  /* 0x000000ffff137224 */ /* 0x000fce00078e00ff */
.L_x_156:
[----:B0-234-:R-:W-:-:S05]  /*6ec0*/  IMAD.WIDE.U32 R8, R19, 0x8, R30 ;  /* 0x0000000813087825 */ /* 0x01dfca00078e001e */
[----:B-1----:R-:W2:Y:S01]  /*6ed0*/  LD.E.64 R10, desc[UR36][R8.64] ;  /* 0x00000024080a7980 */ /* 0x002ea2000c101b00 */
[----:B------:R-:W-:-:S04]  /*6ee0*/  IMAD.WIDE.U32 R12, R19, 0x8, R38 ;  /* 0x00000008130c7825 */ /* 0x000fc800078e0026 */
[C---:B------:R-:W-:Y:S01]  /*6ef0*/  IMAD.WIDE.U32 R14, R19.reuse, 0x8, R32 ;  /* 0x00000008130e7825 */ /* 0x040fe200078e0020 */
[----:B--2---:R0:W-:Y:S04]  /*6f00*/  ST.E.64 desc[UR36][R12.64], R10 ;  /* 0x0000000a0c007985 */ /* 0x0041e8000c101b24 */
[----:B------:R-:W2:Y:S01]  /*6f10*/  LD.E.64 R16, desc[UR36][R14.64] ;  /* 0x000000240e107980 */ /* 0x000ea2000c101b00 */
[----:B------:R-:W-:-:S05]  /*6f20*/  IMAD.WIDE.U32 R92, R19, 0x8, R40 ;  /* 0x00000008135c7825 */ /* 0x000fca00078e0028 */
[----:B--2---:R1:W-:Y:S04]  /*6f30*/  ST.E.64 desc[UR36][R92.64], R16 ;  /* 0x000000105c007985 */ /* 0x0043e8000c101b24 */
[----:B------:R-:W2:Y:S04]  /*6f40*/  LD.E.64 R94, desc[UR36][R8.64+0x8] ;  /* 0x00000824085e7980 */ /* 0x000ea8000c101b00 */
[----:B--2---:R2:W-:Y:S04]  /*6f50*/  ST.E.64 desc[UR36][R12.64+0x8], R94 ;  /* 0x0000085e0c007985 */ /* 0x0045e8000c101b24 */
[----:B------:R-:W3:Y:S04]  /*6f60*/  LD.E.64 R96, desc[UR36][R14.64+0x8] ;  /* 0x000008240e607980 */ /* 0x000ee8000c101b00 */
[----:B---3--:R2:W-:Y:S04]  /*6f70*/  ST.E.64 desc[UR36][R92.64+0x8], R96 ;  /* 0x000008605c007985 */ /* 0x0085e8000c101b24 */
[----:B------:R-:W3:Y:S04]  /*6f80*/  LD.E.64 R98, desc[UR36][R8.64+0x10] ;  /* 0x0000102408627980 */ /* 0x000ee8000c101b00 */
[----:B---3--:R2:W-:Y:S04]  /*6f90*/  ST.E.64 desc[UR36][R12.64+0x10], R98 ;  /* 0x000010620c007985 */ /* 0x0085e8000c101b24 */
[----:B------:R-:W3:Y:S04]  /*6fa0*/  LD.E.64 R110, desc[UR36][R14.64+0x10] ;  /* 0x000010240e6e7980 */ /* 0x000ee8000c101b00 */
[----:B---3--:R2:W-:Y:S04]  /*6fb0*/  ST.E.64 desc[UR36][R92.64+0x10], R110 ;  /* 0x0000106e5c007985 */ /* 0x0085e8000c101b24 */
[----:B0-----:R-:W3:Y:S04]  /*6fc0*/  LD.E.64 R10, desc[UR36][R8.64+0x18] ;  /* 0x00001824080a7980 */ /* 0x001ee8000c101b00 */
[----:B---3--:R2:W-:Y:S04]  /*6fd0*/  ST.E.64 desc[UR36][R12.64+0x18], R10 ;  /* 0x0000180a0c007985 */ /* 0x0085e8000c101b24 */
[----:B-1----:R-:W3:Y:S01]  /*6fe0*/  LD.E.64 R16, desc[UR36][R14.64+0x18] ;  /* 0x000018240e107980 */ /* 0x002ee2000c101b00 */
[----:B------:R-:W-:-:S05]  /*6ff0*/  VIADD R19, R19, 0x4 ;  /* 0x0000000413137836 */ /* 0x000fca0000000000 */
[----:B------:R-:W-:Y:S01]  /*7000*/  ISETP.NE.AND P0, PT, R19, R81, PT ;  /* 0x000000511300720c */ /* 0x000fe20003f05270 */
[----:B---3--:R2:W-:-:S12]  /*7010*/  ST.E.64 desc[UR36][R92.64+0x18], R16 ;  /* 0x000018105c007985 */ /* 0x0085d8000c101b24 */
[----:B------:R-:W-:Y:S05]  /*7020*/  @P0 BRA `(.L_x_156) ;  /* 0xfffffffc00a40947 */ /* 0x000fea000383ffff */
[----:B------:R-:W-:Y:S05]  /*7030*/  BSYNC.RECONVERGENT B3 ;  /* 0x0000000000037941 */ /* 0x000fea0003800200 */
.L_x_155:
[----:B------:R-:W-:-:S07]  /*7040*/  IMAD.MOV.U32 R19, RZ, RZ, R81 ;  /* 0x000000ffff137224 */ /* 0x000fce00078e0051 */
.L_x_154:
[----:B------:R-:W-:Y:S05]  /*7050*/  BSYNC.RECONVERGENT B2 ;  /* 0x0000000000027941 */ /* 0x000fea0003800200 */
.L_x_153:
[----:B------:R-:W-:-:S13]  /*7060*/  ISETP.NE.AND P0, PT, R80, RZ, PT ;  /* 0x000000ff5000720c */ /* 0x000fda0003f05270 */
[----:B------:R-:W-:Y:S05]  /*7070*/  @!P0 BRA `(.L_x_152) ;  /* 0x0000000000508947 */ /* 0x000fea0003800000 */
[----:B0-234-:R-:W-:-:S05]  /*7080*/  IMAD.WIDE.U32 R12, R19, 0x8, R30 ;  /* 0x00000008130c7825 */ /* 0x01dfca00078e001e */
[----:B------:R-:W2:Y:S01]  /*7090*/  LD.E.64 R8, desc[UR36][R12.64] ;  /* 0x000000240c087980 */ /* 0x000ea2000c101b00 */
[----:B-1----:R-:W-:-:S04]  /*70a0*/  IMAD.WIDE.U32 R14, R19, 0x8, R38 ;  /* 0x00000008130e7825 */ /* 0x002fc800078e0026 */
[C---:B------:R-:W-:Y:S01]  /*70b0*/  IMAD.WIDE.U32 R16, R19.reuse, 0x8, R32 ;  /* 0x0000000813107825 */ /* 0x040fe200078e0020 */
[----:B--2---:R0:W-:Y:S04]  /*70c0*/  ST.E.64 desc[UR36][R14.64], R8 ;  /* 0x000000080e007985 */ /* 0x0041e8000c101b24 */
[----:B------:R-:W2:Y:S01]  /*70d0*/  LD.E.64 R10, desc[UR36][R16.64] ;  /* 0x00000024100a7980 */ /* 0x000ea2000c101b00 */
[----:B------:R-:W-:Y:S01]  /*70e0*/  IMAD.WIDE.U32 R92, R19, 0x8, R40 ;  /* 0x00000008135c7825 */ /* 0x000fe200078e0028 */
[----:B------:R-:W-:-:S04]  /*70f0*/  ISETP.NE.AND P0, PT, R80, 0x1, PT ;  /* 0x000000015000780c */ /* 0x000fc80003f05270 */
[----:B--2---:R0:W-:Y:S09]  /*7100*/  ST.E.64 desc[UR36][R92.64], R10 ;  /* 0x0000000a5c007985 */ /* 0x0041f2000c101b24 */
[----:B------:R-:W-:Y:S05]  /*7110*/  @!P0 BRA `(.L_x_152) ;  /* 0x0000000000288947 */ /* 0x000fea0003800000 */
[----:B0-----:R-:W2:Y:S04]  /*7120*/  LD.E.64 R8, desc[UR36][R12.64+0x8] ;  /* 0x000008240c087980 */ /* 0x001ea8000c101b00 */
[----:B--2---:R0:W-:Y:S04]  /*7130*/  ST.E.64 desc[UR36][R14.64+0x8], R8 ;  /* 0x000008080e007985 */ /* 0x0041e8000c101b24 */
[----:B------:R-:W2:Y:S01]  /*7140*/  LD.E.64 R10, desc[UR36][R16.64+0x8] ;  /* 0x00000824100a7980 */ /* 0x000ea2000c101b00 */
[----:B------:R-:W-:-:S03]  /*7150*/  ISETP.NE.AND P0, PT, R80, 0x2, PT ;  /* 0x000000025000780c */ /* 0x000fc60003f05270 */
[----:B--2---:R0:W-:Y:S10]  /*7160*/  ST.E.64 desc[UR36][R92.64+0x8], R10 ;  /* 0x0000080a5c007985 */ /* 0x0041f4000c101b24 */
[----:B------:R-:W-:Y:S05]  /*7170*/  @!P0 BRA `(.L_x_152) ;  /* 0x0000000000108947 */ /* 0x000fea0003800000 */
[----:B0-----:R-:W2:Y:S04]  /*7180*/  LD.E.64 R8, desc[UR36][R12.64+0x10] ;  /* 0x000010240c087980 */ /* 0x001ea8000c101b00 */
[----:B--2---:R0:W-:Y:S04]  /*7190*/  ST.E.64 desc[UR36][R14.64+0x10], R8 ;  /* 0x000010080e007985 */ /* 0x0041e8000c101b24 */
[----:B------:R-:W2:Y:S04]  /*71a0*/  LD.E.64 R10, desc[UR36][R16.64+0x10] ;  /* 0x00001024100a7980 */ /* 0x000ea8000c101b00 */
[----:B--2---:R0:W-:Y:S02]  /*71b0*/  ST.E.64 desc[UR36][R92.64+0x10], R10 ;  /* 0x0000100a5c007985 */ /* 0x0041e4000c101b24 */
.L_x_152:
[----:B------:R-:W-:Y:S05]  /*71c0*/  BSYNC.RECONVERGENT B1 ;  /* 0x0000000000017941 */ /* 0x000fea0003800200 */
.L_x_151:
[----:B------:R-:W-:Y:S01]  /*71d0*/  ISETP.NE.AND P0, PT, R118, RZ, PT ;  /* 0x000000ff7600720c */ /* 0x000fe20003f05270 */
[----:B------:R-:W-:-:S12]  /*71e0*/  BSSY.RECONVERGENT B1, `(.L_x_157) ;  /* 0x0000014000017945 */ /* 0x000fd80003800200 */
[----:B------:R-:W-:Y:S05]  /*71f0*/  @!P0 BRA `(.L_x_158) ;  /* 0x0000000000488947 */ /* 0x000fea0003800000 */
[----:B0-234-:R-:W-:-:S07]  /*7200*/  MOV R17, RZ ;  /* 0x000000ff00117202 */ /* 0x01dfce0000000f00 */
.L_x_159:
[----:B0-----:R-:W-:-:S06]  /*7210*/  IMAD.WIDE.U32 R8, R17, 0x8, R34 ;  /* 0x0000000811087825 */ /* 0x001fcc00078e0022 */
[----:B------:R-:W2:Y:S01]  /*7220*/  LD.E.64 R8, desc[UR36][R8.64] ;  /* 0x0000002408087980 */ /* 0x000ea2000c101b00 */
[----:B------:R-:W-:Y:S01]  /*7230*/  IADD3 R19, P0, PT, R2, R17, RZ ;  /* 0x0000001102137210 */ /* 0x000fe20007f1e0ff */
[----:B-1----:R-:W-:-:S03]  /*7240*/  IMAD.WIDE.U32 R10, R17, 0x8, R36 ;  /* 0x00000008110a7825 */ /* 0x002fc600078e0024 */
[----:B------:R-:W-:Y:S01]  /*7250*/  LEA.HI.X.SX32 R0, R17, RZ, 0x1, P0 ;  /* 0x000000ff11007211 */ /* 0x000fe200000f0eff */
[----:B------:R-:W-:-:S03]  /*7260*/  IMAD.SHL.U32 R15, R19, 0x8, RZ ;  /* 0x00000008130f7824 */ /* 0x000fc600078e00ff */
[----:B------:R-:W-:Y:S02]  /*7270*/  SHF.L.U64.HI R19, R19, 0x3, R0 ;  /* 0x0000000313137819 */ /* 0x000fe40000010200 */
[----:B------:R-:W-:-:S05]  /*7280*/  IADD3 R12, P0, PT, R38, R15, RZ ;  /* 0x0000000f260c7210 */ /* 0x000fca0007f1e0ff */
[----:B------:R-:W-:-:S05]  /*7290*/  IMAD.X R13, R39, 0x1, R19, P0 ;  /* 0x00000001270d7824 */ /* 0x000fca00000e0613 */
[----:B--2---:R0:W-:Y:S04]  /*72a0*/  ST.E.64 desc[UR36][R12.64+-0x8], R8 ;  /* 0xfffff8080c007985 */ /* 0x0041e8000c101b24 */
[----:B------:R-:W2:Y:S01]  /*72b0*/  LD.E.64 R10, desc[UR36][R10.64] ;  /* 0x000000240a0a7980 */ /* 0x000ea2000c101b00 */
[----:B------:R-:W-:Y:S01]  /*72c0*/  IADD3 R14, P0, PT, R40, R15, RZ ;  /* 0x0000000f280e7210 */ /* 0x000fe20007f1e0ff */
[----:B------:R-:W-:-:S04]  /*72d0*/  VIADD R17, R17, 0x1 ;  /* 0x0000000111117836 */ /* 0x000fc80000000000 */
[----:B------:R-:W-:Y:S01]  /*72e0*/  IMAD.X R15, R41, 0x1, R19, P0 ;  /* 0x00000001290f7824 */ /* 0x000fe200000e0613 */
[----:B------:R-:W-:-:S04]  /*72f0*/  ISETP.NE.AND P0, PT, R17, R86, PT ;  /* 0x000000561100720c */ /* 0x000fc80003f05270 */
[----:B--2---:R0:W-:Y:S09]  /*7300*/  ST.E.64 desc[UR36][R14.64+-0x8], R10 ;  /* 0xfffff80a0e007985 */ /* 0x0041f2000c101b24 */
[----:B------:R-:W-:Y:S05]  /*7310*/  @P0 BRA `(.L_x_159) ;  /* 0xfffffffc00bc0947 */ /* 0x000fea000383ffff */
.L_x_158:
[----:B------:R-:W-:Y:S05]  /*7320*/  BSYNC.RECONVERGENT B1 ;  /* 0x0000000000017941 */ /* 0x000fea0003800200 */
.L_x_157:
[----:B------:R-:W-:Y:S04]  /*7330*/  BSSY.RECONVERGENT B1, `(.L_x_160) ;  /* 0x000002a000017945 */ /* 0x000fe80003800200 */
[----:B------:R-:W-:Y:S05]  /*7340*/  @!P4 BRA `(.L_x_161) ;  /* 0x0000000000a0c947 */ /* 0x000fea0003800000 */
[----:B------:R-:W-:Y:S01]  /*7350*/  ISETP.GE.U32.AND P0, PT, R70, 0x3, PT ;  /* 0x000000034600780c */ /* 0x000fe20003f06070 */
[----:B------:R-:W-:Y:S01]  /*7360*/  BSSY.RECONVERGENT B2, `(.L_x_162) ;  /* 0x0000016000027945 */ /* 0x000fe20003800200 */
[----:B0-234-:R-:W-:-:S11]  /*7370*/  HFMA2 R13, -RZ, RZ, 0, 0 ;  /* 0x00000000ff0d7431 */ /* 0x01dfd600000001ff */
[----:B------:R-:W-:Y:S05]  /*7380*/  @!P0 BRA `(.L_x_163) ;  /* 0x00000000004c8947 */ /* 0x000fea0003800000 */
[----:B------:R-:W-:Y:S01]  /*7390*/  BSSY.RECONVERGENT B3, `(.L_x_164) ;  /* 0x0000011000037945 */ /* 0x000fe20003800200 */
[----:B------:R-:W-:-:S07]  /*73a0*/  IMAD.MOV.U32 R19, RZ, RZ, RZ ;  /* 0x000000ffff137224 */ /* 0x000fce00078e00ff */
.L_x_165:
[----:B------:R-:W-:-:S05]  /*73b0*/  LOP3.LUT R9, RZ, R19, RZ, 0x33, !PT ;  /* 0x00000013ff097212 */ /* 0x000fca00078e33ff */
[----:B------:R-:W-:-:S04]  /*73c0*/  IMAD.IADD R9, R2, 0x1, R9 ;  /* 0x0000000102097824 */ /* 0x000fc800078e0209 */
[----:B------:R-:W-:-:S05]  /*73d0*/  IMAD.WIDE R8, R9, 0x8, R68 ;  /* 0x0000000809087825 */ /* 0x000fca00078e0244 */
[----:B01----:R-:W2:Y:S01]  /*73e0*/  LD.E.64 R10, desc[UR36][R8.64] ;  /* 0x00000024080a7980 */ /* 0x003ea2000c101b00 */
[----:B------:R-:W-:-:S05]  /*73f0*/  IMAD.WIDE.U32 R12, R19, 0x8, R42 ;  /* 0x00000008130c7825 */ /* 0x000fca00078e002a */
[----:B--2---:R0:W-:Y:S04]  /*7400*/  ST.E.64 desc[UR36][R12.64], R10 ;  /* 0x0000000a0c007985 */ /* 0x0041e8000c101b24 */
[----:B------:R-:W2:Y:S04]  /*7410*/  LD.E.64 R14, desc[UR36][R8.64+-0x8] ;  /* 0xfffff824080e7980 */ /* 0x000ea8000c101b00 */
[----:B--2---:R0:W-:Y:S04]  /*7420*/  ST.E.64 desc[UR36][R12.64+0x8], R14 ;  /* 0x0000080e0c007985 */ /* 0x0041e8000c101b24 */
[----:B------:R-:W2:Y:S04]  /*7430*/  LD.E.64 R16, desc[UR36][R8.64+-0x10] ;  /* 0xfffff02408107980 */ /* 0x000ea8000c101b00 */
[----:B--2---:R0:W-:Y:S04]  /*7440*/  ST.E.64 desc[UR36][R12.64+0x10], R16 ;  /* 0x000010100c007985 */ /* 0x0041e8000c101b24 */
[----:B------:R-:W2:Y:S01]  /*7450*/  LD.E.64 R92, desc[UR36][R8.64+-0x18] ;  /* 0xffffe824085c7980 */ /* 0x000ea2000c101b00 */
[----:B------:R-:W-:-:S05]  /*7460*/  VIADD R19, R19, 0x4 ;  /* 0x0000000413137836 */ /* 0x000fca0000000000 */
[----:B------:R-:W-:Y:S01]  /*7470*/  ISETP.NE.AND P0, PT, R19, R72, PT ;  /* 0x000000481300720c */ /* 0x000fe20003f05270 */
[----:B--2---:R0:W-:-:S12]  /*7480*/  ST.E.64 desc[UR36][R12.64+0x18], R92 ;  /* 0x0000185c0c007985 */ /* 0x0041d8000c101b24 */
[----:B------:R-:W-:Y:S05]  /*7490*/  @P0 BRA `(.L_x_165) ;  /* 0xfffffffc00c40947 */ /* 0x000fea000383ffff */
[----:B------:R-:W-:Y:S05]  /*74a0*/  BSYNC.RECONVERGENT B3 ;  /* 0x0000000000037941 */ /* 0x000fea0003800200 */
.L_x_164:
[----:B0-----:R-:W-:-:S07]  /*74b0*/  IMAD.MOV.U32 R13, RZ, RZ, R72 ;  /* 0x000000ffff0d7224 */ /* 0x001fce00078e0048 */
.L_x_163:
[----:B------:R-:W-:Y:S05]  /*74c0*/  BSYNC.RECONVERGENT B2 ;  /* 0x0000000000027941 */ /* 0x000fea0003800200 */
.L_x_162:
[----:B------:R-:W-:-:S13]  /*74d0*/  ISETP.NE.AND P0, PT, R100, RZ, PT ;  /* 0x000000ff6400720c */ /* 0x000fda0003f05270 */
[----:B------:R-:W-:Y:S05]  /*74e0*/  @!P0 BRA `(.L_x_161) ;  /* 0x0000000000388947 */ /* 0x000fea0003800000 */
[----:B------:R-:W-:-:S04]  /*74f0*/  LOP3.LUT R9, RZ, R13, RZ, 0x33, !PT ;  /* 0x0000000dff097212 */ /* 0x000fc800078e33ff */
[----:B------:R-:W-:-:S05]  /*7500*/  IADD3 R9, PT, PT, R2, R9, RZ ;  /* 0x0000000902097210 */ /* 0x000fca0007ffe0ff */
[----:B-1----:R-:W-:-:S05]  /*7510*/  IMAD.WIDE R10, R9, 0x8, R68 ;  /* 0x00000008090a7825 */ /* 0x002fca00078e0244 */
[----:B------:R-:W2:Y:S01]  /*7520*/  LD.E.64 R8, desc[UR36][R10.64] ;  /* 0x000000240a087980 */ /* 0x000ea2000c101b00 */
[----:B------:R-:W-:Y:S01]  /*7530*/  IMAD.WIDE.U32 R12, R13, 0x8, R42 ;  /* 0x000000080d0c7825 */ /* 0x000fe200078e002a */
[----:B------:R-:W-:-:S04]  /*7540*/  ISETP.NE.AND P0, PT, R100, 0x1, PT ;  /* 0x000000016400780c */ /* 0x000fc80003f05270 */
[----:B--2---:R0:W-:Y:S09]  /*7550*/  ST.E.64 desc[UR36][R12.64], R8 ;  /* 0x000000080c007985 */ /* 0x0041f2000c101b24 */
[----:B------:R-:W-:Y:S05]  /*7560*/  @!P0 BRA `(.L_x_161) ;  /* 0x0000000000188947 */ /* 0x000fea0003800000 */
[----:B0-----:R-:W2:Y:S01]  /*7570*/  LD.E.64 R8, desc[UR36][R10.64+-0x8] ;  /* 0xfffff8240a087980 */ /* 0x001ea2000c101b00 */
[----:B------:R-:W-:-:S03]  /*7580*/  ISETP.NE.AND P0, PT, R100, 0x2, PT ;  /* 0x000000026400780c */ /* 0x000fc60003f05270 */
[----:B--2---:R0:W-:Y:S10]  /*7590*/  ST.E.64 desc[UR36][R12.64+0x8], R8 ;  /* 0x000008080c007985 */ /* 0x0041f4000c101b24 */
[----:B------:R-:W-:Y:S05]  /*75a0*/  @!P0 BRA `(.L_x_161) ;  /* 0x0000000000088947 */ /* 0x000fea0003800000 */
[----:B0-----:R-:W2:Y:S04]  /*75b0*/  LD.E.64 R8, desc[UR36][R10.64+-0x10] ;  /* 0xfffff0240a087980 */ /* 0x001ea8000c101b00 */
[----:B--2---:R0:W-:Y:S02]  /*75c0*/  ST.E.64 desc[UR36][R12.64+0x10], R8 ;  /* 0x000010080c007985 */ /* 0x0041e4000c101b24 */
.L_x_161:
[----:B------:R-:W-:Y:S05]  /*75d0*/  BSYNC.RECONVERGENT B1 ;  /* 0x0000000000017941 */ /* 0x000fea0003800200 */
.L_x_160:
[----:B------:R-:W-:Y:S01]  /*75e0*/  ISETP.GT.AND P0, PT, R2, R83, PT ;  /* 0x000000530200720c */ /* 0x000fe20003f04270 */
[----:B------:R-:W-:-:S12]  /*75f0*/  BSSY.RECONVERGENT B1, `(.L_x_166) ;  /* 0x000004b000017945 */ /* 0x000fd80003800200 */
[----:B------:R-:W-:Y:S05]  /*7600*/  @P0 BRA `(.L_x_167) ;  /* 0x0000000400240947 */ /* 0x000fea0003800000 */
[----:B------:R-:W5:Y:S01]  /*7610*/  LDCU UR4, c[0x0][0x38c] ;  /* 0x00007180ff0477ac */ /* 0x000f620008000800 */
[----:B------:R-:W-:Y:S01]  /*7620*/  BSSY.RECONVERGENT B2, `(.L_x_168) ;  /* 0x000001e000027945 */ /* 0x000fe20003800200 */
[----:B------:R-:W-:Y:S01]  /*7630*/  LOP3.LUT P1, RZ, R3, 0xf, RZ, 0xc0, !PT ;  /* 0x0000000f03ff7812 */ /* 0x000fe2000782c0ff */
[----:B01234-:R-:W-:Y:S01]  /*7640*/  IMAD.MOV.U32 R11, RZ, RZ, R2 ;  /* 0x000000ffff0b7224 */ /* 0x01ffe200078e0002 */
[----:B-----5:R-:W-:-:S04]  /*7650*/  IADD3 R0, PT, PT, R2, -UR4, -R73 ;  /* 0x8000000402007c10 */ /* 0x020fc8000fffe849 */
[----:B------:R-:W-:-:S13]  /*7660*/  ISETP.GT.U32.AND P0, PT, R0, -0x10, PT ;  /* 0xfffffff00000780c */ /* 0x000fda0003f04070 */
[----:B------:R-:W-:Y:S05]  /*7670*/  @P0 BRA `(.L_x_169) ;  /* 0x0000000000600947 */ /* 0x000fea0003800000 */
[----:B------:R-:W-:Y:S01]  /*7680*/  LOP3.LUT R3, R3, 0xfffffff0, RZ, 0xc0, !PT ;  /* 0xfffffff003037812 */ /* 0x000fe200078ec0ff */
[----:B------:R-:W-:Y:S02]  /*7690*/  IMAD.MOV.U32 R0, RZ, RZ, RZ ;  /* 0x000000ffff007224 */ /* 0x000fe400078e00ff */
[----:B------:R-:W-:-:S07]  /*76a0*/  IMAD.MOV.U32 R11, RZ, RZ, R2 ;  /* 0x000000ffff0b7224 */ /* 0x000fce00078e0002 */
.L_x_170:
[C---:B0-----:R-:W-:Y:S01]  /*76b0*/  IMAD.WIDE.U32 R8, R11.reuse, 0x8, R42 ;  /* 0x000000080b087825 */ /* 0x041fe200078e002a */
[----:B------:R-:W-:-:S03]  /*76c0*/  IADD3 R11, PT, PT, R11, 0x10, RZ ;  /* 0x000000100b0b7810 */ /* 0x000fc60007ffe0ff */
[----:B------:R-:W-:Y:S01]  /*76d0*/  VIADD R0, R0, 0x10 ;  /* 0x0000001000007836 */ /* 0x000fe20000000000 */
[----:B------:R0:W-:Y:S04]  /*76e0*/  ST.E.64 desc[UR36][R8.64], RZ ;  /* 0x000000ff08007985 */ /* 0x0001e8000c101b24 */
[----:B------:R0:W-:Y:S01]  /*76f0*/  ST.E.64 desc[UR36][R8.64+0x8], RZ ;  /* 0x000008ff08007985 */ /* 0x0001e2000c101b24 */
[----:B------:R-:W-:-:S03]  /*7700*/  ISETP.NE.AND P0, PT, R0, R3, PT ;  /* 0x000000030000720c */ /* 0x000fc60003f05270 */
[----:B------:R0:W-:Y:S04]  /*7710*/  ST.E.64 desc[UR36][R8.64+0x10], RZ ;  /* 0x000010ff08007985 */ /* 0x0001e8000c101b24 */
        /* <DEDUP_REMOVED lines=12> */
[----:B------:R0:W-:Y:S01]  /*77e0*/  ST.E.64 desc[UR36][R8.64+0x78], RZ ;  /* 0x000078ff08007985 */ /* 0x0001e2000c101b24 */
[----:B------:R-:W-:Y:S05]  /*77f0*/  @P0 BRA `(.L_x_170) ;  /* 0xfffffffc00ac0947 */ /* 0x000fea000383ffff */
.L_x_169:
[----:B------:R-:W-:Y:S05]  /*7800*/  BSYNC.RECONVERGENT B2 ;  /* 0x0000000000027941 */ /* 0x000fea0003800200 */
.L_x_168:
[----:B------:R-:W-:Y:S05]  /*7810*/  @!P1 BRA `(.L_x_167) ;  /* 0x0000000000a09947 */ /* 0x000fea0003800000 */
[----:B------:R-:W-:Y:S01]  /*7820*/  VIADD R0, R103, 0x1 ;  /* 0x0000000167007836 */ /* 0x000fe20000000000 */
[----:B------:R-:W-:Y:S04]  /*7830*/  BSSY.RECONVERGENT B2, `(.L_x_171) ;  /* 0x0000010000027945 */ /* 0x000fe80003800200 */
[----:B------:R-:W-:-:S04]  /*7840*/  LOP3.LUT R0, R0, 0xf, RZ, 0xc0, !PT ;  /* 0x0000000f00007812 */ /* 0x000fc800078ec0ff */
[C---:B------:R-:W-:Y:S01]  /*7850*/  LOP3.LUT P1, RZ, R0.reuse, 0x7, RZ, 0xc0, !PT ;  /* 0x0000000700ff7812 */ /* 0x040fe2000782c0ff */
[----:B------:R-:W-:-:S05]  /*7860*/  VIADD R3, R0, 0xffffffff ;  /* 0xffffffff00037836 */ /* 0x000fca0000000000 */
[----:B------:R-:W-:-:S13]  /*7870*/  ISETP.GE.U32.AND P0, PT, R3, 0x7, PT ;  /* 0x000000070300780c */ /* 0x000fda0003f06070 */
[----:B------:R-:W-:Y:S05]  /*7880*/  @!P0 BRA `(.L_x_172) ;  /* 0x0000000000288947 */ /* 0x000fea0003800000 */
[----:B0-----:R-:W-:-:S04]  /*7890*/  IMAD.WIDE.U32 R8, R11, 0x8, R42 ;  /* 0x000000080b087825 */ /* 0x001fc800078e002a */
[----:B------:R-:W-:Y:S01]  /*78a0*/  VIADD R11, R11, 0x8 ;  /* 0x000000080b0b7836 */ /* 0x000fe20000000000 */
[----:B------:R1:W-:Y:S04]  /*78b0*/  ST.E.64 desc[UR36][R8.64], RZ ;  /* 0x000000ff08007985 */ /* 0x0003e8000c101b24 */
[----:B------:R1:W-:Y:S04]  /*78c0*/  ST.E.64 desc[UR36][R8.64+0x8], RZ ;  /* 0x000008ff08007985 */ /* 0x0003e8000c101b24 */
[----:B------:R1:W-:Y:S04]  /*78d0*/  ST.E.64 desc[UR36][R8.64+0x10], RZ ;  /* 0x000010ff08007985 */ /* 0x0003e8000c101b24 */
[----:B------:R1:W-:Y:S04]  /*78e0*/  ST.E.64 desc[UR36][R8.64+0x18], RZ ;  /* 0x000018ff08007985 */ /* 0x0003e8000c101b24 */
[----:B------:R1:W-:Y:S04]  /*78f0*/  ST.E.64 desc[UR36][R8.64+0x20], RZ ;  /* 0x000020ff08007985 */ /* 0x0003e8000c101b24 */
[----:B------:R1:W-:Y:S04]  /*7900*/  ST.E.64 desc[UR36][R8.64+0x28], RZ ;  /* 0x000028ff08007985 */ /* 0x0003e8000c101b24 */
[----:B------:R1:W-:Y:S04]  /*7910*/  ST.E.64 desc[UR36][R8.64+0x30], RZ ;  /* 0x000030ff08007985 */ /* 0x0003e8000c101b24 */
[----:B------:R1:W-:Y:S02]  /*7920*/  ST.E.64 desc[UR36][R8.64+0x38], RZ ;  /* 0x000038ff08007985 */ /* 0x0003e4000c101b24 */
.L_x_172:
[----:B------:R-:W-:Y:S05]  /*7930*/  BSYNC.RECONVERGENT B2 ;  /* 0x0000000000027941 */ /* 0x000fea0003800200 */
.L_x_171:
[----:B------:R-:W-:Y:S05]  /*7940*/  @!P1 BRA `(.L_x_167) ;  /* 0x0000000000549947 */ /* 0x000fea0003800000 */
[----:B------:R-:W-:-:S05]  /*7950*/  VIADD R0, R102, 0x1 ;  /* 0x0000000166007836 */ /* 0x000fca0000000000 */
[----:B------:R-:W-:-:S04]  /*7960*/  LOP3.LUT R0, R0, 0xffff, RZ, 0xc0, !PT ;  /* 0x0000ffff00007812 */ /* 0x000fc800078ec0ff */
[C---:B------:R-:W-:Y:S02]  /*7970*/  LOP3.LUT R3, R0.reuse, 0x7, RZ, 0xc0, !PT ;  /* 0x0000000700037812 */ /* 0x040fe400078ec0ff */
[----:B------:R-:W-:Y:S02]  /*7980*/  LOP3.LUT R0, R0, 0x3, RZ, 0xc0, !PT ;  /* 0x0000000300007812 */ /* 0x000fe400078ec0ff */
[----:B------:R-:W-:Y:S02]  /*7990*/  IADD3 R3, PT, PT, R3, -0x1, RZ ;  /* 0xffffffff03037810 */ /* 0x000fe40007ffe0ff */
[----:B------:R-:W-:Y:S02]  /*79a0*/  ISETP.NE.AND P1, PT, R0, RZ, PT ;  /* 0x000000ff0000720c */ /* 0x000fe40003f25270 */
[----:B------:R-:W-:-:S13]  /*79b0*/  ISETP.GE.U32.AND P0, PT, R3, 0x3, PT ;  /* 0x000000030300780c */ /* 0x000fda0003f06070 */
[----:B01----:R-:W-:-:S04]  /*79c0*/  @P0 IMAD.WIDE.U32 R8, R11, 0x8, R42 ;  /* 0x000000080b080825 */ /* 0x003fc800078e002a */
[----:B------:R-:W-:Y:S01]  /*79d0*/  @P0 VIADD R11, R11, 0x4 ;  /* 0x000000040b0b0836 */ /* 0x000fe20000000000 */
[----:B------:R0:W-:Y:S04]  /*79e0*/  @P0 ST.E.64 desc[UR36][R8.64], RZ ;  /* 0x000000ff08000985 */ /* 0x0001e8000c101b24 */
[----:B------:R0:W-:Y:S04]  /*79f0*/  @P0 ST.E.64 desc[UR36][R8.64+0x8], RZ ;  /* 0x000008ff08000985 */ /* 0x0001e8000c101b24 */
[----:B------:R0:W-:Y:S04]  /*7a00*/  @P0 ST.E.64 desc[UR36][R8.64+0x10], RZ ;  /* 0x000010ff08000985 */ /* 0x0001e8000c101b24 */
[----:B------:R0:W-:Y:S01]  /*7a10*/  @P0 ST.E.64 desc[UR36][R8.64+0x18], RZ ;  /* 0x000018ff08000985 */ /* 0x0001e2000c101b24 */
[----:B------:R-:W-:Y:S05]  /*7a20*/  @!P1 BRA `(.L_x_167) ;  /* 0x00000000001c9947 */ /* 0x000fea0003800000 */
[----:B0-----:R-:W-:Y:S01]  /*7a30*/  IMAD.WIDE.U32 R8, R11, 0x8, R42 ;  /* 0x000000080b087825 */ /* 0x001fe200078e002a */
[----:B------:R-:W-:-:S04]  /*7a40*/  ISETP.NE.AND P0, PT, R0, 0x1, PT ;  /* 0x000000010000780c */ /* 0x000fc80003f05270 */
[----:B------:R0:W-:Y:S09]  /*7a50*/  ST.E.64 desc[UR36][R8.64], RZ ;  /* 0x000000ff08007985 */ /* 0x0001f2000c101b24 */
[----:B------:R-:W-:Y:S05]  /*7a60*/  @!P0 BRA `(.L_x_167) ;  /* 0x00000000000c8947 */ /* 0x000fea0003800000 */
[----:B------:R-:W-:Y:S01]  /*7a70*/  ISETP.NE.AND P0, PT, R0, 0x2, PT ;  /* 0x000000020000780c */ /* 0x000fe20003f05270 */
[----:B------:R1:W-:-:S12]  /*7a80*/  ST.E.64 desc[UR36][R8.64+0x8], RZ ;  /* 0x000008ff08007985 */ /* 0x0003d8000c101b24 */
[----:B------:R1:W-:Y:S02]  /*7a90*/  @P0 ST.E.64 desc[UR36][R8.64+0x10], RZ ;  /* 0x000010ff08000985 */ /* 0x0003e4000c101b24 */
.L_x_167:
[----:B------:R-:W-:Y:S05]  /*7aa0*/  BSYNC.RECONVERGENT B1 ;  /* 0x0000000000017941 */ /* 0x000fea0003800200 */
.L_x_166:
[----:B------:R-:W5:Y:S01]  /*7ab0*/  I2F.F64 R108, R109 ;  /* 0x0000006d006c7312 */ /* 0x000f620000201c00 */
[----:B01234-:R-:W-:Y:S01]  /*7ac0*/  IMAD.MOV.U32 R8, RZ, RZ, 0x1 ;  /* 0x00000001ff087424 */ /* 0x01ffe200078e00ff */
[----:B------:R-:W-:Y:S01]  /*7ad0*/  UMOV UR4, 0x54442d18 ;  /* 0x54442d1800047882 */ /* 0x000fe20000000000 */
[----:B------:R-:W-:Y:S01]  /*7ae0*/  UMOV UR5, 0x401921fb ;  /* 0x401921fb00057882 */ /* 0x000fe20000000000 */
[----:B------:R-:W-:Y:S04]  /*7af0*/  BSSY.RECONVERGENT B2, `(.L_x_173) ;  /* 0x0000015000027945 */ /* 0x000fe80003800200 */
[----:B-----5:R-:W0:Y:S02]  /*7b00*/  MUFU.RCP64H R9, R109 ;  /* 0x0000006d00097308 */ /* 0x020e240000001800 */
[----:B0-----:R-:W-:-:S08]  /*7b10*/  DFMA R10, -R108, R8, 1 ;  /* 0x3ff000006c0a742b */ /* 0x001fd00000000108 */
[----:B------:R-:W-:-:S08]  /*7b20*/  DFMA R10, R10, R10, R10 ;  /* 0x0000000a0a0a722b */ /* 0x000fd0000000000a */
[----:B------:R-:W-:-:S08]  /*7b30*/  DFMA R10, R8, R10, R8 ;  /* 0x0000000a080a722b */ /* 0x000fd00000000008 */
[----:B------:R-:W-:-:S08]  /*7b40*/  DFMA R8, -R108, R10, 1 ;  /* 0x3ff000006c08742b */ /* 0x000fd0000000010a */
[----:B------:R-:W-:-:S08]  /*7b50*/  DFMA R8, R10, R8, R10 ;  /* 0x000000080a08722b */ /* 0x000fd0000000000a */
[----:B------:R-:W-:-:S08]  /*7b60*/  DMUL R10, R8, UR4 ;  /* 0x00000004080a7c28 */ /* 0x000fd00008000000 */
[----:B------:R-:W-:-:S08]  /*7b70*/  DFMA R12, -R108, R10, UR4 ;  /* 0x000000046c0c7e2b */ /* 0x000fd0000800010a */
[----:B------:R-:W-:-:S10]  /*7b80*/  DFMA R8, R8, R12, R10 ;  /* 0x0000000c0808722b */ /* 0x000fd4000000000a */
[----:B------:R-:W-:-:S05]  /*7b90*/  FFMA R0, RZ, R109, R9 ;  /* 0x0000006dff007223 */ /* 0x000fca0000000009 */
[----:B------:R-:W-:-:S13]  /*7ba0*/  FSETP.GT.AND P0, PT, |R0|, 1.469367938527859385e-39, PT ;  /* 0x001000000000780b */ /* 0x000fda0003f04200 */
[----:B------:R-:W-:Y:S05]  /*7bb0*/  @P0 BRA `(.L_x_174) ;  /* 0x0000000000200947 */ /* 0x000fea0003800000 */
[----:B------:R-:W-:Y:S01]  /*7bc0*/  IMAD.MOV.U32 R14, RZ, RZ, 0x54442d18 ;  /* 0x54442d18ff0e7424 */ /* 0x000fe200078e00ff */
[----:B------:R-:W-:Y:S01]  /*7bd0*/  MOV R12, R108 ;  /* 0x0000006c000c7202 */ /* 0x000fe20000000f00 */
[----:B------:R-:W-:Y:S01]  /*7be0*/  IMAD.MOV.U32 R15, RZ, RZ, 0x401921fb ;  /* 0x401921fbff0f7424 */ /* 0x000fe200078e00ff */
[----:B------:R-:W-:Y:S01]  /*7bf0*/  MOV R0, 0x7c20 ;  /* 0x00007c2000007802 */ /* 0x000fe20000000f00 */
[----:B------:R-:W-:-:S07]  /*7c00*/  IMAD.MOV.U32 R11, RZ, RZ, R109 ;  /* 0x000000ffff0b7224 */ /* 0x000fce00078e006d */
[----:B------:R-:W-:Y:S05]  /*7c10*/  CALL.REL.NOINC `($__internal_0_$__cuda_sm20_div_rn_f64_full) ;  /* 0x000000f000647944 */ /* 0x000fea0003c00000 */
[----:B------:R-:W-:Y:S02]  /*7c20*/  IMAD.MOV.U32 R8, RZ, RZ, R112 ;  /* 0x000000ffff087224 */ /* 0x000fe400078e0070 */
[----:B------:R-:W-:-:S07]  /*7c30*/  IMAD.MOV.U32 R9, RZ, RZ, R113 ;  /* 0x000000ffff097224 */ /* 0x000fce00078e0071 */
.L_x_174:
[----:B------:R-:W-:Y:S05]  /*7c40*/  BSYNC.RECONVERGENT B2 ;  /* 0x0000000000027941 */ /* 0x000fea0003800200 */
.L_x_173:
[----:B------:R-:W-:Y:S01]  /*7c50*/  ISETP.GE.AND P0, PT, R83, RZ, PT ;  /* 0x000000ff5300720c */ /* 0x000fe20003f06270 */
[----:B------:R-:W-:-:S12]  /*7c60*/  BSSY.RECONVERGENT B2, `(.L_x_175) ;  /* 0x00002e2000027945 */ /* 0x000fd80003800200 */
[----:B------:R-:W-:Y:S05]  /*7c70*/  @!P0 BRA `(.L_x_176) ;  /* 0x0000002c00808947 */ /* 0x000fea0003800000 */
[----:B------:R-:W-:Y:S01]  /*7c80*/  BSSY.RECONVERGENT B4, `(.L_x_177) ;  /* 0x0000096000047945 */ /* 0x000fe20003800200 */
[----:B------:R-:W-:-:S07]  /*7c90*/  IMAD.MOV.U32 R117, RZ, RZ, RZ ;  /* 0x000000ffff757224 */ /* 0x000fce00078e00ff */
.L_x_186:
[C---:B0-----:R-:W-:Y:S01]  /*7ca0*/  IMAD.WIDE.U32 R110, R117.reuse, 0x8, R46 ;  /* 0x00000008756e7825 */ /* 0x041fe200078e002e */
[----:B------:R0:W1:Y:S01]  /*7cb0*/  I2F.F64.U32 R114, R117 ;  /* 0x0000007500727312 */ /* 0x0000620000201800 */
[----:B------:R-:W-:Y:S02]  /*7cc0*/  BSSY.RECONVERGENT B5, `(.L_x_178) ;  /* 0x0000090000057945 */ /* 0x000fe40003800200 */
[C---:B------:R-:W-:Y:S01]  /*7cd0*/  IMAD.WIDE.U32 R112, R117.reuse, 0x8, R48 ;  /* 0x0000000875707825 */ /* 0x040fe200078e0030 */
[----:B------:R2:W-:Y:S03]  /*7ce0*/  ST.E.64 desc[UR36][R110.64], RZ ;  /* 0x000000ff6e007985 */ /* 0x0005e6000c101b24 */
[----:B------:R-:W-:Y:S01]  /*7cf0*/  IMAD.MOV.U32 R116, RZ, RZ, RZ ;  /* 0x000000ffff747224 */ /* 0x000fe200078e00ff */
[----:B------:R2:W-:Y:S01]  /*7d00*/  ST.E.64 desc[UR36][R112.64], RZ ;  /* 0x000000ff70007985 */ /* 0x0005e2000c101b24 */
[----:B0-----:R-:W-:-:S04]  /*7d10*/  IADD3 R117, PT, PT, R117, 0x1, RZ ;  /* 0x0000000175757810 */ /* 0x001fc80007ffe0ff */
[----:B------:R-:W-:Y:S01]  /*7d20*/  ISETP.NE.AND P5, PT, R117, R105, PT ;  /* 0x000000697500720c */ /* 0x000fe20003fa5270 */
[----:B-1----:R-:W-:-:S12]  /*7d30*/  DMUL R114, R114, R8 ;  /* 0x0000000872727228 */ /* 0x002fd80000000000 */
.L_x_185:
[----:B0-----:R-:W0:Y:S01]  /*7d40*/  I2F.F64.U32 R122, R116 ;  /* 0x00000074007a7312 */ /* 0x001e220000201800 */
[----:B------:R-:W-:Y:S01]  /*7d50*/  BSSY.RECONVERGENT B6, `(.L_x_179) ;  /* 0x000001d000067945 */ /* 0x000fe20003800200 */
[----:B0-----:R-:W-:-:S08]  /*7d60*/  DMUL R122, R114, R122 ;  /* 0x0000007a727a7228 */ /* 0x001fd00000000000 */
[----:B------:R-:W-:-:S14]  /*7d70*/  DSETP.NEU.AND P2, PT, |R122|, +INF , PT ;  /* 0x7ff000007a00742a */ /* 0x000fdc0003f4d200 */
[----:B------:R-:W-:Y:S01]  /*7d80*/  @!P2 DMUL R10, RZ, R122 ;  /* 0x0000007aff0aa228 */ /* 0x000fe20000000000 */
[----:B------:R-:W-:Y:S01]  /*7d90*/  @!P2 IMAD.MOV.U32 R0, RZ, RZ, 0x1 ;  /* 0x00000001ff00a424 */ /* 0x000fe200078e00ff */
[----:B------:R-:W-:Y:S09]  /*7da0*/  @!P2 BRA `(.L_x_180) ;  /* 0x00000000005ca947 */ /* 0x000ff20003800000 */
[----:B------:R-:W-:Y:S01]  /*7db0*/  UMOV UR4, 0x6dc9c883 ;  /* 0x6dc9c88300047882 */ /* 0x000fe20000000000 */
[----:B------:R-:W-:Y:S01]  /*7dc0*/  UMOV UR5, 0x3fe45f30 ;  /* 0x3fe45f3000057882 */ /* 0x000fe20000000000 */
[C---:B------:R-:W-:Y:S01]  /*7dd0*/  DSETP.GE.AND P0, PT, |R122|.reuse, 2.14748364800000000000e+09, PT ;  /* 0x41e000007a00742a */ /* 0x040fe20003f06200 */
[----:B------:R-:W-:Y:S01]  /*7de0*/  BSSY.RECONVERGENT B7, `(.L_x_181) ;  /* 0x0000012000077945 */ /* 0x000fe20003800200 */
[----:B------:R-:W-:Y:S01]  /*7df0*/  DMUL R12, R122, UR4 ;  /* 0x000000047a0c7c28 */ /* 0x000fe20008000000 */
[----:B------:R-:W-:Y:S01]  /*7e00*/  UMOV UR4, 0x54442d18 ;  /* 0x54442d1800047882 */ /* 0x000fe20000000000 */
[----:B------:R-:W-:-:S04]  /*7e10*/  UMOV UR5, 0x3ff921fb ;  /* 0x3ff921fb00057882 */ /* 0x000fc80000000000 */
[----:B------:R-:W0:Y:S08]  /*7e20*/  F2I.F64 R0, R12 ;  /* 0x0000000c00007311 */ /* 0x000e300000301100 */
[----:B0-----:R-:W0:Y:S02]  /*7e30*/  I2F.F64 R10, R0 ;  /* 0x00000000000a7312 */ /* 0x001e240000201c00 */
[----:B0-----:R-:W-:Y:S01]  /*7e40*/  DFMA R14, R10, -UR4, R122 ;  /* 0x800000040a0e7c2b */ /* 0x001fe2000800007a */
[----:B------:R-:W-:Y:S01]  /*7e50*/  UMOV UR4, 0x33145c00 ;  /* 0x33145c0000047882 */ /* 0x000fe20000000000 */
[----:B------:R-:W-:-:S06]  /*7e60*/  UMOV UR5, 0x3c91a626 ;  /* 0x3c91a62600057882 */ /* 0x000fcc0000000000 */
[----:B------:R-:W-:Y:S01]  /*7e70*/  DFMA R14, R10, -UR4, R14 ;  /* 0x800000040a0e7c2b */ /* 0x000fe2000800000e */
[----:B------:R-:W-:Y:S01]  /*7e80*/  UMOV UR4, 0x252049c0 ;  /* 0x252049c000047882 */ /* 0x000fe20000000000 */
[----:B------:R-:W-:-:S06]  /*7e90*/  UMOV UR5, 0x397b839a ;  /* 0x397b839a00057882 */ /* 0x000fcc0000000000 */
[----:B------:R-:W-:Y:S01]  /*7ea0*/  DFMA R10, R10, -UR4, R14 ;  /* 0x800000040a0a7c2b */ /* 0x000fe2000800000e */
[----:B------:R-:W-:Y:S10]  /*7eb0*/  @!P0 BRA `(.L_x_182) ;  /* 0x0000000000108947 */ /* 0x000ff40003800000 */
[----:B------:R-:W-:Y:S01]  /*7ec0*/  IMAD.MOV.U32 R0, RZ, RZ, R122 ;  /* 0x000000ffff007224 */ /* 0x000fe200078e007a */
[----:B------:R-:W-:Y:S01]  /*7ed0*/  MOV R94, 0x7f00 ;  /* 0x00007f00005e7802 */ /* 0x000fe20000000f00 */
[----:B------:R-:W-:-:S07]  /*7ee0*/  IMAD.MOV.U32 R124, RZ, RZ, R123 ;  /* 0x000000ffff7c7224 */ /* 0x000fce00078e007b */
[----:B--2---:R-:W-:Y:S05]  /*7ef0*/  CALL.REL.NOINC `($_Z4DAMPPdiiiiP7nodeSOA$__internal_trig_reduction_slowpathd) ;  /* 0x000000f400d07944 */ /* 0x004fea0003c00000 */
.L_x_182:
[----:B------:R-:W-:Y:S05]  /*7f00*/  BSYNC.RECONVERGENT B7 ;  /* 0x0000000000077941 */ /* 0x000fea0003800200 */
.L_x_181:
[----:B------:R-:W-:-:S07]  /*7f10*/  IADD3 R0, PT, PT, R0, 0x1, RZ ;  /* 0x0000000100007810 */ /* 0x000fce0007ffe0ff */
.L_x_180:
[----:B------:R-:W-:Y:S05]  /*7f20*/  BSYNC.RECONVERGENT B6 ;  /* 0x0000000000067941 */ /* 0x000fea0003800200 */
.L_x_179:
[----:B------:R-:W0:Y:S01]  /*7f30*/  LDCU.64 UR4, c[0x4][0x18] ;  /* 0x01000300ff0477ac */ /* 0x000e220008000a00 */
[----:B------:R-:W-:-:S05]  /*7f40*/  IMAD.SHL.U32 R3, R0, 0x40, RZ ;  /* 0x0000004000037824 */ /* 0x000fca00078e00ff */
[----:B------:R-:W-:-:S04]  /*7f50*/  LOP3.LUT R3, R3, 0x40, RZ, 0xc0, !PT ;  /* 0x0000004003037812 */ /* 0x000fc800078ec0ff */
[----:B0-----:R-:W-:-:S05]  /*7f60*/  IADD3 R16, P0, PT, R3, UR4, RZ ;  /* 0x0000000403107c10 */ /* 0x001fca000ff1e0ff */
[----:B------:R-:W-:-:S05]  /*7f70*/  IMAD.X R17, RZ, RZ, UR5, P0 ;  /* 0x00000005ff117e24 */ /* 0x000fca00080e06ff */
[----:B------:R-:W3:Y:S04]  /*7f80*/  LDG.E.128.CONSTANT R12, desc[UR36][R16.64] ;  /* 0x00000024100c7981 */ /* 0x000ee8000c1e9d00 */
[----:B------:R-:W4:Y:S04]  /*7f90*/  LDG.E.128.CONSTANT R92, desc[UR36][R16.64+0x10] ;  /* 0x00001024105c7981 */ /* 0x000f28000c1e9d00 */
[----:B------:R0:W5:Y:S01]  /*7fa0*/  LDG.E.128.CONSTANT R96, desc[UR36][R16.64+0x20] ;  /* 0x0000202410607981 */ /* 0x000162000c1e9d00 */
[----:B------:R-:W-:Y:S01]  /*7fb0*/  LOP3.LUT R3, R0, 0x1, RZ, 0xc0, !PT ;  /* 0x0000000100037812 */ /* 0x000fe200078ec0ff */
[----:B------:R-:W-:Y:S01]  /*7fc0*/  IMAD.MOV.U32 R124, RZ, RZ, 0x20fd8164 ;  /* 0x20fd8164ff7c7424 */ /* 0x000fe200078e00ff */
[----:B------:R-:W-:Y:S01]  /*7fd0*/  DMUL R120, R10, R10 ;  /* 0x0000000a0a787228 */ /* 0x000fe20000000000 */
[----:B------:R-:W-:Y:S01]  /*7fe0*/  BSSY.RECONVERGENT B6, `(.L_x_183) ;  /* 0x000002c000067945 */ /* 0x000fe20003800200 */
[----:B------:R-:W-:Y:S01]  /*7ff0*/  ISETP.NE.U32.AND P0, PT, R3, 0x1, PT ;  /* 0x000000010300780c */ /* 0x000fe20003f05070 */
[----:B------:R-:W-:-:S03]  /*8000*/  IMAD.MOV.U32 R3, RZ, RZ, 0x3da8ff83 ;  /* 0x3da8ff83ff037424 */ /* 0x000fc600078e00ff */
[----:B------:R-:W-:Y:S01]  /*8010*/  FSEL R124, R124, -8.06006814911005101289e+34, !P0 ;  /* 0xf9785eba7c7c7808 */ /* 0x000fe20004000000 */
[----:B0-----:R-:W-:Y:S01]  /*8020*/  @!P2 DMUL R16, RZ, R122 ;  /* 0x0000007aff10a228 */ /* 0x001fe20000000000 */
[----:B------:R-:W-:-:S06]  /*8030*/  FSEL R125, -R3, 0.11223486810922622681, !P0 ;  /* 0x3de5db65037d7808 */ /* 0x000fcc0004000100 */
[----:B---3--:R-:W-:-:S08]  /*8040*/  DFMA R12, R120, R124, R12 ;  /* 0x0000007c780c722b */ /* 0x008fd0000000000c */
[----:B------:R-:W-:-:S08]  /*8050*/  DFMA R12, R120, R12, R14 ;  /* 0x0000000c780c722b */ /* 0x000fd0000000000e */
[----:B----4-:R-:W-:-:S08]  /*8060*/  DFMA R12, R120, R12, R92 ;  /* 0x0000000c780c722b */ /* 0x010fd0000000005c */
[----:B------:R-:W-:-:S08]  /*8070*/  DFMA R12, R120, R12, R94 ;  /* 0x0000000c780c722b */ /* 0x000fd0000000005e */
[----:B-----5:R-:W-:-:S08]  /*8080*/  DFMA R12, R120, R12, R96 ;  /* 0x0000000c780c722b */ /* 0x020fd00000000060 */
[----:B------:R-:W-:-:S08]  /*8090*/  DFMA R12, R120, R12, R98 ;  /* 0x0000000c780c722b */ /* 0x000fd00000000062 */
[----:B------:R-:W-:Y:S02]  /*80a0*/  DFMA R10, R12, R10, R10 ;  /* 0x0000000a0c0a722b */ /* 0x000fe4000000000a */
[----:B------:R-:W-:-:S10]  /*80b0*/  DFMA R12, R120, R12, 1 ;  /* 0x3ff00000780c742b */ /* 0x000fd4000000000c */
[----:B------:R-:W-:Y:S02]  /*80c0*/  FSEL R12, R12, R10, !P0 ;  /* 0x0000000a0c0c7208 */ /* 0x000fe40004000000 */
[----:B------:R-:W-:Y:S02]  /*80d0*/  FSEL R13, R13, R11, !P0 ;  /* 0x0000000b0d0d7208 */ /* 0x000fe40004000000 */
[----:B------:R-:W-:Y:S02]  /*80e0*/  LOP3.LUT P0, RZ, R0, 0x2, RZ, 0xc0, !PT ;  /* 0x0000000200ff7812 */ /* 0x000fe4000780c0ff */
[----:B------:R-:W-:Y:S02]  /*80f0*/  @!P2 MOV R0, RZ ;  /* 0x000000ff0000a202 */ /* 0x000fe40000000f00 */
[----:B------:R-:W-:-:S10]  /*8100*/  DADD R10, RZ, -R12 ;  /* 0x00000000ff0a7229 */ /* 0x000fd4000000080c */
[----:B------:R-:W-:Y:S02]  /*8110*/  FSEL R120, R12, R10, !P0 ;  /* 0x0000000a0c787208 */ /* 0x000fe40004000000 */
[----:B------:R-:W-:Y:S01]  /*8120*/  FSEL R121, R13, R11, !P0 ;  /* 0x0000000b0d797208 */ /* 0x000fe20004000000 */
[----:B------:R-:W-:Y:S06]  /*8130*/  @!P2 BRA `(.L_x_184) ;  /* 0x000000000058a947 */ /* 0x000fec0003800000 */
[----:B------:R-:W-:Y:S01]  /*8140*/  UMOV UR4, 0x6dc9c883 ;  /* 0x6dc9c88300047882 */ /* 0x000fe20000000000 */
[----:B------:R-:W-:Y:S01]  /*8150*/  UMOV UR5, 0x3fe45f30 ;  /* 0x3fe45f3000057882 */ /* 0x000fe20000000000 */
[C---:B------:R-:W-:Y:S02]  /*8160*/  DSETP.GE.AND P0, PT, |R122|.reuse, 2.14748364800000000000e+09, PT ;  /* 0x41e000007a00742a */ /* 0x040fe40003f06200 */
        /* <DEDUP_REMOVED lines=17> */
[----:B------:R-:W-:Y:S02]  /*8280*/  IMAD.MOV.U32 R16, RZ, RZ, R10 ;  /* 0x000000ffff107224 */ /* 0x000fe400078e000a */
[----:B------:R-:W-:-:S07]  /*8290*/  IMAD.MOV.U32 R17, RZ, RZ, R11 ;  /* 0x000000ffff117224 */ /* 0x000fce00078e000b */
.L_x_184:
[----:B------:R-:W-:Y:S05]  /*82a0*/  BSYNC.RECONVERGENT B6 ;  /* 0x0000000000067941 */ /* 0x000fea0003800200 */
.L_x_183:
[----:B------:R-:W0:Y:S01]  /*82b0*/  LDCU.64 UR4, c[0x4][0x18] ;  /* 0x01000300ff0477ac */ /* 0x000e220008000a00 */
[----:B------:R-:W-:Y:S01]  /*82c0*/  SHF.L.U32 R3, R0, 0x6, RZ ;  /* 0x0000000600037819 */ /* 0x000fe200000006ff */
[----:B------:R-:W-:Y:S01]  /*82d0*/  IMAD.MOV.U32 R124, RZ, RZ, 0x20fd8164 ;  /* 0x20fd8164ff7c7424 */ /* 0x000fe200078e00ff */
[----:B------:R-:W-:Y:S01]  /*82e0*/  DMUL R122, R16, R16 ;  /* 0x00000010107a7228 */ /* 0x000fe20000000000 */
[----:B------:R-:W3:Y:S01]  /*82f0*/  LD.E.64 R126, desc[UR36][R110.64] ;  /* 0x000000246e7e7980 */ /* 0x000ee2000c101b00 */
[----:B------:R-:W-:-:S04]  /*8300*/  LOP3.LUT R3, R3, 0x40, RZ, 0xc0, !PT ;  /* 0x0000004003037812 */ /* 0x000fc800078ec0ff */
[----:B0-----:R-:W-:-:S05]  /*8310*/  IADD3 R10, P0, PT, R3, UR4, RZ ;  /* 0x00000004030a7c10 */ /* 0x001fca000ff1e0ff */
[----:B------:R-:W-:-:S05]  /*8320*/  IMAD.X R11, RZ, RZ, UR5, P0 ;  /* 0x00000005ff0b7e24 */ /* 0x000fca00080e06ff */
[----:B------:R-:W4:Y:S04]  /*8330*/  LDG.E.128.CONSTANT R12, desc[UR36][R10.64] ;  /* 0x000000240a0c7981 */ /* 0x000f28000c1e9d00 */
[----:B------:R-:W5:Y:S01]  /*8340*/  LDG.E.128.CONSTANT R92, desc[UR36][R10.64+0x10] ;  /* 0x000010240a5c7981 */ /* 0x000f62000c1e9d00 */
[----:B------:R-:W-:-:S03]  /*8350*/  LOP3.LUT R3, R0, 0x1, RZ, 0xc0, !PT ;  /* 0x0000000100037812 */ /* 0x000fc600078ec0ff */
[----:B------:R-:W2:Y:S01]  /*8360*/  LDG.E.128.CONSTANT R96, desc[UR36][R10.64+0x20] ;  /* 0x000020240a607981 */ /* 0x000ea2000c1e9d00 */
[----:B------:R-:W-:Y:S01]  /*8370*/  ISETP.NE.U32.AND P0, PT, R3, 0x1, PT ;  /* 0x000000010300780c */ /* 0x000fe20003f05070 */
[----:B------:R-:W-:-:S03]  /*8380*/  IMAD.MOV.U32 R3, RZ, RZ, 0x3da8ff83 ;  /* 0x3da8ff83ff037424 */ /* 0x000fc600078e00ff */
[----:B------:R-:W-:Y:S02]  /*8390*/  FSEL R124, R124, -8.06006814911005101289e+34, !P0 ;  /* 0xf9785eba7c7c7808 */ /* 0x000fe40004000000 */
[----:B------:R-:W-:-:S06]  /*83a0*/  FSEL R125, -R3, 0.11223486810922622681, !P0 ;  /* 0x3de5db65037d7808 */ /* 0x000fcc0004000100 */
[----:B----4-:R-:W-:-:S08]  /*83b0*/  DFMA R12, R122, R124, R12 ;  /* 0x0000007c7a0c722b */ /* 0x010fd0000000000c */
[C---:B------:R-:W-:Y:S01]  /*83c0*/  DFMA R12, R122.reuse, R12, R14 ;  /* 0x0000000c7a0c722b */ /* 0x040fe2000000000e */
[----:B------:R-:W0:Y:S07]  /*83d0*/  LDC.64 R14, c[0x0][0x380] ;  /* 0x0000e000ff0e7b82 */ /* 0x000e2e0000000a00 */
[----:B-----5:R-:W-:-:S08]  /*83e0*/  DFMA R12, R122, R12, R92 ;  /* 0x0000000c7a0c722b */ /* 0x020fd0000000005c */
[----:B------:R-:W-:Y:S01]  /*83f0*/  DFMA R12, R122, R12, R94 ;  /* 0x0000000c7a0c722b */ /* 0x000fe2000000005e */
[----:B------:R-:W-:-:S05]  /*8400*/  IMAD.WIDE.U32 R94, R116, 0x8, R44 ;  /* 0x00000008745e7825 */ /* 0x000fca00078e002c */
[----:B------:R-:W4:Y:S01]  /*8410*/  LD.E.64 R124, desc[UR36][R94.64] ;  /* 0x000000245e7c7980 */ /* 0x000f22000c101b00 */
[----:B0-----:R-:W-:-:S05]  /*8420*/  IMAD.WIDE.U32 R14, R116, 0x8, R14 ;  /* 0x00000008740e7825 */ /* 0x001fca00078e000e */
[----:B------:R-:W5:Y:S01]  /*8430*/  LDG.E.64 R92, desc[UR36][R14.64] ;  /* 0x000000240e5c7981 */ /* 0x000f62000c1e1b00 */
[----:B--2---:R-:W-:-:S08]  /*8440*/  DFMA R12, R122, R12, R96 ;  /* 0x0000000c7a0c722b */ /* 0x004fd00000000060 */
[----:B------:R-:W-:-:S08]  /*8450*/  DFMA R12, R122, R12, R98 ;  /* 0x0000000c7a0c722b */ /* 0x000fd00000000062 */
[----:B------:R-:W-:Y:S02]  /*8460*/  DFMA R16, R12, R16, R16 ;  /* 0x000000100c10722b */ /* 0x000fe40000000010 */
[----:B------:R-:W-:-:S10]  /*8470*/  DFMA R12, R122, R12, 1 ;  /* 0x3ff000007a0c742b */ /* 0x000fd4000000000c */
[----:B------:R-:W-:Y:S02]  /*8480*/  FSEL R12, R12, R16, !P0 ;  /* 0x000000100c0c7208 */ /* 0x000fe40004000000 */
[----:B------:R-:W-:-:S06]  /*8490*/  FSEL R13, R13, R17, !P0 ;  /* 0x000000110d0d7208 */ /* 0x000fcc0004000000 */
[----:B------:R-:W-:Y:S01]  /*84a0*/  DADD R10, RZ, -R12 ;  /* 0x00000000ff0a7229 */ /* 0x000fe2000000080c */
[----:B------:R-:W-:-:S09]  /*84b0*/  LOP3.LUT P0, RZ, R0, 0x2, RZ, 0xc0, !PT ;  /* 0x0000000200ff7812 */ /* 0x000fd2000780c0ff */
[----:B------:R-:W-:Y:S02]  /*84c0*/  FSEL R10, R12, R10, !P0 ;  /* 0x0000000a0c0a7208 */ /* 0x000fe40004000000 */
[----:B------:R-:W-:-:S06]  /*84d0*/  FSEL R11, R13, R11, !P0 ;  /* 0x0000000b0d0b7208 */ /* 0x000fcc0004000000 */
[----:B----4-:R-:W-:-:S08]  /*84e0*/  DMUL R124, R10, R124 ;  /* 0x0000007c0a7c7228 */ /* 0x010fd00000000000 */
[----:B-----5:R-:W-:-:S08]  /*84f0*/  DFMA R92, R120, R92, R124 ;  /* 0x0000005c785c722b */ /* 0x020fd0000000007c */
[----:B---3--:R-:W-:-:S07]  /*8500*/  DADD R92, R92, R126 ;  /* 0x000000005c5c7229 */ /* 0x008fce000000007e */
[----:B------:R0:W-:Y:S04]  /*8510*/  ST.E.64 desc[UR36][R110.64], R92 ;  /* 0x0000005c6e007985 */ /* 0x0001e8000c101b24 */
[----:B------:R-:W2:Y:S04]  /*8520*/  LDG.E.64 R14, desc[UR36][R14.64] ;  /* 0x000000240e0e7981 */ /* 0x000ea8000c1e1b00 */
[----:B------:R-:W3:Y:S04]  /*8530*/  LD.E.64 R94, desc[UR36][R94.64] ;  /* 0x000000245e5e7980 */ /* 0x000ee8000c101b00 */
[----:B------:R-:W4:Y:S01]  /*8540*/  LD.E.64 R12, desc[UR36][R112.64] ;  /* 0x00000024700c7980 */ /* 0x000f22000c101b00 */
[----:B------:R-:W-:-:S05]  /*8550*/  VIADD R116, R116, 0x1 ;  /* 0x0000000174747836 */ /* 0x000fca0000000000 */
[----:B------:R-:W-:Y:S01]  /*8560*/  ISETP.NE.AND P0, PT, R116, R105, PT ;  /* 0x000000697400720c */ /* 0x000fe20003f05270 */
[----:B--2---:R-:W-:-:S08]  /*8570*/  DMUL R10, R10, R14 ;  /* 0x0000000e0a0a7228 */ /* 0x004fd00000000000 */
[----:B---3--:R-:W-:-:S08]  /*8580*/  DFMA R10, R120, R94, -R10 ;  /* 0x0000005e780a722b */ /* 0x008fd0000000080a */
[----:B----4-:R-:W-:-:S07]  /*8590*/  DADD R10, R10, R12 ;  /* 0x000000000a0a7229 */ /* 0x010fce000000000c */
[----:B------:R0:W-:Y:S01]  /*85a0*/  ST.E.64 desc[UR36][R112.64], R10 ;  /* 0x0000000a70007985 */ /* 0x0001e2000c101b24 */
[----:B------:R-:W-:Y:S05]  /*85b0*/  @P0 BRA `(.L_x_185) ;  /* 0xfffffff400e00947 */ /* 0x000fea000383ffff */
[----:B------:R-:W-:Y:S05]  /*85c0*/  BSYNC.RECONVERGENT B5 ;  /* 0x0000000000057941 */ /* 0x000fea0003800200 */
.L_x_178:
[----:B------:R-:W-:Y:S05]  /*85d0*/  @P5 BRA `(.L_x_186) ;  /* 0xfffffff400b05947 */ /* 0x000fea000383ffff */
[----:B------:R-:W-:Y:S05]  /*85e0*/  BSYNC.RECONVERGENT B4 ;  /* 0x0000000000047941 */ /* 0x000fea0003800200 */
.L_x_177:
[----:B------:R-:W-:Y:S01]  /*85f0*/  BSSY.RECONVERGENT B4, `(.L_x_187) ;  /* 0x0000095000047945 */ /* 0x000fe20003800200 */
[----:B------:R-:W-:-:S07]  /*8600*/  MOV R117, RZ ;  /* 0x000000ff00757202 */ /* 0x000fce0000000f00 */
.L_x_196:
[C---:B0-----:R-:W-:Y:S01]  /*8610*/  IMAD.WIDE.U32 R110, R117.reuse, 0x8, R50 ;  /* 0x00000008756e7825 */ /* 0x041fe200078e0032 */
[----:B------:R0:W1:Y:S01]  /*8620*/  I2F.F64.U32 R114, R117 ;  /* 0x0000007500727312 */ /* 0x0000620000201800 */
[----:B------:R-:W-:Y:S02]  /*8630*/  BSSY.RECONVERGENT B5, `(.L_x_188) ;  /* 0x000008f000057945 */ /* 0x000fe40003800200 */
[C---:B------:R-:W-:Y:S01]  /*8640*/  IMAD.WIDE.U32 R112, R117.reuse, 0x8, R52 ;  /* 0x0000000875707825 */ /* 0x040fe200078e0034 */
[----:B------:R2:W-:Y:S03]  /*8650*/  ST.E.64 desc[UR36][R110.64], RZ ;  /* 0x000000ff6e007985 */ /* 0x0005e6000c101b24 */
[----:B------:R-:W-:Y:S01]  /*8660*/  IMAD.MOV.U32 R119, RZ, RZ, RZ ;  /* 0x000000ffff777224 */ /* 0x000fe200078e00ff */
[----:B------:R2:W-:Y:S01]  /*8670*/  ST.E.64 desc[UR36][R112.64], RZ ;  /* 0x000000ff70007985 */ /* 0x0005e2000c101b24 */
[----:B0-----:R-:W-:-:S05]  /*8680*/  VIADD R117, R117, 0x1 ;  /* 0x0000000175757836 */ /* 0x001fca0000000000 */
[----:B------:R-:W-:Y:S01]  /*8690*/  ISETP.NE.AND P5, PT, R117, R105, PT ;  /* 0x000000697500720c */ /* 0x000fe20003fa5270 */
[----:B-1----:R-:W-:-:S12]  /*86a0*/  DMUL R114, R114, R8 ;  /* 0x0000000872727228 */ /* 0x002fd80000000000 */
.L_x_195:
        /* <DEDUP_REMOVED lines=25> */
[----:B------:R-:W-:Y:S02]  /*8840*/  MOV R124, R123 ;  /* 0x0000007b007c7202 */ /* 0x000fe40000000f00 */
[----:B------:R-:W-:-:S07]  /*8850*/  MOV R94, 0x8870 ;  /* 0x00008870005e7802 */ /* 0x000fce0000000f00 */
[----:B--2---:R-:W-:Y:S05]  /*8860*/  CALL.REL.NOINC `($_Z4DAMPPdiiiiP7nodeSOA$__internal_trig_reduction_slowpathd) ;  /* 0x000000ec00747944 */ /* 0x004fea0003c00000 */
.L_x_192:
[----:B------:R-:W-:Y:S05]  /*8870*/  BSYNC.RECONVERGENT B7 ;  /* 0x0000000000077941 */ /* 0x000fea0003800200 */
.L_x_191:
[----:B------:R-:W-:-:S07]  /*8880*/  VIADD R0, R0, 0x1 ;  /* 0x0000000100007836 */ /* 0x000fce0000000000 */
.L_x_190:
[----:B------:R-:W-:Y:S05]  /*8890*/  BSYNC.RECONVERGENT B6 ;  /* 0x0000000000067941 */ /* 0x000fea0003800200 */
.L_x_189:
        /* <DEDUP_REMOVED lines=12> */
[----:B------:R-:W-:-:S02]  /*8960*/  ISETP.NE.U32.AND P0, PT, R3, 0x1, PT ;  /* 0x000000010300780c */ /* 0x000fc40003f05070 */
[----:B------:R-:W-:Y:S02]  /*8970*/  MOV R3, 0x3da8ff83 ;  /* 0x3da8ff8300037802 */ /* 0x000fe40000000f00 */
        /* <DEDUP_REMOVED lines=13> */
[----:B------:R-:W-:Y:S01]  /*8a50*/  LOP3.LUT P0, RZ, R0, 0x2, RZ, 0xc0, !PT ;  /* 0x0000000200ff7812 */ /* 0x000fe2000780c0ff */
[----:B------:R-:W-:-:S03]  /*8a60*/  @!P2 IMAD.MOV.U32 R0, RZ, RZ, RZ ;  /* 0x000000ffff00a224 */ /* 0x000fc600078e00ff */
        /* <DEDUP_REMOVED lines=24> */
[----:B------:R-:W-:Y:S01]  /*8bf0*/  IMAD.MOV.U32 R16, RZ, RZ, R10 ;  /* 0x000000ffff107224 */ /* 0x000fe200078e000a */
[----:B------:R-:W-:-:S07]  /*8c00*/  MOV R17, R11 ;  /* 0x0000000b00117202 */ /* 0x000fce0000000f00 */
.L_x_194:
[----:B------:R-:W-:Y:S05]  /*8c10*/  BSYNC.RECONVERGENT B6 ;  /* 0x0000000000067941 */ /* 0x000fea0003800200 */
.L_x_193:
[----:B------:R-:W0:Y:S01]  /*8c20*/  LDCU.64 UR4, c[0x4][0x18] ;  /* 0x01000300ff0477ac */ /* 0x000e220008000a00 */
[----:B------:R-:W-:Y:S02]  /*8c30*/  IMAD.SHL.U32 R3, R0, 0x40, RZ ;  /* 0x0000004000037824 */ /* 0x000fe400078e00ff */
[----:B------:R-:W-:Y:S01]  /*8c40*/  IMAD.MOV.U32 R124, RZ, RZ, 0x20fd8164 ;  /* 0x20fd8164ff7c7424 */ /* 0x000fe200078e00ff */
[----:B------:R-:W-:Y:S01]  /*8c50*/  DMUL R122, R16, R16 ;  /* 0x00000010107a7228 */ /* 0x000fe20000000000 */
[----:B------:R-:W3:Y:S01]  /*8c60*/  LD.E.64 R126, desc[UR36][R110.64] ;  /* 0x000000246e7e7980 */ /* 0x000ee2000c101b00 */
[----:B------:R-:W-:-:S04]  /*8c70*/  LOP3.LUT R3, R3, 0x40, RZ, 0xc0, !PT ;  /* 0x0000004003037812 */ /* 0x000fc800078ec0ff */
[----:B0-----:R-:W-:-:S05]  /*8c80*/  IADD3 R10, P0, PT, R3, UR4, RZ ;  /* 0x00000004030a7c10 */ /* 0x001fca000ff1e0ff */
[----:B------:R-:W-:-:S05]  /*8c90*/  IMAD.X R11, RZ, RZ, UR5, P0 ;  /* 0x00000005ff0b7e24 */ /* 0x000fca00080e06ff */
[----:B------:R-:W4:Y:S04]  /*8ca0*/  LDG.E.128.CONSTANT R12, desc[UR36][R10.64] ;  /* 0x000000240a0c7981 */ /* 0x000f28000c1e9d00 */
[----:B------:R-:W5:Y:S04]  /*8cb0*/  LDG.E.128.CONSTANT R92, desc[UR36][R10.64+0x10] ;  /* 0x000010240a5c7981 */ /* 0x000f68000c1e9d00 */
[----:B------:R-:W2:Y:S01]  /*8cc0*/  LDG.E.128.CONSTANT R96, desc[UR36][R10.64+0x20] ;  /* 0x000020240a607981 */ /* 0x000ea2000c1e9d00 */
[----:B------:R-:W-:-:S04]  /*8cd0*/  LOP3.LUT R3, R0, 0x1, RZ, 0xc0, !PT ;  /* 0x0000000100037812 */ /* 0x000fc800078ec0ff */
[----:B------:R-:W-:Y:S01]  /*8ce0*/  ISETP.NE.U32.AND P0, PT, R3, 0x1, PT ;  /* 0x000000010300780c */ /* 0x000fe20003f05070 */
[----:B------:R-:W-:-:S03]  /*8cf0*/  IMAD.MOV.U32 R3, RZ, RZ, 0x3da8ff83 ;  /* 0x3da8ff83ff037424 */ /* 0x000fc600078e00ff */
[----:B------:R-:W-:Y:S02]  /*8d00*/  FSEL R124, R124, -8.06006814911005101289e+34, !P0 ;  /* 0xf9785eba7c7c7808 */ /* 0x000fe40004000000 */
[----:B------:R-:W-:-:S06]  /*8d10*/  FSEL R125, -R3, 0.11223486810922622681, !P0 ;  /* 0x3de5db65037d7808 */ /* 0x000fcc0004000100 */
[----:B----4-:R-:W-:Y:S01]  /*8d20*/  DFMA R12, R122, R124, R12 ;  /* 0x0000007c7a0c722b */ /* 0x010fe2000000000c */
[----:B------:R-:W-:-:S07]  /*8d30*/  IMAD.WIDE.U32 R124, R119, 0x8, R44 ;  /* 0x00000008777c7825 */ /* 0x000fce00078e002c */
[----:B------:R-:W-:-:S08]  /*8d40*/  DFMA R12, R122, R12, R14 ;  /* 0x0000000c7a0c722b */ /* 0x000fd0000000000e */
[----:B-----5:R-:W-:Y:S01]  /*8d50*/  DFMA R12, R122, R12, R92 ;  /* 0x0000000c7a0c722b */ /* 0x020fe2000000005c */
[----:B------:R-:W-:-:S05]  /*8d60*/  IMAD.WIDE.U32 R14, R119, 0x8, R42 ;  /* 0x00000008770e7825 */ /* 0x000fca00078e002a */
[----:B------:R-:W4:Y:S02]  /*8d70*/  LD.E.64 R92, desc[UR36][R14.64] ;  /* 0x000000240e5c7980 */ /* 0x000f24000c101b00 */
[C---:B------:R-:W-:Y:S02]  /*8d80*/  DFMA R12, R122.reuse, R12, R94 ;  /* 0x0000000c7a0c722b */ /* 0x040fe4000000005e */
[----:B------:R-:W5:Y:S06]  /*8d90*/  LD.E.64 R94, desc[UR36][R124.64] ;  /* 0x000000247c5e7980 */ /* 0x000f6c000c101b00 */
        /* <DEDUP_REMOVED lines=10> */
[----:B-----5:R-:W-:-:S08]  /*8e40*/  DMUL R94, R10, R94 ;  /* 0x0000005e0a5e7228 */ /* 0x020fd00000000000 */
[----:B----4-:R-:W-:-:S08]  /*8e50*/  DFMA R92, R120, R92, R94 ;  /* 0x0000005c785c722b */ /* 0x010fd0000000005e */
[----:B---3--:R-:W-:-:S07]  /*8e60*/  DADD R92, R92, R126 ;  /* 0x000000005c5c7229 */ /* 0x008fce000000007e */
[----:B------:R0:W-:Y:S04]  /*8e70*/  ST.E.64 desc[UR36][R110.64], R92 ;  /* 0x0000005c6e007985 */ /* 0x0001e8000c101b24 */
[----:B------:R-:W2:Y:S04]  /*8e80*/  LD.E.64 R14, desc[UR36][R14.64] ;  /* 0x000000240e0e7980 */ /* 0x000ea8000c101b00 */
[----:B------:R-:W3:Y:S04]  /*8e90*/  LD.E.64 R124, desc[UR36][R124.64] ;  /* 0x000000247c7c7980 */ /* 0x000ee8000c101b00 */
[----:B------:R-:W4:Y:S01]  /*8ea0*/  LD.E.64 R12, desc[UR36][R112.64] ;  /* 0x00000024700c7980 */ /* 0x000f22000c101b00 */
[----:B------:R-:W-:-:S04]  /*8eb0*/  IADD3 R119, PT, PT, R119, 0x1, RZ ;  /* 0x0000000177777810 */ /* 0x000fc80007ffe0ff */
[----:B------:R-:W-:Y:S01]  /*8ec0*/  ISETP.NE.AND P0, PT, R119, R105, PT ;  /* 0x000000697700720c */ /* 0x000fe20003f05270 */
[----:B--2---:R-:W-:-:S08]  /*8ed0*/  DMUL R10, R10, R14 ;  /* 0x0000000e0a0a7228 */ /* 0x004fd00000000000 */
[----:B---3--:R-:W-:-:S08]  /*8ee0*/  DFMA R10, R120, R124, -R10 ;  /* 0x0000007c780a722b */ /* 0x008fd0000000080a */
[----:B----4-:R-:W-:-:S07]  /*8ef0*/  DADD R10, R10, R12 ;  /* 0x000000000a0a7229 */ /* 0x010fce000000000c */
[----:B------:R0:W-:Y:S01]  /*8f00*/  ST.E.64 desc[UR36][R112.64], R10 ;  /* 0x0000000a70007985 */ /* 0x0001e2000c101b24 */
[----:B------:R-:W-:Y:S05]  /*8f10*/  @P0 BRA `(.L_x_195) ;  /* 0xfffffff400e40947 */ /* 0x000fea000383ffff */
[----:B------:R-:W-:Y:S05]  /*8f20*/  BSYNC.RECONVERGENT B5 ;  /* 0x0000000000057941 */ /* 0x000fea0003800200 */
.L_x_188:
[----:B------:R-:W-:Y:S05]  /*8f30*/  @P5 BRA `(.L_x_196) ;  /* 0xfffffff400b45947 */ /* 0x000fea000383ffff */
[----:B------:R-:W-:Y:S05]  /*8f40*/  BSYNC.RECONVERGENT B4 ;  /* 0x0000000000047941 */ /* 0x000fea0003800200 */
.L_x_187:
[----:B------:R-:W-:Y:S01]  /*8f50*/  ISETP.GE.U32.AND P0, PT, R83, 0x7, PT ;  /* 0x000000075300780c */ /* 0x000fe20003f06070 */
[----:B------:R-:W-:Y:S01]  /*8f60*/  BSSY.RECONVERGENT B1, `(.L_x_197) ;  /* 0x0000081000017945 */ /* 0x000fe20003800200 */
[----:B------:R-:W-:-:S11]  /*8f70*/  IMAD.MOV.U32 R3, RZ, RZ, RZ ;  /* 0x000000ffff037224 */ /* 0x000fd600078e00ff */
[----:B------:R-:W-:Y:S05]  /*8f80*/  @!P0 BRA `(.L_x_198) ;  /* 0x0000000400f88947 */ /* 0x000fea0003800000 */
[----:B------:R-:W-:Y:S01]  /*8f90*/  BSSY.RECONVERGENT B3, `(.L_x_199) ;  /* 0x000007c000037945 */ /* 0x000fe20003800200 */
[----:B------:R-:W-:-:S07]  /*8fa0*/  IMAD.MOV.U32 R3, RZ, RZ, RZ ;  /* 0x000000ffff037224 */ /* 0x000fce00078e00ff */
.L_x_200:
[----:B------:R-:W-:-:S04]  /*8fb0*/  IMAD.WIDE.U32 R16, R3, 0x8, R48 ;  /* 0x0000000803107825 */ /* 0x000fc800078e0030 */
[C---:B0-----:R-:W-:Y:S01]  /*8fc0*/  IMAD.WIDE.U32 R10, R3.reuse, 0x8, R52 ;  /* 0x00000008030a7825 */ /* 0x041fe200078e0034 */
[----:B--2---:R-:W2:Y:S04]  /*8fd0*/  LD.E.64 R96, desc[UR36][R16.64] ;  /* 0x0000002410607980 */ /* 0x004ea8000c101b00 */
[----:B------:R-:W2:Y:S01]  /*8fe0*/  LD.E.64 R98, desc[UR36][R10.64] ;  /* 0x000000240a627980 */ /* 0x000ea2000c101b00 */
[----:B------:R-:W-:-:S04]  /*8ff0*/  IMAD.WIDE.U32 R12, R3, 0x8, R46 ;  /* 0x00000008030c7825 */ /* 0x000fc800078e002e */
[----:B------:R-:W-:Y:S01]  /*9000*/  IMAD.WIDE.U32 R14, R3, 0x8, R50 ;  /* 0x00000008030e7825 */ /* 0x000fe200078e0032 */
[----:B------:R-:W3:Y:S04]  /*9010*/  LD.E.64 R92, desc[UR36][R12.64] ;  /* 0x000000240c5c7980 */ /* 0x000ee8000c101b00 */
[----:B------:R-:W3:Y:S01]  /*9020*/  LD.E.64 R94, desc[UR36][R14.64] ;  /* 0x000000240e5e7980 */ /* 0x000ee2000c101b00 */
[----:B--2---:R-:W-:-:S08]  /*9030*/  DMUL R96, R96, R98 ;  /* 0x0000006260607228 */ /* 0x004fd00000000000 */
[----:B---3--:R-:W-:Y:S01]  /*9040*/  DFMA R96, R92, R94, -R96 ;  /* 0x0000005e5c60722b */ /* 0x008fe20000000860 */
[----:B------:R-:W-:-:S06]  /*9050*/  IMAD.WIDE.U32 R92, R3, 0x8, R54 ;  /* 0x00000008035c7825 */ /* 0x000fcc00078e0036 */
[----:B------:R0:W-:Y:S04]  /*9060*/  ST.E.64 desc[UR36][R92.64], R96 ;  /* 0x000000605c007985 */ /* 0x0001e8000c101b24 */
[----:B------:R-:W2:Y:S04]  /*9070*/  LD.E.64 R110, desc[UR36][R16.64] ;  /* 0x00000024106e7980 */ /* 0x000ea8000c101b00 */
[----:B------:R-:W2:Y:S04]  /*9080*/  LD.E.64 R112, desc[UR36][R14.64] ;  /* 0x000000240e707980 */ /* 0x000ea8000c101b00 */
[----:B------:R-:W3:Y:S04]  /*9090*/  LD.E.64 R94, desc[UR36][R12.64] ;  /* 0x000000240c5e7980 */ /* 0x000ee8000c101b00 */
[----:B------:R-:W3:Y:S01]  /*90a0*/  LD.E.64 R98, desc[UR36][R10.64] ;  /* 0x000000240a627980 */ /* 0x000ee2000c101b00 */
[----:B--2---:R-:W-:-:S08]  /*90b0*/  DMUL R110, R110, R112 ;  /* 0x000000706e6e7228 */ /* 0x004fd00000000000 */
[----:B---3--:R-:W-:Y:S01]  /*90c0*/  DFMA R98, R94, R98, R110 ;  /* 0x000000625e62722b */ /* 0x008fe2000000006e */
[----:B------:R-:W-:-:S06]  /*90d0*/  IMAD.WIDE.U32 R94, R3, 0x8, R56 ;  /* 0x00000008035e7825 */ /* 0x000fcc00078e0038 */
[----:B------:R1:W-:Y:S04]  /*90e0*/  ST.E.64 desc[UR36][R94.64], R98 ;  /* 0x000000625e007985 */ /* 0x0003e8000c101b24 */
[----:B------:R-:W2:Y:S04]  /*90f0*/  LD.E.64 R112, desc[UR36][R16.64+0x8] ;  /* 0x0000082410707980 */ /* 0x000ea8000c101b00 */
[----:B------:R-:W2:Y:S04]  /*9100*/  LD.E.64 R114, desc[UR36][R10.64+0x8] ;  /* 0x000008240a727980 */ /* 0x000ea8000c101b00 */
[----:B0-----:R-:W3:Y:S04]  /*9110*/  LD.E.64 R96, desc[UR36][R12.64+0x8] ;  /* 0x000008240c607980 */ /* 0x001ee8000c101b00 */
[----:B------:R-:W3:Y:S01]  /*9120*/  LD.E.64 R110, desc[UR36][R14.64+0x8] ;  /* 0x000008240e6e7980 */ /* 0x000ee2000c101b00 */
[----:B--2---:R-:W-:-:S08]  /*9130*/  DMUL R112, R112, R114 ;  /* 0x0000007270707228 */ /* 0x004fd00000000000 */
[----:B---3--:R-:W-:-:S07]  /*9140*/  DFMA R96, R96, R110, -R112 ;  /* 0x0000006e6060722b */ /* 0x008fce0000000870 */
[----:B------:R0:W-:Y:S04]  /*9150*/  ST.E.64 desc[UR36][R92.64+0x8], R96 ;  /* 0x000008605c007985 */ /* 0x0001e8000c101b24 */
[----:B------:R-:W2:Y:S04]  /*9160*/  LD.E.64 R112, desc[UR36][R16.64+0x8] ;  /* 0x0000082410707980 */ /* 0x000ea8000c101b00 */
[----:B------:R-:W2:Y:S04]  /*9170*/  LD.E.64 R114, desc[UR36][R14.64+0x8] ;  /* 0x000008240e727980 */ /* 0x000ea8000c101b00 */
[----:B------:R-:W3:Y:S04]  /*9180*/  LD.E.64 R110, desc[UR36][R12.64+0x8] ;  /* 0x000008240c6e7980 */ /* 0x000ee8000c101b00 */
[----:B-1----:R-:W3:Y:S01]  /*9190*/  LD.E.64 R98, desc[UR36][R10.64+0x8] ;  /* 0x000008240a627980 */ /* 0x002ee2000c101b00 */
[----:B--2---:R-:W-:-:S08]  /*91a0*/  DMUL R112, R112, R114 ;  /* 0x0000007270707228 */ /* 0x004fd00000000000 */
[----:B---3--:R-:W-:-:S07]  /*91b0*/  DFMA R98, R110, R98, R112 ;  /* 0x000000626e62722b */ /* 0x008fce0000000070 */
[----:B------:R1:W-:Y:S04]  /*91c0*/  ST.E.64 desc[UR36][R94.64+0x8], R98 ;  /* 0x000008625e007985 */ /* 0x0003e8000c101b24 */
[----:B------:R-:W2:Y:S04]  /*91d0*/  LD.E.64 R112, desc[UR36][R16.64+0x10] ;  /* 0x0000102410707980 */ /* 0x000ea8000c101b00 */
[----:B------:R-:W2:Y:S04]  /*91e0*/  LD.E.64 R114, desc[UR36][R10.64+0x10] ;  /* 0x000010240a727980 */ /* 0x000ea8000c101b00 */
[----:B------:R-:W3:Y:S04]  /*91f0*/  LD.E.64 R110, desc[UR36][R12.64+0x10] ;  /* 0x000010240c6e7980 */ /* 0x000ee8000c101b00 */
[----:B0-----:R-:W3:Y:S01]  /*9200*/  LD.E.64 R96, desc[UR36][R14.64+0x10] ;  /* 0x000010240e607980 */ /* 0x001ee2000c101b00 */
        /* <DEDUP_REMOVED lines=73> */
[----:B------:R-:W3:Y:S04]  /*96a0*/  LD.E.64 R112, desc[UR36][R16.64+0x38] ;  /* 0x0000382410707980 */ /* 0x000ee8000c101b00 */
[----:B------:R-:W3:Y:S04]  /*96b0*/  LD.E.64 R114, desc[UR36][R14.64+0x38] ;  /* 0x000038240e727980 */ /* 0x000ee8000c101b00 */
[----:B------:R-:W4:Y:S04]  /*96c0*/  LD.E.64 R110, desc[UR36][R12.64+0x38] ;  /* 0x000038240c6e7980 */ /* 0x000f28000c101b00 */
[----:B-1----:R-:W4:Y:S01]  /*96d0*/  LD.E.64 R98, desc[UR36][R10.64+0x38] ;  /* 0x000038240a627980 */ /* 0x002f22000c101b00 */
[----:B------:R-:W-:Y:S01]  /*96e0*/  VIADD R3, R3, 0x8 ;  /* 0x0000000803037836 */ /* 0x000fe20000000000 */
[----:B------:R-:W-:-:S04]  /*96f0*/  LOP3.LUT R0, R105, 0xfffffff8, RZ, 0xc0, !PT ;  /* 0xfffffff869007812 */ /* 0x000fc800078ec0ff */
[----:B------:R-:W-:Y:S01]  /*9700*/  ISETP.NE.AND P0, PT, R3, R0, PT ;  /* 0x000000000300720c */ /* 0x000fe20003f05270 */
[----:B---3--:R-:W-:-:S08]  /*9710*/  DMUL R112, R112, R114 ;  /* 0x0000007270707228 */ /* 0x008fd00000000000 */
[----:B----4-:R-:W-:-:S07]  /*9720*/  DFMA R98, R110, R98, R112 ;  /* 0x000000626e62722b */ /* 0x010fce0000000070 */
[----:B------:R2:W-:Y:S01]  /*9730*/  ST.E.64 desc[UR36][R94.64+0x38], R98 ;  /* 0x000038625e007985 */ /* 0x0005e2000c101b24 */
[----:B------:R-:W-:Y:S05]  /*9740*/  @P0 BRA `(.L_x_200) ;  /* 0xfffffff800180947 */ /* 0x000fea000383ffff */
[----:B------:R-:W-:Y:S05]  /*9750*/  BSYNC.RECONVERGENT B3 ;  /* 0x0000000000037941 */ /* 0x000fea0003800200 */
.L_x_199:
[----:B------:R-:W-:-:S07]  /*9760*/  IMAD.MOV.U32 R3, RZ, RZ, R0 ;  /* 0x000000ffff037224 */ /* 0x000fce00078e0000 */
.L_x_198:
[----:B------:R-:W-:Y:S05]  /*9770*/  BSYNC.RECONVERGENT B1 ;  /* 0x0000000000017941 */ /* 0x000fea0003800200 */
.L_x_197:
[----:B------:R-:W-:Y:S01]  /*9780*/  LOP3.LUT P0, RZ, R105, 0x7, RZ, 0xc0, !PT ;  /* 0x0000000769ff7812 */ /* 0x000fe2000780c0ff */
[----:B------:R-:W-:-:S12]  /*9790*/  BSSY.RECONVERGENT B1, `(.L_x_201) ;  /* 0x000008a000017945 */ /* 0x000fd80003800200 */
[----:B------:R-:W-:Y:S05]  /*97a0*/  @!P0 BRA `(.L_x_202) ;  /* 0x0000000800208947 */ /* 0x000fea0003800000 */
[----:B------:R-:W-:Y:S01]  /*97b0*/  IADD3 R0, PT, PT, R18, R77, RZ ;  /* 0x0000004d12007210 */ /* 0x000fe20007ffe0ff */
[----:B------:R-:W-:Y:S03]  /*97c0*/  BSSY.RECONVERGENT B3, `(.L_x_203) ;  /* 0x0000045000037945 */ /* 0x000fe60003800200 */
[----:B------:R-:W-:-:S04]  /*97d0*/  LOP3.LUT R0, R0, 0x7, RZ, 0xc0, !PT ;  /* 0x0000000700007812 */ /* 0x000fc800078ec0ff */
[C---:B------:R-:W-:Y:S01]  /*97e0*/  LOP3.LUT P1, RZ, R0.reuse, 0x3, RZ, 0xc0, !PT ;  /* 0x0000000300ff7812 */ /* 0x040fe2000782c0ff */
[----:B0-----:R-:W-:-:S05]  /*97f0*/  VIADD R10, R0, 0xffffffff ;  /* 0xffffffff000a7836 */ /* 0x001fca0000000000 */
[----:B------:R-:W-:-:S13]  /*9800*/  ISETP.GE.U32.AND P0, PT, R10, 0x3, PT ;  /* 0x000000030a00780c */ /* 0x000fda0003f06070 */
[----:B------:R-:W-:Y:S05]  /*9810*/  @!P0 BRA `(.L_x_204) ;  /* 0x0000000000fc8947 */ /* 0x000fea0003800000 */
[----:B--2---:R-:W-:-:S04]  /*9820*/  IMAD.WIDE.U32 R92, R3, 0x8, R48 ;  /* 0x00000008035c7825 */ /* 0x004fc800078e0030 */
[C---:B------:R-:W-:Y:S01]  /*9830*/  IMAD.WIDE.U32 R96, R3.reuse, 0x8, R52 ;  /* 0x0000000803607825 */ /* 0x040fe200078e0034 */
[----:B------:R-:W2:Y:S04]  /*9840*/  LD.E.64 R94, desc[UR36][R92.64] ;  /* 0x000000245c5e7980 */ /* 0x000ea8000c101b00 */
        /* <DEDUP_REMOVED lines=56> */
[----:B------:R-:W-:Y:S01]  /*9bd0*/  VIADD R3, R3, 0x4 ;  /* 0x0000000403037836 */ /* 0x000fe20000000000 */
[----:B--2---:R-:W-:-:S08]  /*9be0*/  DMUL R112, R112, R114 ;  /* 0x0000007270707228 */ /* 0x004fd00000000000 */
[----:B---3--:R-:W-:-:S07]  /*9bf0*/  DFMA R94, R110, R94, R112 ;  /* 0x0000005e6e5e722b */ /* 0x008fce0000000070 */
[----:B------:R0:W-:Y:S04]  /*9c00*/  ST.E.64 desc[UR36][R98.64+0x18], R94 ;  /* 0x0000185e62007985 */ /* 0x0001e8000c101b24 */
.L_x_204:
[----:B------:R-:W-:Y:S05]  /*9c10*/  BSYNC.RECONVERGENT B3 ;  /* 0x0000000000037941 */ /* 0x000fea0003800200 */
.L_x_203:
[----:B------:R-:W-:Y:S05]  /*9c20*/  @!P1 BRA `(.L_x_202) ;  /* 0x0000000400009947 */ /* 0x000fea0003800000 */
[----:B------:R-:W-:Y:S01]  /*9c30*/  IMAD.IADD R0, R18, 0x1, R75 ;  /* 0x0000000112007824 */ /* 0x000fe200078e024b */
[----:B------:R-:W-:Y:S04]  /*9c40*/  BSSY.RECONVERGENT B3, `(.L_x_205) ;  /* 0x0000029000037945 */ /* 0x000fe80003800200 */
[C---:B------:R-:W-:Y:S02]  /*9c50*/  LOP3.LUT R10, R0.reuse, 0x3, RZ, 0xc0, !PT ;  /* 0x00000003000a7812 */ /* 0x040fe400078ec0ff */
[----:B------:R-:W-:Y:S02]  /*9c60*/  LOP3.LUT R0, R0, 0x1, RZ, 0xc0, !PT ;  /* 0x0000000100007812 */ /* 0x000fe400078ec0ff */
[----:B------:R-:W-:Y:S02]  /*9c70*/  ISETP.NE.AND P0, PT, R10, 0x1, PT ;  /* 0x000000010a00780c */ /* 0x000fe40003f05270 */
[----:B------:R-:W-:-:S11]  /*9c80*/  ISETP.NE.U32.AND P1, PT, R0, 0x1, PT ;  /* 0x000000010000780c */ /* 0x000fd60003f25070 */
[----:B------:R-:W-:Y:S05]  /*9c90*/  @!P0 BRA `(.L_x_206) ;  /* 0x00000000008c8947 */ /* 0x000fea0003800000 */
[----:B0-2---:R-:W-:-:S04]  /*9ca0*/  IMAD.WIDE.U32 R98, R3, 0x8, R48 ;  /* 0x0000000803627825 */ /* 0x005fc800078e0030 */
[C---:B------:R-:W-:Y:S01]  /*9cb0*/  IMAD.WIDE.U32 R110, R3.reuse, 0x8, R52 ;  /* 0x00000008036e7825 */ /* 0x040fe200078e0034 */
[----:B------:R-:W2:Y:S04]  /*9cc0*/  LD.E.64 R14, desc[UR36][R98.64] ;  /* 0x00000024620e7980 */ /* 0x000ea8000c101b00 */
[----:B------:R-:W2:Y:S01]  /*9cd0*/  LD.E.64 R16, desc[UR36][R110.64] ;  /* 0x000000246e107980 */ /* 0x000ea2000c101b00 */
[----:B------:R-:W-:-:S04]  /*9ce0*/  IMAD.WIDE.U32 R94, R3, 0x8, R46 ;  /* 0x00000008035e7825 */ /* 0x000fc800078e002e */
[C---:B------:R-:W-:Y:S01]  /*9cf0*/  IMAD.WIDE.U32 R96, R3.reuse, 0x8, R50 ;  /* 0x0000000803607825 */ /* 0x040fe200078e0032 */
[----:B------:R-:W3:Y:S04]  /*9d00*/  LD.E.64 R10, desc[UR36][R94.64] ;  /* 0x000000245e0a7980 */ /* 0x000ee8000c101b00 */
[----:B------:R-:W3:Y:S01]  /*9d10*/  LD.E.64 R12, desc[UR36][R96.64] ;  /* 0x00000024600c7980 */ /* 0x000ee2000c101b00 */
[----:B------:R-:W-:Y:S01]  /*9d20*/  IMAD.WIDE.U32 R112, R3, 0x8, R54 ;  /* 0x0000000803707825 */ /* 0x000fe200078e0036 */
[----:B--2---:R-:W-:-:S08]  /*9d30*/  DMUL R14, R14, R16 ;  /* 0x000000100e0e7228 */ /* 0x004fd00000000000 */
[----:B---3--:R-:W-:-:S07]  /*9d40*/  DFMA R10, R10, R12, -R14 ;  /* 0x0000000c0a0a722b */ /* 0x008fce000000080e */
[----:B------:R0:W-:Y:S04]  /*9d50*/  ST.E.64 desc[UR36][R112.64], R10 ;  /* 0x0000000a70007985 */ /* 0x0001e8000c101b24 */
[----:B------:R-:W2:Y:S04]  /*9d60*/  LD.E.64 R16, desc[UR36][R98.64] ;  /* 0x0000002462107980 */ /* 0x000ea8000c101b00 */
[----:B------:R-:W2:Y:S04]  /*9d70*/  LD.E.64 R92, desc[UR36][R96.64] ;  /* 0x00000024605c7980 */ /* 0x000ea8000c101b00 */
[----:B------:R-:W3:Y:S04]  /*9d80*/  LD.E.64 R12, desc[UR36][R94.64] ;  /* 0x000000245e0c7980 */ /* 0x000ee8000c101b00 */
[----:B------:R-:W3:Y:S01]  /*9d90*/  LD.E.64 R14, desc[UR36][R110.64] ;  /* 0x000000246e0e7980 */ /* 0x000ee2000c101b00 */
[----:B------:R-:W-:Y:S01]  /*9da0*/  IMAD.WIDE.U32 R114, R3, 0x8, R56 ;  /* 0x0000000803727825 */ /* 0x000fe200078e0038 */
[----:B--2---:R-:W-:-:S08]  /*9db0*/  DMUL R16, R16, R92 ;  /* 0x0000005c10107228 */ /* 0x004fd00000000000 */
[----:B---3--:R-:W-:-:S07]  /*9dc0*/  DFMA R12, R12, R14, R16 ;  /* 0x0000000e0c0c722b */ /* 0x008fce0000000010 */
        /* <DEDUP_REMOVED lines=10> */
[----:B------:R-:W4:Y:S04]  /*9e70*/  LD.E.64 R14, desc[UR36][R94.64+0x8] ;  /* 0x000008245e0e7980 */ /* 0x000f28000c101b00 */
[----:B-1----:R-:W4:Y:S01]  /*9e80*/  LD.E.64 R12, desc[UR36][R110.64+0x8] ;  /* 0x000008246e0c7980 */ /* 0x002f22000c101b00 */
[----:B------:R-:W-:Y:S01]  /*9e90*/  VIADD R3, R3, 0x2 ;  /* 0x0000000203037836 */ /* 0x000fe20000000000 */
[----:B--2---:R-:W-:-:S08]  /*9ea0*/  DMUL R16, R16, R92 ;  /* 0x0000005c10107228 */ /* 0x004fd00000000000 */
[----:B----4-:R-:W-:-:S07]  /*9eb0*/  DFMA R12, R14, R12, R16 ;  /* 0x0000000c0e0c722b */ /* 0x010fce0000000010 */
[----:B------:R3:W-:Y:S04]  /*9ec0*/  ST.E.64 desc[UR36][R114.64+0x8], R12 ;  /* 0x0000080c72007985 */ /* 0x0007e8000c101b24 */
.L_x_206:
[----:B------:R-:W-:Y:S05]  /*9ed0*/  BSYNC.RECONVERGENT B3 ;  /* 0x0000000000037941 */ /* 0x000fea0003800200 */
.L_x_205:
[----:B------:R-:W-:Y:S05]  /*9ee0*/  @P1 BRA `(.L_x_202) ;  /* 0x0000000000501947 */ /* 0x000fea0003800000 */
[----:B--2---:R-:W-:-:S04]  /*9ef0*/  IMAD.WIDE.U32 R92, R3, 0x8, R48 ;  /* 0x00000008035c7825 */ /* 0x004fc800078e0030 */
[C---:B------:R-:W-:Y:S01]  /*9f00*/  IMAD.WIDE.U32 R96, R3.reuse, 0x8, R52 ;  /* 0x0000000803607825 */ /* 0x040fe200078e0034 */
[----:B0-----:R-:W2:Y:S04]  /*9f10*/  LD.E.64 R94, desc[UR36][R92.64] ;  /* 0x000000245c5e7980 */ /* 0x001ea8000c101b00 */
[----:B------:R-:W2:Y:S01]  /*9f20*/  LD.E.64 R98, desc[UR36][R96.64] ;  /* 0x0000002460627980 */ /* 0x000ea2000c101b00 */
[----:B---3--:R-:W-:-:S04]  /*9f30*/  IMAD.WIDE.U32 R10, R3, 0x8, R46 ;  /* 0x00000008030a7825 */ /* 0x008fc800078e002e */
        /* <DEDUP_REMOVED lines=15> */
.L_x_202:
[----:B------:R-:W-:Y:S05]  /*a030*/  BSYNC.RECONVERGENT B1 ;  /* 0x0000000000017941 */ /* 0x000fea0003800200 */
.L_x_201:
[----:B------:R-:W-:-:S07]  /*a040*/  MOV R119, RZ ;  /* 0x000000ff00777202 */ /* 0x000fce0000000f00 */
.L_x_217:
[C---:B0---4-:R-:W-:Y:S01]  /*a050*/  IMAD.WIDE.U32 R116, R119.reuse, 0x8, R58 ;  /* 0x0000000877747825 */ /* 0x051fe200078e003a */
[----:B0--3--:R0:W3:Y:S01]  /*a060*/  I2F.F64.U32 R112, R119 ;  /* 0x0000007700707312 */ /* 0x0090e20000201800 */
[----:B------:R-:W-:Y:S01]  /*a070*/  BSSY.RECONVERGENT B4, `(.L_x_207) ;  /* 0x0000086000047945 */ /* 0x000fe20003800200 */
[----:B------:R-:W-:Y:S01]  /*a080*/  CS2R R110, SRZ ;  /* 0x00000000006e7805 */ /* 0x000fe2000001ff00 */
[----:B------:R-:W-:Y:S01]  /*a090*/  IMAD.MOV.U32 R115, RZ, RZ, RZ ;  /* 0x000000ffff737224 */ /* 0x000fe200078e00ff */
[----:B------:R4:W-:Y:S01]  /*a0a0*/  ST.E.64 desc[UR36][R116.64], RZ ;  /* 0x000000ff74007985 */ /* 0x0009e2000c101b24 */
[----:B0-----:R-:W-:-:S05]  /*a0b0*/  VIADD R119, R119, 0x1 ;  /* 0x0000000177777836 */ /* 0x001fca0000000000 */
[----:B------:R-:W-:Y:S01]  /*a0c0*/  ISETP.NE.AND P5, PT, R119, R105, PT ;  /* 0x000000697700720c */ /* 0x000fe20003fa5270 */
[----:B---34-:R-:W-:-:S12]  /*a0d0*/  DMUL R112, R112, R8 ;  /* 0x0000000870707228 */ /* 0x018fd80000000000 */
.L_x_214:
        /* <DEDUP_REMOVED lines=11> */
[----:B-1----:R-:W-:Y:S01]  /*a190*/  DMUL R12, R120, UR4 ;  /* 0x00000004780c7c28 */ /* 0x002fe20008000000 */
        /* <DEDUP_REMOVED lines=14> */
[----:B--2---:R-:W-:-:S07]  /*a280*/  MOV R94, 0xa2a0 ;  /* 0x0000a2a0005e7802 */ /* 0x004fce0000000f00 */
[----:B------:R-:W-:Y:S05]  /*a290*/  CALL.REL.NOINC `($_Z4DAMPPdiiiiP7nodeSOA$__internal_trig_reduction_slowpathd) ;  /* 0x000000d000e87944 */ /* 0x000fea0003c00000 */
.L_x_211:
[----:B------:R-:W-:Y:S05]  /*a2a0*/  BSYNC.RECONVERGENT B6 ;  /* 0x0000000000067941 */ /* 0x000fea0003800200 */
.L_x_210:
[----:B------:R-:W-:-:S07]  /*a2b0*/  VIADD R0, R0, 0x1 ;  /* 0x0000000100007836 */ /* 0x000fce0000000000 */
.L_x_209:
[----:B------:R-:W-:Y:S05]  /*a2c0*/  BSYNC.RECONVERGENT B5 ;  /* 0x0000000000057941 */ /* 0x000fea0003800200 */
.L_x_208:
[----:B------:R-:W1:Y:S01]  /*a2d0*/  LDCU.64 UR4, c[0x4][0x18] ;  /* 0x01000300ff0477ac */ /* 0x000e620008000a00 */
[----:B------:R-:W-:-:S05]  /*a2e0*/  IMAD.SHL.U32 R3, R0, 0x40, RZ ;  /* 0x0000004000037824 */ /* 0x000fca00078e00ff */
[----:B------:R-:W-:-:S04]  /*a2f0*/  LOP3.LUT R3, R3, 0x40, RZ, 0xc0, !PT ;  /* 0x0000004003037812 */ /* 0x000fc800078ec0ff */
[----:B-1----:R-:W-:-:S05]  /*a300*/  IADD3 R16, P0, PT, R3, UR4, RZ ;  /* 0x0000000403107c10 */ /* 0x002fca000ff1e0ff */
[----:B------:R-:W-:-:S05]  /*a310*/  IMAD.X R17, RZ, RZ, UR5, P0 ;  /* 0x00000005ff117e24 */ /* 0x000fca00080e06ff */
[----:B------:R-:W3:Y:S04]  /*a320*/  LDG.E.128.CONSTANT R12, desc[UR36][R16.64] ;  /* 0x00000024100c7981 */ /* 0x000ee8000c1e9d00 */
[----:B--2---:R-:W2:Y:S04]  /*a330*/  LDG.E.128.CONSTANT R92, desc[UR36][R16.64+0x10] ;  /* 0x00001024105c7981 */ /* 0x004ea8000c1e9d00 */
[----:B------:R0:W4:Y:S01]  /*a340*/  LDG.E.128.CONSTANT R96, desc[UR36][R16.64+0x20] ;  /* 0x0000202410607981 */ /* 0x000122000c1e9d00 */
        /* <DEDUP_REMOVED lines=11> */
[----:B--2---:R-:W-:-:S08]  /*a400*/  DFMA R12, R122, R12, R92 ;  /* 0x0000000c7a0c722b */ /* 0x004fd0000000005c */
[----:B------:R-:W-:-:S08]  /*a410*/  DFMA R12, R122, R12, R94 ;  /* 0x0000000c7a0c722b */ /* 0x000fd0000000005e */
[----:B----4-:R-:W-:-:S08]  /*a420*/  DFMA R12, R122, R12, R96 ;  /* 0x0000000c7a0c722b */ /* 0x010fd00000000060 */
        /* <DEDUP_REMOVED lines=30> */
[----:B------:R-:W-:Y:S05]  /*a610*/  CALL.REL.NOINC `($_Z4DAMPPdiiiiP7nodeSOA$__internal_trig_reduction_slowpathd) ;  /* 0x000000d000087944 */ /* 0x000fea0003c00000 */
[----:B------:R-:W-:Y:S01]  /*a620*/  IMAD.MOV.U32 R16, RZ, RZ, R10 ;  /* 0x000000ffff107224 */ /* 0x000fe200078e000a */
[----:B------:R-:W-:-:S07]  /*a630*/  MOV R17, R11 ;  /* 0x0000000b00117202 */ /* 0x000fce0000000f00 */
.L_x_213:
[----:B------:R-:W-:Y:S05]  /*a640*/  BSYNC.RECONVERGENT B5 ;  /* 0x0000000000057941 */ /* 0x000fea0003800200 */
.L_x_212:
[----:B------:R-:W0:Y:S01]  /*a650*/  LDCU.64 UR4, c[0x4][0x18] ;  /* 0x01000300ff0477ac */ /* 0x000e220008000a00 */
[----:B------:R-:W-:-:S05]  /*a660*/  IMAD.SHL.U32 R3, R0, 0x40, RZ ;  /* 0x0000004000037824 */ /* 0x000fca00078e00ff */
[----:B------:R-:W-:-:S04]  /*a670*/  LOP3.LUT R3, R3, 0x40, RZ, 0xc0, !PT ;  /* 0x0000004003037812 */ /* 0x000fc800078ec0ff */
[----:B0-----:R-:W-:-:S05]  /*a680*/  IADD3 R10, P0, PT, R3, UR4, RZ ;  /* 0x00000004030a7c10 */ /* 0x001fca000ff1e0ff */
[----:B------:R-:W-:-:S05]  /*a690*/  IMAD.X R11, RZ, RZ, UR5, P0 ;  /* 0x00000005ff0b7e24 */ /* 0x000fca00080e06ff */
[----:B------:R-:W2:Y:S04]  /*a6a0*/  LDG.E.128.CONSTANT R12, desc[UR36][R10.64] ;  /* 0x000000240a0c7981 */ /* 0x000ea8000c1e9d00 */
[----:B------:R-:W3:Y:S04]  /*a6b0*/  LDG.E.128.CONSTANT R92, desc[UR36][R10.64+0x10] ;  /* 0x000010240a5c7981 */ /* 0x000ee8000c1e9d00 */
[----:B------:R-:W4:Y:S01]  /*a6c0*/  LDG.E.128.CONSTANT R96, desc[UR36][R10.64+0x20] ;  /* 0x000020240a607981 */ /* 0x000f22000c1e9d00 */
[----:B------:R-:W-:Y:S01]  /*a6d0*/  LOP3.LUT R3, R0, 0x1, RZ, 0xc0, !PT ;  /* 0x0000000100037812 */ /* 0x000fe200078ec0ff */
[----:B------:R-:W-:Y:S01]  /*a6e0*/  IMAD.MOV.U32 R124, RZ, RZ, 0x20fd8164 ;  /* 0x20fd8164ff7c7424 */ /* 0x000fe200078e00ff */
[----:B------:R-:W-:Y:S01]  /*a6f0*/  DMUL R120, R16, R16 ;  /* 0x0000001010787228 */ /* 0x000fe20000000000 */
[----:B------:R-:W-:Y:S01]  /*a700*/  IMAD.WIDE.U32 R126, R115, 0x8, R56 ;  /* 0x00000008737e7825 */ /* 0x000fe200078e0038 */
[----:B------:R-:W-:-:S03]  /*a710*/  ISETP.NE.U32.AND P0, PT, R3, 0x1, PT ;  /* 0x000000010300780c */ /* 0x000fc60003f05070 */
[----:B------:R-:W-:Y:S01]  /*a720*/  IMAD.MOV.U32 R3, RZ, RZ, 0x3da8ff83 ;  /* 0x3da8ff83ff037424 */ /* 0x000fe200078e00ff */
[----:B------:R-:W-:Y:S01]  /*a730*/  FSEL R124, R124, -8.06006814911005101289e+34, !P0 ;  /* 0xf9785eba7c7c7808 */ /* 0x000fe20004000000 */
[----:B------:R-:W5:Y:S03]  /*a740*/  LD.E.64 R126, desc[UR36][R126.64] ;  /* 0x000000247e7e7980 */ /* 0x000f66000c101b00 */
[----:B------:R-:W-:-:S06]  /*a750*/  FSEL R125, -R3, 0.11223486810922622681, !P0 ;  /* 0x3de5db65037d7808 */ /* 0x000fcc0004000100 */
[----:B--2---:R-:W-:Y:S01]  /*a760*/  DFMA R12, R120, R124, R12 ;  /* 0x0000007c780c722b */ /* 0x004fe2000000000c */
[----:B------:R-:W-:-:S06]  /*a770*/  IMAD.WIDE.U32 R124, R115, 0x8, R54 ;  /* 0x00000008737c7825 */ /* 0x000fcc00078e0036 */
[----:B------:R-:W2:Y:S01]  /*a780*/  LD.E.64 R124, desc[UR36][R124.64] ;  /* 0x000000247c7c7980 */ /* 0x000ea2000c101b00 */
[----:B------:R-:W-:-:S08]  /*a790*/  DFMA R12, R120, R12, R14 ;  /* 0x0000000c780c722b */ /* 0x000fd0000000000e */
[----:B---3--:R-:W-:-:S08]  /*a7a0*/  DFMA R12, R120, R12, R92 ;  /* 0x0000000c780c722b */ /* 0x008fd0000000005c */
[----:B------:R-:W-:-:S08]  /*a7b0*/  DFMA R12, R120, R12, R94 ;  /* 0x0000000c780c722b */ /* 0x000fd0000000005e */
[----:B----4-:R-:W-:-:S08]  /*a7c0*/  DFMA R12, R120, R12, R96 ;  /* 0x0000000c780c722b */ /* 0x010fd00000000060 */
        /* <DEDUP_REMOVED lines=9> */
[----:B-----5:R-:W-:Y:S01]  /*a860*/  DMUL R126, R126, R10 ;  /* 0x0000000a7e7e7228 */ /* 0x020fe20000000000 */
[----:B------:R-:W-:-:S04]  /*a870*/  IADD3 R115, PT, PT, R115, 0x1, RZ ;  /* 0x0000000173737810 */ /* 0x000fc80007ffe0ff */
[----:B------:R-:W-:-:S03]  /*a880*/  ISETP.NE.AND P0, PT, R115, R105, PT ;  /* 0x000000697300720c */ /* 0x000fc60003f05270 */
[----:B--2---:R-:W-:-:S08]  /*a890*/  DFMA R122, R124, R122, -R126 ;  /* 0x0000007a7c7a722b */ /* 0x004fd0000000087e */
[----:B------:R-:W-:-:S07]  /*a8a0*/  DADD R110, R122, R110 ;  /* 0x000000007a6e7229 */ /* 0x000fce000000006e */
[----:B------:R0:W-:Y:S01]  /*a8b0*/  ST.E.64 desc[UR36][R116.64], R110 ;  /* 0x0000006e74007985 */ /* 0x0001e2000c101b24 */
[----:B------:R-:W-:Y:S05]  /*a8c0*/  @P0 BRA `(.L_x_214) ;  /* 0xfffffff800040947 */ /* 0x000fea000383ffff */
[----:B------:R-:W-:Y:S05]  /*a8d0*/  BSYNC.RECONVERGENT B4 ;  /* 0x0000000000047941 */ /* 0x000fea0003800200 */
.L_x_207:
[----:B------:R-:W1:Y:S01]  /*a8e0*/  MUFU.RCP64H R11, R109 ;  /* 0x0000006d000b7308 */ /* 0x000e620000001800 */
[----:B------:R-:W-:Y:S01]  /*a8f0*/  IMAD.MOV.U32 R10, RZ, RZ, 0x1 ;  /* 0x00000001ff0a7424 */ /* 0x000fe200078e00ff */
[----:B------:R-:W-:Y:S01]  /*a900*/  FSETP.GEU.AND P1, PT, |R111|, 6.5827683646048100446e-37, PT ;  /* 0x036000006f00780b */ /* 0x000fe20003f2e200 */
[----:B------:R-:W-:Y:S04]  /*a910*/  BSSY.RECONVERGENT B3, `(.L_x_215) ;  /* 0x0000014000037945 */ /* 0x000fe80003800200 */
[----:B-1----:R-:W-:-:S08]  /*a920*/  DFMA R12, -R108, R10, 1 ;  /* 0x3ff000006c0c742b */ /* 0x002fd0000000010a */
        /* <DEDUP_REMOVED lines=11> */
[----:B------:R-:W-:Y:S01]  /*a9e0*/  MOV R11, R109 ;  /* 0x0000006d000b7202 */ /* 0x000fe20000000f00 */
[----:B------:R-:W-:Y:S01]  /*a9f0*/  IMAD.MOV.U32 R15, RZ, RZ, R111 ;  /* 0x000000ffff0f7224 */ /* 0x000fe200078e006f */
[----:B------:R-:W-:Y:S01]  /*aa00*/  MOV R0, 0xaa30 ;  /* 0x0000aa3000007802 */ /* 0x000fe20000000f00 */
[----:B------:R-:W-:-:S07]  /*aa10*/  IMAD.MOV.U32 R12, RZ, RZ, R108 ;  /* 0x000000ffff0c7224 */ /* 0x000fce00078e006c */
[----:B0-----:R-:W-:Y:S05]  /*aa20*/  CALL.REL.NOINC `($__internal_0_$__cuda_sm20_div_rn_f64_full) ;  /* 0x000000c000e07944 */ /* 0x001fea0003c00000 */
[----:B------:R-:W-:Y:S02]  /*aa30*/  IMAD.MOV.U32 R10, RZ, RZ, R112 ;  /* 0x000000ffff0a7224 */ /* 0x000fe400078e0070 */
[----:B------:R-:W-:-:S07]  /*aa40*/  IMAD.MOV.U32 R11, RZ, RZ, R113 ;  /* 0x000000ffff0b7224 */ /* 0x000fce00078e0071 */
.L_x_216:
[----:B------:R-:W-:Y:S05]  /*aa50*/  BSYNC.RECONVERGENT B3 ;  /* 0x0000000000037941 */ /* 0x000fea0003800200 */
.L_x_215:
[----:B------:R4:W-:Y:S01]  /*aa60*/  ST.E.64 desc[UR36][R116.64], R10 ;  /* 0x0000000a74007985 */ /* 0x0009e2000c101b24 */
[----:B------:R-:W-:Y:S05]  /*aa70*/  @P5 BRA `(.L_x_217) ;  /* 0xfffffff400745947 */ /* 0x000fea000383ffff */
.L_x_176:
[----:B------:R-:W-:Y:S05]  /*aa80*/  BSYNC.RECONVERGENT B2 ;  /* 0x0000000000027941 */ /* 0x000fea0003800200 */
.L_x_175:
[----:B------:R-:W-:Y:S01]  /*aa90*/  ISETP.GT.AND P0, PT, R70, R83, PT ;  /* 0x000000534600720c */ /* 0x000fe20003f04270 */
[----:B------:R-:W-:-:S12]  /*aaa0*/  BSSY.RECONVERGENT B2, `(.L_x_218) ;  /* 0x0000050000027945 */ /* 0x000fd80003800200 */
[----:B------:R-:W-:Y:S05]  /*aab0*/  @P0 BRA `(.L_x_219) ;  /* 0x0000000400380947 */ /* 0x000fea0003800000 */
[----:B------:R-:W1:Y:S01]  /*aac0*/  MUFU.RSQ64H R17, R7 ;  /* 0x0000000700117308 */ /* 0x000e620000001c00 */
[----:B------:R-:W-:Y:S01]  /*aad0*/  VIADD R16, R7, 0xfcb00000 ;  /* 0xfcb0000007107836 */ /* 0x000fe20000000000 */
[----:B----4-:R-:W-:Y:S01]  /*aae0*/  MOV R11, 0x3fd80000 ;  /* 0x3fd80000000b7802 */ /* 0x010fe20000000f00 */
[----:B------:R-:W-:Y:S01]  /*aaf0*/  IMAD.MOV.U32 R10, RZ, RZ, 0x0 ;  /* 0x00000000ff0a7424 */ /* 0x000fe200078e00ff */
[----:B------:R-:W-:Y:S02]  /*ab00*/  BSSY.RECONVERGENT B3, `(.L_x_220) ;  /* 0x0000015000037945 */ /* 0x000fe40003800200 */
[----:B------:R-:W-:Y:S01]  /*ab10*/  ISETP.GE.U32.AND P0, PT, R16, 0x7ca00000, PT ;  /* 0x7ca000001000780c */ /* 0x000fe20003f06070 */
[----:B-1----:R-:W-:-:S08]  /*ab20*/  DMUL R8, R16, R16 ;  /* 0x0000001010087228 */ /* 0x002fd00000000000 */
        /* <DEDUP_REMOVED lines=13> */
[----:B0-----:R-:W-:Y:S01]  /*ac00*/  MOV R110, 0xac30 ;  /* 0x0000ac30006e7802 */ /* 0x001fe20000000f00 */
[----:B------:R-:W-:-:S07]  /*ac10*/  IMAD.MOV.U32 R111, RZ, RZ, R93 ;  /* 0x000000ffff6f7224 */ /* 0x000fce00078e005d */
[----:B------:R-:W-:Y:S05]  /*ac20*/  CALL.REL.NOINC `($__internal_1_$__cuda_sm20_dsqrt_rn_f64_mediumpath_v1) ;  /* 0x000000c400cc7944 */ /* 0x000fea0003c00000 */
[----:B------:R-:W-:Y:S02]  /*ac30*/  IMAD.MOV.U32 R8, RZ, RZ, R12 ;  /* 0x000000ffff087224 */ /* 0x000fe400078e000c */
[----:B------:R-:W-:-:S07]  /*ac40*/  IMAD.MOV.U32 R9, RZ, RZ, R13 ;  /* 0x000000ffff097224 */ /* 0x000fce00078e000d */
.L_x_221:
[----:B------:R-:W-:Y:S05]  /*ac50*/  BSYNC.RECONVERGENT B3 ;  /* 0x0000000000037941 */ /* 0x000fea0003800200 */
.L_x_220:
[----:B------:R-:W-:-:S07]  /*ac60*/  IMAD.MOV.U32 R3, RZ, RZ, R70 ;  /* 0x000000ffff037224 */ /* 0x000fce00078e0046 */
.L_x_224:
[----:B-1----:R-:W-:-:S06]  /*ac70*/  IMAD.WIDE R10, R3, 0x8, R40 ;  /* 0x00000008030a7825 */ /* 0x002fcc00078e0228 */
[----:B------:R-:W2:Y:S01]  /*ac80*/  LD.E.64 R10, desc[UR36][R10.64] ;  /* 0x000000240a0a7980 */ /* 0x000ea2000c101b00 */
[----:B------:R-:W-:-:S04]  /*ac90*/  IMAD.WIDE R6, R3, 0x8, R38 ;  /* 0x0000000803067825 */ /* 0x000fc800078e0226 */
[----:B------:R-:W-:Y:S02]  /*aca0*/  IMAD.WIDE R12, R3, 0x8, R58 ;  /* 0x00000008030c7825 */ /* 0x000fe400078e023a */
[----:B------:R-:W3:Y:S04]  /*acb0*/  LD.E.64 R6, desc[UR36][R6.64] ;  /* 0x0000002406067980 */ /* 0x000ee8000c101b00 */
[----:B------:R-:W4:Y:S01]  /*acc0*/  LD.E.64 R12, desc[UR36][R12.64] ;  /* 0x000000240c0c7980 */ /* 0x000f22000c101b00 */
[----:B------:R-:W-:Y:S01]  /*acd0*/  MOV R14, 0x1 ;  /* 0x00000001000e7802 */ /* 0x000fe20000000f00 */
[----:B------:R-:W-:Y:S01]  /*ace0*/  BSSY.RECONVERGENT B3, `(.L_x_222) ;  /* 0x000001a000037945 */ /* 0x000fe20003800200 */
[----:B------:R-:W-:Y:S01]  /*acf0*/  SHF.R.S32.HI R19, RZ, 0x1f, R3 ;  /* 0x0000001fff137819 */ /* 0x000fe20000011403 */
[----:B--2---:R-:W-:-:S06]  /*ad00*/  DMUL R94, R10, R8 ;  /* 0x000000080a5e7228 */ /* 0x004fcc0000000000 */
[----:B------:R-:W1:Y:S01]  /*ad10*/  MUFU.RCP64H R15, R95 ;  /* 0x0000005f000f7308 */ /* 0x000e620000001800 */
[----:B---3--:R-:W-:-:S08]  /*ad20*/  DMUL R10, R20, R6 ;  /* 0x00000006140a7228 */ /* 0x008fd00000000000 */
[----:B----4-:R-:W-:Y:S02]  /*ad30*/  DFMA R92, R10, -R4, R12 ;  /* 0x800000040a5c722b */ /* 0x010fe4000000000c */
[----:B-1----:R-:W-:-:S08]  /*ad40*/  DFMA R16, -R94, R14, 1 ;  /* 0x3ff000005e10742b */ /* 0x002fd0000000010e */
[----:B------:R-:W-:Y:S01]  /*ad50*/  FSETP.GEU.AND P1, PT, |R93|, 6.5827683646048100446e-37, PT ;  /* 0x036000005d00780b */ /* 0x000fe20003f2e200 */
        /* <DEDUP_REMOVED lines=12> */
[----:B------:R-:W-:Y:S02]  /*ae20*/  IMAD.MOV.U32 R15, RZ, RZ, R93 ;  /* 0x000000ffff0f7224 */ /* 0x000fe400078e005d */
[----:B------:R-:W-:Y:S02]  /*ae30*/  IMAD.MOV.U32 R12, RZ, RZ, R94 ;  /* 0x000000ffff0c7224 */ /* 0x000fe400078e005e */
[----:B------:R-:W-:-:S07]  /*ae40*/  IMAD.MOV.U32 R11, RZ, RZ, R95 ;  /* 0x000000ffff0b7224 */ /* 0x000fce00078e005f */
[----:B0-----:R-:W-:Y:S05]  /*ae50*/  CALL.REL.NOINC `($__internal_0_$__cuda_sm20_div_rn_f64_full) ;  /* 0x000000bc00d47944 */ /* 0x001fea0003c00000 */
[----:B------:R-:W-:Y:S01]  /*ae60*/  MOV R6, R112 ;  /* 0x0000007000067202 */ /* 0x000fe20000000f00 */
[----:B------:R-:W-:-:S07]  /*ae70*/  IMAD.MOV.U32 R7, RZ, RZ, R113 ;  /* 0x000000ffff077224 */ /* 0x000fce00078e0071 */
.L_x_223:
[----:B------:R-:W-:Y:S05]  /*ae80*/  BSYNC.RECONVERGENT B3 ;  /* 0x0000000000037941 */ /* 0x000fea0003800200 */
.L_x_222:
[----:B------:R-:W-:Y:S01]  /*ae90*/  DADD R6, R20, -R6 ;  /* 0x0000000014067229 */ /* 0x000fe20000000806 */
[----:B------:R-:W-:-:S04]  /*aea0*/  IADD3 R11, P0, PT, -R2, R3, RZ ;  /* 0x00000003020b7210 */ /* 0x000fc80007f1e1ff */
[----:B------:R-:W-:Y:S02]  /*aeb0*/  IADD3.X R0, PT, PT, R19, -0x1, RZ, P0, !PT ;  /* 0xffffffff13007810 */ /* 0x000fe400007fe4ff */
[----:B------:R-:W-:Y:S01]  /*aec0*/  LEA R10, P0, R11, R22, 0x3 ;  /* 0x000000160b0a7211 */ /* 0x000fe200078018ff */
[----:B------:R-:W-:-:S03]  /*aed0*/  DADD R6, R6, R6 ;  /* 0x0000000006067229 */ /* 0x000fc60000000006 */
[----:B------:R-:W-:Y:S02]  /*aee0*/  LEA.HI.X R11, R11, R23, R0, 0x3, P0 ;  /* 0x000000170b0b7211 */ /* 0x000fe400000f1c00 */
[C---:B------:R-:W-:Y:S02]  /*aef0*/  ISETP.GE.AND P0, PT, R3.reuse, R83, PT ;  /* 0x000000530300720c */ /* 0x040fe40003f06270 */
[----:B------:R-:W-:Y:S01]  /*af00*/  IADD3 R3, PT, PT, R3, 0x1, RZ ;  /* 0x0000000103037810 */ /* 0x000fe20007ffe0ff */
[----:B------:R-:W-:Y:S02]  /*af10*/  DSETP.MAX.AND P1, P2, RZ, R6, PT ;  /* 0x00000006ff00722a */ /* 0x000fe40003a2f000 */
[----:B------:R-:W-:Y:S02]  /*af20*/  IMAD.MOV.U32 R13, RZ, RZ, R6 ;  /* 0x000000ffff0d7224 */ /* 0x000fe400078e0006 */
[----:B------:R-:W-:-:S05]  /*af30*/  IMAD.MOV.U32 R6, RZ, RZ, RZ ;  /* 0x000000ffff067224 */ /* 0x000fca00078e00ff */
[C---:B------:R-:W-:Y:S02]  /*af40*/  FSEL R15, R6.reuse, R7, P1 ;  /* 0x00000007060f7208 */ /* 0x040fe40000800000 */
[----:B------:R-:W-:-:S03]  /*af50*/  SEL R6, R6, R13, P1 ;  /* 0x0000000d06067207 */ /* 0x000fc60000800000 */
[----:B------:R-:W-:-:S05]  /*af60*/  @P2 LOP3.LUT R15, R7, 0x80000, RZ, 0xfc, !PT ;  /* 0x00080000070f2812 */ /* 0x000fca00078efcff */
[----:B------:R-:W-:-:S05]  /*af70*/  IMAD.MOV.U32 R7, RZ, RZ, R15 ;  /* 0x000000ffff077224 */ /* 0x000fca00078e000f */
[----:B------:R1:W-:Y:S01]  /*af80*/  ST.E.64 desc[UR36][R10.64+0x8], R6 ;  /* 0x000008060a007985 */ /* 0x0003e2000c101b24 */
[----:B------:R-:W-:Y:S05]  /*af90*/  @!P0 BRA `(.L_x_224) ;  /* 0xfffffffc00348947 */ /* 0x000fea000383ffff */
.L_x_219:
[----:B------:R-:W-:Y:S05]  /*afa0*/  BSYNC.RECONVERGENT B2 ;  /* 0x0000000000027941 */ /* 0x000fea0003800200 */
.L_x_218:
[----:B------:R-:W-:Y:S01]  /*afb0*/  ISETP.NE.AND P0, PT, R118, RZ, PT ;  /* 0x000000ff7600720c */ /* 0x000fe20003f05270 */
[----:B------:R-:W-:-:S12]  /*afc0*/  BSSY.RECONVERGENT B2, `(.L_x_225) ;  /* 0x0000024000027945 */ /* 0x000fd80003800200 */
[----:B------:R-:W-:Y:S05]  /*afd0*/  @!P0 BRA `(.L_x_226) ;  /* 0x0000000000888947 */ /* 0x000fea0003800000 */
[----:B------:R-:W-:-:S07]  /*afe0*/  IMAD.MOV.U32 R3, RZ, RZ, RZ ;  /* 0x000000ffff037224 */ /* 0x000fce00078e00ff */
.L_x_229:
[----:B--2---:R-:W-:-:S05]  /*aff0*/  IMAD.WIDE.U32 R92, R3, 0x8, R22 ;  /* 0x00000008035c7825 */ /* 0x004fca00078e0016 */
[----:B-1--4-:R-:W2:Y:S01]  /*b000*/  LD.E.64 R10, desc[UR36][R92.64] ;  /* 0x000000245c0a7980 */ /* 0x012ea2000c101b00 */
[----:B------:R-:W-:Y:S01]  /*b010*/  IMAD.MOV.U32 R8, RZ, RZ, 0x0 ;  /* 0x00000000ff087424 */ /* 0x000fe200078e00ff */
[----:B------:R-:W-:Y:S01]  /*b020*/  IADD3 R3, PT, PT, R3, 0x1, RZ ;  /* 0x0000000103037810 */ /* 0x000fe20007ffe0ff */
[----:B------:R-:W-:Y:S01]  /*b030*/  IMAD.MOV.U32 R9, RZ, RZ, 0x3fd80000 ;  /* 0x3fd80000ff097424 */ /* 0x000fe200078e00ff */
[----:B------:R-:W-:Y:S02]  /*b040*/  BSSY.RECONVERGENT B3, `(.L_x_227) ;  /* 0x0000019000037945 */ /* 0x000fe40003800200 */
[----:B------:R-:W-:Y:S01]  /*b050*/  ISETP.NE.AND P1, PT, R3, R86, PT ;  /* 0x000000560300720c */ /* 0x000fe20003f25270 */
[----:B--2---:R-:W1:Y:S01]  /*b060*/  MUFU.RSQ64H R5, R11 ;  /* 0x0000000b00057308 */ /* 0x004e620000001c00 */
[----:B------:R-:W-:-:S05]  /*b070*/  VIADD R4, R11, 0xfcb00000 ;  /* 0xfcb000000b047836 */ /* 0x000fca0000000000 */
[----:B------:R-:W-:Y:S01]  /*b080*/  ISETP.GE.U32.AND P0, PT, R4, 0x7ca00000, PT ;  /* 0x7ca000000400780c */ /* 0x000fe20003f06070 */
[----:B-1----:R-:W-:-:S08]  /*b090*/  DMUL R6, R4, R4 ;  /* 0x0000000404067228 */ /* 0x002fd00000000000 */
[----:B------:R-:W-:-:S08]  /*b0a0*/  DFMA R6, R10, -R6, 1 ;  /* 0x3ff000000a06742b */ /* 0x000fd00000000806 */
        /* <DEDUP_REMOVED lines=13> */
[----:B------:R-:W-:Y:S02]  /*b180*/  IMAD.MOV.U32 R16, RZ, RZ, R4 ;  /* 0x000000ffff107224 */ /* 0x000fe400078e0004 */
[----:B------:R-:W-:-:S07]  /*b190*/  IMAD.MOV.U32 R111, RZ, RZ, R9 ;  /* 0x000000ffff6f7224 */ /* 0x000fce00078e0009 */
[----:B------:R-:W-:Y:S05]  /*b1a0*/  CALL.REL.NOINC `($__internal_1_$__cuda_sm20_dsqrt_rn_f64_mediumpath_v1) ;  /* 0x000000c0006c7944 */ /* 0x000fea0003c00000 */
[----:B------:R-:W-:Y:S02]  /*b1b0*/  IMAD.MOV.U32 R6, RZ, RZ, R12 ;  /* 0x000000ffff067224 */ /* 0x000fe400078e000c */
[----:B------:R-:W-:-:S07]  /*b1c0*/  IMAD.MOV.U32 R7, RZ, RZ, R13 ;  /* 0x000000ffff077224 */ /* 0x000fce00078e000d */
.L_x_228:
[----:B------:R-:W-:Y:S05]  /*b1d0*/  BSYNC.RECONVERGENT B3 ;  /* 0x0000000000037941 */ /* 0x000fea0003800200 */
.L_x_227:
[----:B------:R2:W-:Y:S01]  /*b1e0*/  ST.E.64 desc[UR36][R92.64], R6 ;  /* 0x000000065c007985 */ /* 0x0005e2000c101b24 */
[----:B------:R-:W-:Y:S05]  /*b1f0*/  @P1 BRA `(.L_x_229) ;  /* 0xfffffffc007c1947 */ /* 0x000fea000383ffff */
.L_x_226:
[----:B------:R-:W-:Y:S05]  /*b200*/  BSYNC.RECONVERGENT B2 ;  /* 0x0000000000027941 */ /* 0x000fea0003800200 */
.L_x_225:
[----:B------:R3:W5:Y:S01]  /*b210*/  LD.E.64 R4, desc[UR36][R22.64] ;  /* 0x0000002416047980 */ /* 0x000762000c101b00 */
[----:B------:R-:W-:Y:S01]  /*b220*/  ISETP.GT.AND P0, PT, R83, R2, PT ;  /* 0x000000025300720c */ /* 0x000fe20003f04270 */
[----:B------:R-:W-:-:S12]  /*b230*/  BSSY.RECONVERGENT B1, `(.L_x_230) ;  /* 0x00000aa000017945 */ /* 0x000fd80003800200 */
[----:B---3--:R-:W-:Y:S05]  /*b240*/  @!P0 BRA `(.L_x_231) ;  /* 0x0000000800a08947 */ /* 0x008fea0003800000 */
[----:B------:R-:W-:Y:S01]  /*b250*/  IADD3 R0, PT, PT, R107, -0x1, RZ ;  /* 0xffffffff6b007810 */ /* 0x000fe20007ffe0ff */
[----:B------:R-:W-:Y:S01]  /*b260*/  BSSY.RECONVERGENT B2, `(.L_x_232) ;  /* 0x000004d000027945 */ /* 0x000fe20003800200 */
[----:B------:R-:W-:Y:S02]  /*b270*/  IMAD.MOV.U32 R3, RZ, RZ, 0x1 ;  /* 0x00000001ff037424 */ /* 0x000fe400078e00ff */
[----:B------:R-:W-:-:S13]  /*b280*/  ISETP.GE.U32.AND P0, PT, R0, 0xf, PT ;  /* 0x0000000f0000780c */ /* 0x000fda0003f06070 */
[----:B------:R-:W-:Y:S05]  /*b290*/  @!P0 BRA `(.L_x_233) ;  /* 0x0000000400248947 */ /* 0x000fea0003800000 */
[----:B------:R-:W-:Y:S01]  /*b2a0*/  BSSY.RECONVERGENT B3, `(.L_x_233) ;  /* 0x0000048000037945 */ /* 0x000fe20003800200 */
[----:B------:R-:W-:Y:S01]  /*b2b0*/  LOP3.LUT R19, R107, 0xfffffff0, RZ, 0xc0, !PT ;  /* 0xfffffff06b137812 */ /* 0x000fe200078ec0ff */
[----:B------:R-:W-:-:S07]  /*b2c0*/  IMAD.MOV.U32 R3, RZ, RZ, 0x1 ;  /* 0x00000001ff037424 */ /* 0x000fce00078e00ff */
.L_x_234:
[----:B-12---:R-:W-:-:S05]  /*b2d0*/  IMAD.WIDE.U32 R6, R3, 0x8, R22 ;  /* 0x0000000803067825 */ /* 0x006fca00078e0016 */
[----:B------:R-:W2:Y:S04]  /*b2e0*/  LD.E.64 R8, desc[UR36][R6.64] ;  /* 0x0000002406087980 */ /* 0x000ea8000c101b00 */
[----:B----4-:R-:W3:Y:S04]  /*b2f0*/  LD.E.64 R10, desc[UR36][R6.64+0x8] ;  /* 0x00000824060a7980 */ /* 0x010ee8000c101b00 */
[----:B------:R-:W4:Y:S04]  /*b300*/  LD.E.64 R12, desc[UR36][R6.64+0x10] ;  /* 0x00001024060c7980 */ /* 0x000f28000c101b00 */
[----:B------:R-:W4:Y:S04]  /*b310*/  LD.E.64 R14, desc[UR36][R6.64+0x18] ;  /* 0x00001824060e7980 */ /* 0x000f28000c101b00 */
[----:B------:R-:W4:Y:S04]  /*b320*/  LD.E.64 R16, desc[UR36][R6.64+0x20] ;  /* 0x0000202406107980 */ /* 0x000f28000c101b00 */
[----:B------:R-:W4:Y:S04]  /*b330*/  LD.E.64 R92, desc[UR36][R6.64+0x28] ;  /* 0x00002824065c7980 */ /* 0x000f28000c101b00 */
[----:B------:R-:W4:Y:S04]  /*b340*/  LD.E.64 R94, desc[UR36][R6.64+0x30] ;  /* 0x00003024065e7980 */ /* 0x000f28000c101b00 */
[----:B------:R-:W4:Y:S04]  /*b350*/  LD.E.64 R96, desc[UR36][R6.64+0x38] ;  /* 0x0000382406607980 */ /* 0x000f28000c101b00 */
[----:B------:R-:W4:Y:S04]  /*b360*/  LD.E.64 R98, desc[UR36][R6.64+0x40] ;  /* 0x0000402406627980 */ /* 0x000f28000c101b00 */
[----:B------:R-:W4:Y:S04]  /*b370*/  LD.E.64 R108, desc[UR36][R6.64+0x48] ;  /* 0x00004824066c7980 */ /* 0x000f28000c101b00 */
[----:B0-----:R-:W4:Y:S04]  /*b380*/  LD.E.64 R110, desc[UR36][R6.64+0x50] ;  /* 0x00005024066e7980 */ /* 0x001f28000c101b00 */
[----:B------:R-:W4:Y:S04]  /*b390*/  LD.E.64 R112, desc[UR36][R6.64+0x58] ;  /* 0x0000582406707980 */ /* 0x000f28000c101b00 */
[----:B------:R-:W4:Y:S04]  /*b3a0*/  LD.E.64 R114, desc[UR36][R6.64+0x60] ;  /* 0x0000602406727980 */ /* 0x000f28000c101b00 */
[----:B------:R-:W4:Y:S04]  /*b3b0*/  LD.E.64 R116, desc[UR36][R6.64+0x68] ;  /* 0x0000682406747980 */ /* 0x000f28000c101b00 */
[----:B------:R-:W4:Y:S04]  /*b3c0*/  LD.E.64 R118, desc[UR36][R6.64+0x70] ;  /* 0x0000702406767980 */ /* 0x000f28000c101b00 */
[----:B------:R-:W4:Y:S01]  /*b3d0*/  LD.E.64 R120, desc[UR36][R6.64+0x78] ;  /* 0x0000782406787980 */ /* 0x000f22000c101b00 */
[----:B------:R-:W-:-:S02]  /*b3e0*/  VIADD R0, R3, 0xf ;  /* 0x0000000f03007836 */ /* 0x000fc40000000000 */
[----:B------:R-:W-:-:S03]  /*b3f0*/  VIADD R3, R3, 0x10 ;  /* 0x0000001003037836 */ /* 0x000fc60000000000 */
[----:B------:R-:W-:Y:S01]  /*b400*/  ISETP.NE.AND P1, PT, R0, R19, PT ;  /* 0x000000130000720c */ /* 0x000fe20003f25270 */
[----:B--2--5:R-:W-:-:S06]  /*b410*/  DSETP.GT.AND P0, PT, R4, R8, PT ;  /* 0x000000080400722a */ /* 0x024fcc0003f04000 */
[----:B------:R-:W-:Y:S02]  /*b420*/  FSEL R4, R8, R4, P0 ;  /* 0x0000000408047208 */ /* 0x000fe40000000000 */
[----:B------:R-:W-:-:S06]  /*b430*/  FSEL R5, R9, R5, P0 ;  /* 0x0000000509057208 */ /* 0x000fcc0000000000 */
[----:B---3--:R-:W-:-:S06]  /*b440*/  DSETP.GT.AND P0, PT, R4, R10, PT ;  /* 0x0000000a0400722a */ /* 0x008fcc0003f04000 */
[----:B------:R-:W-:Y:S02]  /*b450*/  FSEL R4, R10, R4, P0 ;  /* 0x000000040a047208 */ /* 0x000fe40000000000 */
[----:B------:R-:W-:-:S06]  /*b460*/  FSEL R5, R11, R5, P0 ;  /* 0x000000050b057208 */ /* 0x000fcc0000000000 */
[----:B----4-:R-:W-:-:S06]  /*b470*/  DSETP.GT.AND P0, PT, R4, R12, PT ;  /* 0x0000000c0400722a */ /* 0x010fcc0003f04000 */
[----:B------:R-:W-:Y:S02]  /*b480*/  FSEL R4, R12, R4, P0 ;  /* 0x000000040c047208 */ /* 0x000fe40000000000 */
[----:B------:R-:W-:-:S06]  /*b490*/  FSEL R5, R13, R5, P0 ;  /* 0x000000050d057208 */ /* 0x000fcc0000000000 */
[----:B------:R-:W-:-:S06]  /*b4a0*/  DSETP.GT.AND P0, PT, R4, R14, PT ;  /* 0x0000000e0400722a */ /* 0x000fcc0003f04000 */
        /* <DEDUP_REMOVED lines=37> */
[----:B------:R-:W-:Y:S01]  /*b700*/  FSEL R5, R121, R5, P0 ;  /* 0x0000000579057208 */ /* 0x000fe20000000000 */
[----:B------:R-:W-:Y:S06]  /*b710*/  @P1 BRA `(.L_x_234) ;  /* 0xfffffff800ec1947 */ /* 0x000fec000383ffff */
[----:B------:R-:W-:Y:S05]  /*b720*/  BSYNC.RECONVERGENT B3 ;  /* 0x0000000000037941 */ /* 0x000fea0003800200 */
.L_x_233:
[----:B------:R-:W-:Y:S05]  /*b730*/  BSYNC.RECONVERGENT B2 ;  /* 0x0000000000027941 */ /* 0x000fea0003800200 */
.L_x_232:
[----:B------:R-:W-:-:S13]  /*b740*/  LOP3.LUT P0, RZ, R107, 0xf, RZ, 0xc0, !PT ;  /* 0x0000000f6bff7812 */ /* 0x000fda000780c0ff */
[----:B------:R-:W-:Y:S05]  /*b750*/  @!P0 BRA `(.L_x_231) ;  /* 0x00000004005c8947 */ /* 0x000fea0003800000 */
[----:B------:R-:W-:Y:S01]  /*b760*/  LOP3.LUT R103, R103, 0xf, RZ, 0xc0, !PT ;  /* 0x0000000f67677812 */ /* 0x000fe200078ec0ff */
[----:B------:R-:W-:Y:S03]  /*b770*/  BSSY.RECONVERGENT B2, `(.L_x_235) ;  /* 0x0000027000027945 */ /* 0x000fe60003800200 */
[C---:B------:R-:W-:Y:S02]  /*b780*/  IADD3 R0, PT, PT, R103.reuse, -0x1, RZ ;  /* 0xffffffff67007810 */ /* 0x040fe40007ffe0ff */
[----:B------:R-:W-:Y:S02]  /*b790*/  LOP3.LUT P0, RZ, R103, 0x7, RZ, 0xc0, !PT ;  /* 0x0000000767ff7812 */ /* 0x000fe4000780c0ff */
[----:B------:R-:W-:-:S13]  /*b7a0*/  ISETP.GE.U32.AND P1, PT, R0, 0x7, PT ;  /* 0x000000070000780c */ /* 0x000fda0003f26070 */
[----:B------:R-:W-:Y:S05]  /*b7b0*/  @!P1 BRA `(.L_x_236) ;  /* 0x0000000000889947 */ /* 0x000fea0003800000 */
        /* <DEDUP_REMOVED lines=8> */
[----:B------:R-:W4:Y:S01]  /*b840*/  LD.E.64 R96, desc[UR36][R6.64+0x38] ;  /* 0x0000382406607980 */ /* 0x000f22000c101b00 */
[----:B------:R-:W-:Y:S01]  /*b850*/  VIADD R3, R3, 0x8 ;  /* 0x0000000803037836 */ /* 0x000fe20000000000 */
        /* <DEDUP_REMOVED lines=23> */
[----:B------:R-:W-:-:S07]  /*b9d0*/  FSEL R5, R97, R5, P1 ;  /* 0x0000000561057208 */ /* 0x000fce0000800000 */
.L_x_236:
[----:B------:R-:W-:Y:S05]  /*b9e0*/  BSYNC.RECONVERGENT B2 ;  /* 0x0000000000027941 */ /* 0x000fea0003800200 */
.L_x_235:
[----:B------:R-:W-:Y:S05]  /*b9f0*/  @!P0 BRA `(.L_x_231) ;  /* 0x0000000000b48947 */ /* 0x000fea0003800000 */
[----:B------:R-:W-:Y:S01]  /*ba00*/  LOP3.LUT R102, R102, 0xffff, RZ, 0xc0, !PT ;  /* 0x0000ffff66667812 */ /* 0x000fe200078ec0ff */
[----:B------:R-:W-:Y:S03]  /*ba10*/  BSSY.RECONVERGENT B2, `(.L_x_237) ;  /* 0x0000019000027945 */ /* 0x000fe60003800200 */
[C---:B------:R-:W-:Y:S02]  /*ba20*/  LOP3.LUT R0, R102.reuse, 0x7, RZ, 0xc0, !PT ;  /* 0x0000000766007812 */ /* 0x040fe400078ec0ff */
[----:B------:R-:W-:-:S03]  /*ba30*/  LOP3.LUT R102, R102, 0x3, RZ, 0xc0, !PT ;  /* 0x0000000366667812 */ /* 0x000fc600078ec0ff */
[----:B------:R-:W-:Y:S01]  /*ba40*/  VIADD R0, R0, 0xffffffff ;  /* 0xffffffff00007836 */ /* 0x000fe20000000000 */
[----:B------:R-:W-:-:S04]  /*ba50*/  ISETP.NE.AND P0, PT, R102, RZ, PT ;  /* 0x000000ff6600720c */ /* 0x000fc80003f05270 */
[----:B------:R-:W-:-:S13]  /*ba60*/  ISETP.GE.U32.AND P1, PT, R0, 0x3, PT ;  /* 0x000000030000780c */ /* 0x000fda0003f26070 */
[----:B------:R-:W-:Y:S05]  /*ba70*/  @!P1 BRA `(.L_x_238) ;  /* 0x0000000000489947 */ /* 0x000fea0003800000 */
[----:B-12---:R-:W-:-:S05]  /*ba80*/  IMAD.WIDE.U32 R6, R3, 0x8, R22 ;  /* 0x0000000803067825 */ /* 0x006fca00078e0016 */
[----:B------:R-:W2:Y:S04]  /*ba90*/  LD.E.64 R8, desc[UR36][R6.64] ;  /* 0x0000002406087980 */ /* 0x000ea8000c101b00 */
[----:B----4-:R-:W3:Y:S04]  /*baa0*/  LD.E.64 R10, desc[UR36][R6.64+0x8] ;  /* 0x00000824060a7980 */ /* 0x010ee8000c101b00 */
        /* <DEDUP_REMOVED lines=14> */
[----:B------:R-:W-:-:S07]  /*bb90*/  FSEL R5, R15, R5, P1 ;  /* 0x000000050f057208 */ /* 0x000fce0000800000 */
.L_x_238:
[----:B------:R-:W-:Y:S05]  /*bba0*/  BSYNC.RECONVERGENT B2 ;  /* 0x0000000000027941 */ /* 0x000fea0003800200 */
.L_x_237:
[----:B------:R-:W-:Y:S05]  /*bbb0*/  @!P0 BRA `(.L_x_231) ;  /* 0x0000000000448947 */ /* 0x000fea0003800000 */
[----:B------:R-:W-:-:S05]  /*bbc0*/  IMAD.WIDE.U32 R8, R3, 0x8, R22 ;  /* 0x0000000803087825 */ /* 0x000fca00078e0016 */
[----:B-12---:R-:W2:Y:S01]  /*bbd0*/  LD.E.64 R6, desc[UR36][R8.64] ;  /* 0x0000002408067980 */ /* 0x006ea2000c101b00 */
[----:B------:R-:W-:Y:S01]  /*bbe0*/  ISETP.NE.AND P1, PT, R102, 0x1, PT ;  /* 0x000000016600780c */ /* 0x000fe20003f25270 */
[----:B--2--5:R-:W-:-:S06]  /*bbf0*/  DSETP.GT.AND P0, PT, R4, R6, PT ;  /* 0x000000060400722a */ /* 0x024fcc0003f04000 */
[----:B------:R-:W-:Y:S02]  /*bc00*/  FSEL R4, R6, R4, P0 ;  /* 0x0000000406047208 */ /* 0x000fe40000000000 */
[----:B------:R-:W-:-:S04]  /*bc10*/  FSEL R5, R7, R5, P0 ;  /* 0x0000000507057208 */ /* 0x000fc80000000000 */
[----:B------:R-:W-:Y:S05]  /*bc20*/  @!P1 BRA `(.L_x_231) ;  /* 0x0000000000289947 */ /* 0x000fea0003800000 */
[----:B------:R-:W2:Y:S01]  /*bc30*/  LD.E.64 R6, desc[UR36][R8.64+0x8] ;  /* 0x0000082408067980 */ /* 0x000ea2000c101b00 */
[----:B------:R-:W-:Y:S01]  /*bc40*/  ISETP.NE.AND P1, PT, R102, 0x2, PT ;  /* 0x000000026600780c */ /* 0x000fe20003f25270 */
[----:B--2---:R-:W-:-:S06]  /*bc50*/  DSETP.GT.AND P0, PT, R4, R6, PT ;  /* 0x000000060400722a */ /* 0x004fcc0003f04000 */
[----:B------:R-:W-:Y:S02]  /*bc60*/  FSEL R4, R6, R4, P0 ;  /* 0x0000000406047208 */ /* 0x000fe40000000000 */
[----:B------:R-:W-:-:S04]  /*bc70*/  FSEL R5, R7, R5, P0 ;  /* 0x0000000507057208 */ /* 0x000fc80000000000 */
[----:B------:R-:W-:Y:S05]  /*bc80*/  @!P1 BRA `(.L_x_231) ;  /* 0x0000000000109947 */ /* 0x000fea0003800000 */
[----:B------:R-:W2:Y:S02]  /*bc90*/  LD.E.64 R8, desc[UR36][R8.64+0x10] ;  /* 0x0000102408087980 */ /* 0x000ea4000c101b00 */
[----:B--2---:R-:W-:-:S14]  /*bca0*/  DSETP.GT.AND P0, PT, R4, R8, PT ;  /* 0x000000080400722a */ /* 0x004fdc0003f04000 */
[----:B------:R-:W-:Y:S01]  /*bcb0*/  @P0 IMAD.MOV.U32 R4, RZ, RZ, R8 ;  /* 0x000000ffff040224 */ /* 0x000fe200078e0008 */
[----:B------:R-:W-:-:S07]  /*bcc0*/  @P0 MOV R5, R9 ;  /* 0x0000000900050202 */ /* 0x000fce0000000f00 */
.L_x_231:
[----:B------:R-:W-:Y:S05]  /*bcd0*/  BSYNC.RECONVERGENT B1 ;  /* 0x0000000000017941 */ /* 0x000fea0003800200 */
.L_x_230:
[----:B------:R-:W-:-:S05]  /*bce0*/  IMAD.WIDE R8, R83, 0x8, R24 ;  /* 0x0000000853087825 */ /* 0x000fca00078e0218 */
[----:B-----5:R3:W-:Y:S04]  /*bcf0*/  ST.E.64 desc[UR36][R8.64], R4 ;  /* 0x0000000408007985 */ /* 0x0207e8000c101b24 */
[----:B-12---:R3:W5:Y:S01]  /*bd00*/  LD.E.64 R6, desc[UR36][R24.64] ;  /* 0x0000002418067980 */ /* 0x006762000c101b00 */
[----:B------:R-:W-:Y:S01]  /*bd10*/  ISETP.GE.AND P0, PT, R83, 0x2, PT ;  /* 0x000000025300780c */ /* 0x000fe20003f06270 */
[----:B------:R-:W-:-:S12]  /*bd20*/  BSSY.RECONVERGENT B1, `(.L_x_239) ;  /* 0x00000ac000017945 */ /* 0x000fd80003800200 */
[----:B---3--:R-:W-:Y:S05]  /*bd30*/  @!P0 BRA `(.L_x_240) ;  /* 0x0000000800a88947 */ /* 0x008fea0003800000 */
[----:B------:R-:W-:Y:S01]  /*bd40*/  VIADD R0, R101, 0xffffffff ;  /* 0xffffffff65007836 */ /* 0x000fe20000000000 */
[----:B------:R-:W-:Y:S01]  /*bd50*/  BSSY.RECONVERGENT B2, `(.L_x_241) ;  /* 0x000004d000027945 */ /* 0x000fe20003800200 */
[----:B------:R-:W-:-:S03]  /*bd60*/  IMAD.MOV.U32 R3, RZ, RZ, 0x1 ;  /* 0x00000001ff037424 */ /* 0x000fc600078e00ff */
[----:B------:R-:W-:-:S13]  /*bd70*/  ISETP.GE.U32.AND P0, PT, R0, 0xf, PT ;  /* 0x0000000f0000780c */ /* 0x000fda0003f06070 */
[----:B------:R-:W-:Y:S05]  /*bd80*/  @!P0 BRA `(.L_x_242) ;  /* 0x0000000400248947 */ /* 0x000fea0003800000 */
[----:B------:R-:W-:Y:S01]  /*bd90*/  BSSY.RECONVERGENT B3, `(.L_x_242) ;  /* 0x0000048000037945 */ /* 0x000fe20003800200 */
[----:B------:R-:W-:Y:S01]  /*bda0*/  LOP3.LUT R19, R101, 0xfffffff0, RZ, 0xc0, !PT ;  /* 0xfffffff065137812 */ /* 0x000fe200078ec0ff */
[----:B------:R-:W-:-:S07]  /*bdb0*/  IMAD.MOV.U32 R3, RZ, RZ, 0x1 ;  /* 0x00000001ff037424 */ /* 0x000fce00078e00ff */
.L_x_243:
[----:B------:R-:W-:-:S05]  /*bdc0*/  IMAD.WIDE.U32 R4, R3, 0x8, R24 ;  /* 0x0000000803047825 */ /* 0x000fca00078e0018 */
        /* <DEDUP_REMOVED lines=15> */
[----:B------:R0:W4:Y:S01]  /*bec0*/  LD.E.64 R118, desc[UR36][R4.64+0x78] ;  /* 0x0000782404767980 */ /* 0x000122000c101b00 */
[C---:B------:R-:W-:Y:S01]  /*bed0*/  VIADD R0, R3.reuse, 0xf ;  /* 0x0000000f03007836 */ /* 0x040fe20000000000 */
[----:B------:R-:W-:-:S04]  /*bee0*/  IADD3 R3, PT, PT, R3, 0x10, RZ ;  /* 0x0000001003037810 */ /* 0x000fc80007ffe0ff */
[----:B------:R-:W-:Y:S01]  /*bef0*/  ISETP.NE.AND P1, PT, R0, R19, PT ;  /* 0x000000130000720c */ /* 0x000fe20003f25270 */
[----:B--2--5:R-:W-:-:S06]  /*bf00*/  DSETP.GEU.AND P0, PT, R6, R8, PT ;  /* 0x000000080600722a */ /* 0x024fcc0003f0e000 */
[----:B------:R-:W-:Y:S02]  /*bf10*/  FSEL R6, R8, R6, !P0 ;  /* 0x0000000608067208 */ /* 0x000fe40004000000 */
[----:B------:R-:W-:-:S06]  /*bf20*/  FSEL R7, R9, R7, !P0 ;  /* 0x0000000709077208 */ /* 0x000fcc0004000000 */
[----:B---3--:R-:W-:-:S06]  /*bf30*/  DSETP.GEU.AND P0, PT, R6, R10, PT ;  /* 0x0000000a0600722a */ /* 0x008fcc0003f0e000 */
[----:B------:R-:W-:Y:S02]  /*bf40*/  FSEL R6, R10, R6, !P0 ;  /* 0x000000060a067208 */ /* 0x000fe40004000000 */
[----:B------:R-:W-:-:S06]  /*bf50*/  FSEL R7, R11, R7, !P0 ;  /* 0x000000070b077208 */ /* 0x000fcc0004000000 */
[----:B----4-:R-:W-:-:S06]  /*bf60*/  DSETP.GEU.AND P0, PT, R6, R12, PT ;  /* 0x0000000c0600722a */ /* 0x010fcc0003f0e000 */
[----:B------:R-:W-:Y:S02]  /*bf70*/  FSEL R6, R12, R6, !P0 ;  /* 0x000000060c067208 */ /* 0x000fe40004000000 */
[----:B------:R-:W-:-:S06]  /*bf80*/  FSEL R7, R13, R7, !P0 ;  /* 0x000000070d077208 */ /* 0x000fcc0004000000 */
[----:B------:R-:W-:-:S06]  /*bf90*/  DSETP.GEU.AND P0, PT, R6, R14, PT ;  /* 0x0000000e0600722a */ /* 0x000fcc0003f0e000 */
[----:B0-----:R-:W-:Y:S02]  /*bfa0*/  FSEL R4, R14, R6, !P0 ;  /* 0x000000060e047208 */ /* 0x001fe40004000000 */
[----:B------:R-:W-:-:S06]  /*bfb0*/  FSEL R5, R15, R7, !P0 ;  /* 0x000000070f057208 */ /* 0x000fcc0004000000 */
[----:B------:R-:W-:-:S06]  /*bfc0*/  DSETP.GEU.AND P0, PT, R4, R16, PT ;  /* 0x000000100400722a */ /* 0x000fcc0003f0e000 */
[----:B------:R-:W-:Y:S02]  /*bfd0*/  FSEL R4, R16, R4, !P0 ;  /* 0x0000000410047208 */ /* 0x000fe40004000000 */
        /* <DEDUP_REMOVED lines=33> */
[----:B------:R-:W-:Y:S01]  /*c1f0*/  FSEL R7, R119, R5, !P0 ;  /* 0x0000000577077208 */ /* 0x000fe20004000000 */
[----:B------:R-:W-:Y:S06]  /*c200*/  @P1 BRA `(.L_x_243) ;  /* 0xfffffff800ec1947 */ /* 0x000fec000383ffff */
[----:B------:R-:W-:Y:S05]  /*c210*/  BSYNC.RECONVERGENT B3 ;  /* 0x0000000000037941 */ /* 0x000fea0003800200 */
.L_x_242:
[----:B------:R-:W-:Y:S05]  /*c220*/  BSYNC.RECONVERGENT B2 ;  /* 0x0000000000027941 */ /* 0x000fea0003800200 */
.L_x_241:
[----:B------:R-:W-:-:S13]  /*c230*/  LOP3.LUT P0, RZ, R101, 0xf, RZ, 0xc0, !PT ;  /* 0x0000000f65ff7812 */ /* 0x000fda000780c0ff */
[----:B------:R-:W-:Y:S05]  /*c240*/  @!P0 BRA `(.L_x_240) ;  /* 0x0000000400648947 */ /* 0x000fea0003800000 */
[----:B------:R-:W-:Y:S01]  /*c250*/  IMAD.IADD R0, R89, 0x1, R74 ;  /* 0x0000000159007824 */ /* 0x000fe200078e024a */
[----:B------:R-:W-:Y:S04]  /*c260*/  BSSY.RECONVERGENT B2, `(.L_x_244) ;  /* 0x0000028000027945 */ /* 0x000fe80003800200 */
[----:B------:R-:W-:-:S04]  /*c270*/  LOP3.LUT R0, R0, 0xf, RZ, 0xc0, !PT ;  /* 0x0000000f00007812 */ /* 0x000fc800078ec0ff */
[C---:B------:R-:W-:Y:S01]  /*c280*/  LOP3.LUT P0, RZ, R0.reuse, 0x7, RZ, 0xc0, !PT ;  /* 0x0000000700ff7812 */ /* 0x040fe2000780c0ff */
[----:B------:R-:W-:-:S05]  /*c290*/  VIADD R4, R0, 0xffffffff ;  /* 0xffffffff00047836 */ /* 0x000fca0000000000 */
[----:B------:R-:W-:-:S13]  /*c2a0*/  ISETP.GE.U32.AND P1, PT, R4, 0x7, PT ;  /* 0x000000070400780c */ /* 0x000fda0003f26070 */
[----:B------:R-:W-:Y:S05]  /*c2b0*/  @!P1 BRA `(.L_x_245) ;  /* 0x0000000000889947 */ /* 0x000fea0003800000 */
        /* <DEDUP_REMOVED lines=8> */
[----:B------:R1:W4:Y:S01]  /*c340*/  LD.E.64 R96, desc[UR36][R4.64+0x38] ;  /* 0x0000382404607980 */ /* 0x000322000c101b00 */
[----:B------:R-:W-:Y:S01]  /*c350*/  VIADD R3, R3, 0x8 ;  /* 0x0000000803037836 */ /* 0x000fe20000000000 */
        /* <DEDUP_REMOVED lines=10> */
[----:B-1----:R-:W-:Y:S02]  /*c400*/  FSEL R4, R14, R6, !P1 ;  /* 0x000000060e047208 */ /* 0x002fe40004800000 */
        /* <DEDUP_REMOVED lines=12> */
[----:B------:R-:W-:-:S07]  /*c4d0*/  FSEL R7, R97, R5, !P1 ;  /* 0x0000000561077208 */ /* 0x000fce0004800000 */
.L_x_245:
[----:B------:R-:W-:Y:S05]  /*c4e0*/  BSYNC.RECONVERGENT B2 ;  /* 0x0000000000027941 */ /* 0x000fea0003800200 */
.L_x_244:
[----:B------:R-:W-:Y:S05]  /*c4f0*/  @!P0 BRA `(.L_x_240) ;  /* 0x0000000000b88947 */ /* 0x000fea0003800000 */
[----:B------:R-:W-:Y:S01]  /*c500*/  IADD3 R0, PT, PT, R18, 0x6, R77 ;  /* 0x0000000612007810 */ /* 0x000fe20007ffe04d */
[----:B------:R-:W-:Y:S03]  /*c510*/  BSSY.RECONVERGENT B2, `(.L_x_246) ;  /* 0x000001a000027945 */ /* 0x000fe60003800200 */
[----:B------:R-:W-:-:S04]  /*c520*/  LOP3.LUT R0, R0, 0xffff, RZ, 0xc0, !PT ;  /* 0x0000ffff00007812 */ /* 0x000fc800078ec0ff */
[C---:B------:R-:W-:Y:S02]  /*c530*/  LOP3.LUT R4, R0.reuse, 0x7, RZ, 0xc0, !PT ;  /* 0x0000000700047812 */ /* 0x040fe400078ec0ff */
[----:B------:R-:W-:-:S03]  /*c540*/  LOP3.LUT R0, R0, 0x3, RZ, 0xc0, !PT ;  /* 0x0000000300007812 */ /* 0x000fc600078ec0ff */
[----:B------:R-:W-:Y:S01]  /*c550*/  VIADD R4, R4, 0xffffffff ;  /* 0xffffffff04047836 */ /* 0x000fe20000000000 */
[----:B------:R-:W-:-:S04]  /*c560*/  ISETP.NE.AND P0, PT, R0, RZ, PT ;  /* 0x000000ff0000720c */ /* 0x000fc80003f05270 */
[----:B------:R-:W-:-:S13]  /*c570*/  ISETP.GE.U32.AND P1, PT, R4, 0x3, PT ;  /* 0x000000030400780c */ /* 0x000fda0003f26070 */
[----:B------:R-:W-:Y:S05]  /*c580*/  @!P1 BRA `(.L_x_247) ;  /* 0x0000000000489947 */ /* 0x000fea0003800000 */
[----:B------:R-:W-:-:S05]  /*c590*/  IMAD.WIDE.U32 R4, R3, 0x8, R24 ;  /* 0x0000000803047825 */ /* 0x000fca00078e0018 */
[----:B------:R-:W2:Y:S04]  /*c5a0*/  LD.E.64 R8, desc[UR36][R4.64] ;  /* 0x0000002404087980 */ /* 0x000ea8000c101b00 */
[----:B----4-:R-:W3:Y:S04]  /*c5b0*/  LD.E.64 R10, desc[UR36][R4.64+0x8] ;  /* 0x00000824040a7980 */ /* 0x010ee8000c101b00 */
[----:B------:R-:W4:Y:S04]  /*c5c0*/  LD.E.64 R12, desc[UR36][R4.64+0x10] ;  /* 0x00001024040c7980 */ /* 0x000f28000c101b00 */
[----:B------:R-:W4:Y:S01]  /*c5d0*/  LD.E.64 R14, desc[UR36][R4.64+0x18] ;  /* 0x00001824040e7980 */ /* 0x000f22000c101b00 */
[----:B------:R-:W-:Y:S01]  /*c5e0*/  IADD3 R3, PT, PT, R3, 0x4, RZ ;  /* 0x0000000403037810 */ /* 0x000fe20007ffe0ff */
        /* <DEDUP_REMOVED lines=10> */
[----:B------:R-:W-:Y:S02]  /*c690*/  FSEL R6, R14, R6, !P1 ;  /* 0x000000060e067208 */ /* 0x000fe40004800000 */
[----:B------:R-:W-:-:S07]  /*c6a0*/  FSEL R7, R15, R7, !P1 ;  /* 0x000000070f077208 */ /* 0x000fce0004800000 */
.L_x_247:
[----:B------:R-:W-:Y:S05]  /*c6b0*/  BSYNC.RECONVERGENT B2 ;  /* 0x0000000000027941 */ /* 0x000fea0003800200 */
.L_x_246:
[----:B------:R-:W-:Y:S05]  /*c6c0*/  @!P0 BRA `(.L_x_240) ;  /* 0x0000000000448947 */ /* 0x000fea0003800000 */
[----:B------:R-:W-:-:S05]  /*c6d0*/  IMAD.WIDE.U32 R8, R3, 0x8, R24 ;  /* 0x0000000803087825 */ /* 0x000fca00078e0018 */
[----:B------:R-:W2:Y:S01]  /*c6e0*/  LD.E.64 R4, desc[UR36][R8.64] ;  /* 0x0000002408047980 */ /* 0x000ea2000c101b00 */
[----:B------:R-:W-:Y:S01]  /*c6f0*/  ISETP.NE.AND P1, PT, R0, 0x1, PT ;  /* 0x000000010000780c */ /* 0x000fe20003f25270 */
[----:B--2--5:R-:W-:-:S06]  /*c700*/  DSETP.GEU.AND P0, PT, R6, R4, PT ;  /* 0x000000040600722a */ /* 0x024fcc0003f0e000 */
[----:B------:R-:W-:Y:S02]  /*c710*/  FSEL R6, R4, R6, !P0 ;  /* 0x0000000604067208 */ /* 0x000fe40004000000 */
[----:B------:R-:W-:-:S04]  /*c720*/  FSEL R7, R5, R7, !P0 ;  /* 0x0000000705077208 */ /* 0x000fc80004000000 */
[----:B------:R-:W-:Y:S05]  /*c730*/  @!P1 BRA `(.L_x_240) ;  /* 0x0000000000289947 */ /* 0x000fea0003800000 */
[----:B------:R-:W2:Y:S01]  /*c740*/  LD.E.64 R4, desc[UR36][R8.64+0x8] ;  /* 0x0000082408047980 */ /* 0x000ea2000c101b00 */
[----:B------:R-:W-:Y:S01]  /*c750*/  ISETP.NE.AND P1, PT, R0, 0x2, PT ;  /* 0x000000020000780c */ /* 0x000fe20003f25270 */
[----:B--2---:R-:W-:-:S06]  /*c760*/  DSETP.GEU.AND P0, PT, R6, R4, PT ;  /* 0x000000040600722a */ /* 0x004fcc0003f0e000 */
[----:B------:R-:W-:Y:S02]  /*c770*/  FSEL R6, R4, R6, !P0 ;  /* 0x0000000604067208 */ /* 0x000fe40004000000 */
[----:B------:R-:W-:-:S04]  /*c780*/  FSEL R7, R5, R7, !P0 ;  /* 0x0000000705077208 */ /* 0x000fc80004000000 */
[----:B------:R-:W-:Y:S05]  /*c790*/  @!P1 BRA `(.L_x_240) ;  /* 0x0000000000109947 */ /* 0x000fea0003800000 */
[----:B------:R-:W2:Y:S02]  /*c7a0*/  LD.E.64 R8, desc[UR36][R8.64+0x10] ;  /* 0x0000102408087980 */ /* 0x000ea4000c101b00 */
[----:B--2---:R-:W-:-:S14]  /*c7b0*/  DSETP.GEU.AND P0, PT, R6, R8, PT ;  /* 0x000000080600722a */ /* 0x004fdc0003f0e000 */
[----:B------:R-:W-:Y:S02]  /*c7c0*/  @!P0 IMAD.MOV.U32 R6, RZ, RZ, R8 ;  /* 0x000000ffff068224 */ /* 0x000fe400078e0008 */
[----:B------:R-:W-:-:S07]  /*c7d0*/  @!P0 IMAD.MOV.U32 R7, RZ, RZ, R9 ;  /* 0x000000ffff078224 */ /* 0x000fce00078e0009 */
.L_x_240:
[----:B------:R-:W-:Y:S05]  /*c7e0*/  BSYNC.RECONVERGENT B1 ;  /* 0x0000000000017941 */ /* 0x000fea0003800200 */
.L_x_239:
[----:B------:R-:W1:Y:S01]  /*c7f0*/  LDCU UR4, c[0x0][0x390] ;  /* 0x00007200ff0477ac */ /* 0x000e620008000800 */
[----:B-----5:R2:W-:Y:S01]  /*c800*/  ST.E.64 desc[UR36][R28.64], R6 ;  /* 0x000000061c007985 */ /* 0x0205e2000c101b24 */
[----:B-1----:R-:W-:-:S09]  /*c810*/  UISETP.NE.AND UP0, UPT, UR4, URZ, UPT ;  /* 0x000000ff0400728c */ /* 0x002fd2000bf05270 */
[----:B--2---:R-:W-:Y:S05]  /*c820*/  BRA.U !UP0, `(.L_x_7) ;  /* 0x000000a508307547 */ /* 0x004fea000b800000 */
[----:B------:R-:W1:Y:S02]  /*c830*/  LDC R93, c[0x0][0x394] ;  /* 0x0000e500ff5d7b82 */ /* 0x000e640000000800 */
[----:B-1----:R-:W-:-:S04]  /*c840*/  ISETP.GT.AND P0, PT, R104, R93, PT ;  /* 0x0000005d6800720c */ /* 0x002fc80003f04270 */
[----:B------:R-:W-:-:S05]  /*c850*/  SEL R106, R106, R93, !P0 ;  /* 0x0000005d6a6a7207 */ /* 0x000fca0004000000 */
[----:B------:R-:W-:-:S05]  /*c860*/  VIADD R0, R106, UR4 ;  /* 0x000000046a007c36 */ /* 0x000fca0008000000 */
[----:B------:R-:W-:-:S13]  /*c870*/  ISETP.GT.AND P0, PT, R0, R93, PT ;  /* 0x0000005d0000720c */ /* 0x000fda0003f04270 */
[----:B------:R-:W-:-:S05]  /*c880*/  @!P0 VIADD R93, R0, 0xffffffff ;  /* 0xffffffff005d8836 */ /* 0x000fca0000000000 */
[----:B------:R-:W-:-:S04]  /*c890*/  IADD3 R95, PT, PT, -R106, R93, RZ ;  /* 0x0000005d6a5f7210 */ /* 0x000fc80007ffe1ff */
[----:B------:R-:W-:-:S13]  /*c8a0*/  ISETP.GE.AND P0, PT, R95, R2, PT ;  /* 0x000000025f00720c */ /* 0x000fda0003f06270 */
[----:B------:R-:W-:Y:S05]  /*c8b0*/  @!P0 BRA `(.L_x_7) ;  /* 0x000000a4000c8947 */ /* 0x000fea0003800000 */
        /* <DEDUP_REMOVED lines=11> */
.L_x_253:
[----:B------:R-:W-:-:S05]  /*c970*/  IMAD.WIDE.U32 R4, R0, 0x8, R68 ;  /* 0x0000000800047825 */ /* 0x000fca00078e0044 */
[----:B------:R-:W2:Y:S04]  /*c980*/  LD.E.64 R6, desc[UR36][R4.64] ;  /* 0x0000002404067980 */ /* 0x000ea8000c101b00 */
[----:B------:R-:W3:Y:S04]  /*c990*/  LD.E.64 R8, desc[UR36][R4.64+0x8] ;  /* 0x0000082404087980 */ /* 0x000ee8000c101b00 */
[----:B----4-:R-:W4:Y:S04]  /*c9a0*/  LD.E.64 R10, desc[UR36][R4.64+0x10] ;  /* 0x00001024040a7980 */ /* 0x010f28000c101b00 */
[----:B------:R-:W5:Y:S04]  /*c9b0*/  LD.E.64 R12, desc[UR36][R4.64+0x18] ;  /* 0x00001824040c7980 */ /* 0x000f68000c101b00 */
[----:B------:R-:W5:Y:S04]  /*c9c0*/  LD.E.64 R16, desc[UR36][R4.64+0x20] ;  /* 0x0000202404107980 */ /* 0x000f68000c101b00 */
[----:B------:R-:W5:Y:S04]  /*c9d0*/  LD.E.64 R96, desc[UR36][R4.64+0x28] ;  /* 0x0000282404607980 */ /* 0x000f68000c101b00 */
[----:B------:R-:W5:Y:S04]  /*c9e0*/  LD.E.64 R98, desc[UR36][R4.64+0x30] ;  /* 0x0000302404627980 */ /* 0x000f68000c101b00 */
[----:B------:R-:W5:Y:S04]  /*c9f0*/  LD.E.64 R102, desc[UR36][R4.64+0x38] ;  /* 0x0000382404667980 */ /* 0x000f68000c101b00 */
[----:B------:R-:W5:Y:S04]  /*ca00*/  LD.E.64 R104, desc[UR36][R4.64+0x40] ;  /* 0x0000402404687980 */ /* 0x000f68000c101b00 */
[----:B------:R-:W5:Y:S04]  /*ca10*/  LD.E.64 R108, desc[UR36][R4.64+0x48] ;  /* 0x00004824046c7980 */ /* 0x000f68000c101b00 */
[----:B0-----:R-:W5:Y:S04]  /*ca20*/  LD.E.64 R110, desc[UR36][R4.64+0x50] ;  /* 0x00005024046e7980 */ /* 0x001f68000c101b00 */
[----:B------:R-:W5:Y:S04]  /*ca30*/  LD.E.64 R112, desc[UR36][R4.64+0x58] ;  /* 0x0000582404707980 */ /* 0x000f68000c101b00 */
[----:B------:R-:W5:Y:S04]  /*ca40*/  LD.E.64 R114, desc[UR36][R4.64+0x60] ;  /* 0x0000602404727980 */ /* 0x000f68000c101b00 */
[----:B------:R-:W5:Y:S04]  /*ca50*/  LD.E.64 R116, desc[UR36][R4.64+0x68] ;  /* 0x0000682404747980 */ /* 0x000f68000c101b00 */
[----:B------:R-:W5:Y:S04]  /*ca60*/  LD.E.64 R118, desc[UR36][R4.64+0x70] ;  /* 0x0000702404767980 */ /* 0x000f68000c101b00 */
[----:B------:R-:W5:Y:S01]  /*ca70*/  LD.E.64 R120, desc[UR36][R4.64+0x78] ;  /* 0x0000782404787980 */ /* 0x000f62000c101b00 */
[----:B------:R-:W-:-:S05]  /*ca80*/  VIADD R0, R0, 0x10 ;  /* 0x0000001000007836 */ /* 0x000fca0000000000 */
        /* <DEDUP_REMOVED lines=19> */
.L_x_252:
[----:B------:R-:W-:-:S07]  /*cbc0*/  IMAD.MOV.U32 R3, RZ, RZ, R71 ;  /* 0x000000ffff037224 */ /* 0x000fce00078e0047 */
.L_x_251:
[----:B------:R-:W-:Y:S05]  /*cbd0*/  BSYNC.RECONVERGENT B2 ;  /* 0x0000000000027941 */ /* 0x000fea0003800200 */
.L_x_250:
        /* <DEDUP_REMOVED lines=14> */
[----:B------:R-:W5:Y:S01]  /*ccc0*/  LD.E.64 R102, desc[UR36][R4.64+0x38] ;  /* 0x0000382404667980 */ /* 0x000f62000c101b00 */
[----:B------:R-:W-:Y:S01]  /*ccd0*/  IADD3 R3, PT, PT, R3, 0x8, RZ ;  /* 0x0000000803037810 */ /* 0x000fe20007ffe0ff */
        /* <DEDUP_REMOVED lines=8> */
.L_x_255:
[----:B------:R-:W-:Y:S05]  /*cd60*/  BSYNC.RECONVERGENT B2 ;  /* 0x0000000000027941 */ /* 0x000fea0003800200 */
.L_x_254:
        /* <DEDUP_REMOVED lines=9> */
[----:B------:R-:W5:Y:S01]  /*ce00*/  LD.E.64 R12, desc[UR36][R4.64+0x18] ;  /* 0x00001824040c7980 */ /* 0x000f62000c101b00 */
[----:B------:R-:W-:Y:S01]  /*ce10*/  VIADD R3, R3, 0x4 ;  /* 0x0000000403037836 */ /* 0x000fe20000000000 */
[----:B--2---:R-:W-:-:S08]  /*ce20*/  DADD R6, R14, R6 ;  /* 0x000000000e067229 */ /* 0x004fd00000000006 */
[----:B---3--:R-:W-:-:S08]  /*ce30*/  DADD R6, R6, R8 ;  /* 0x0000000006067229 */ /* 0x008fd00000000008 */
[----:B----4-:R-:W-:-:S08]  /*ce40*/  DADD R6, R6, R10 ;  /* 0x0000000006067229 */ /* 0x010fd0000000000a */
[----:B-----5:R-:W-:-:S11]  /*ce50*/  DADD R14, R6, R12 ;  /* 0x00000000060e7229 */ /* 0x020fd6000000000c */
.L_x_257:
[----:B------:R-:W-:Y:S05]  /*ce60*/  BSYNC.RECONVERGENT B2 ;  /* 0x0000000000027941 */ /* 0x000fea0003800200 */
.L_x_256:
[----:B------:R-:W-:Y:S05]  /*ce70*/  @!P1 BRA `(.L_x_249) ;  /* 0x0000000000289947 */ /* 0x000fea0003800000 */
[----:B------:R-:W-:-:S05]  /*ce80*/  IMAD.WIDE.U32 R8, R3, 0x8, R68 ;  /* 0x0000000803087825 */ /* 0x000fca00078e0044 */
[----:B------:R-:W2:Y:S01]  /*ce90*/  LD.E.64 R4, desc[UR36][R8.64] ;  /* 0x0000002408047980 */ /* 0x000ea2000c101b00 */
        /* <DEDUP_REMOVED lines=8> */
.L_x_249:
[----:B------:R-:W-:Y:S05]  /*cf20*/  BSYNC.RECONVERGENT B1 ;  /* 0x0000000000017941 */ /* 0x000fea0003800200 */
.L_x_248:
        /* <DEDUP_REMOVED lines=17> */
[----:B----4-:R-:W-:-:S07]  /*d040*/  IMAD.MOV.U32 R11, RZ, RZ, R21 ;  /* 0x000000ffff0b7224 */ /* 0x010fce00078e0015 */
[----:B0-----:R-:W-:Y:S05]  /*d050*/  CALL.REL.NOINC `($__internal_0_$__cuda_sm20_div_rn_f64_full) ;  /* 0x0000009c00547944 */ /* 0x001fea0003c00000 */
[----:B------:R-:W-:Y:S01]  /*d060*/  MOV R4, R112 ;  /* 0x0000007000047202 */ /* 0x000fe20000000f00 */
[----:B------:R-:W-:-:S07]  /*d070*/  IMAD.MOV.U32 R5, RZ, RZ, R113 ;  /* 0x000000ffff057224 */ /* 0x000fce00078e0071 */
.L_x_259:
[----:B------:R-:W-:Y:S05]  /*d080*/  BSYNC.RECONVERGENT B2 ;  /* 0x0000000000027941 */ /* 0x000fea0003800200 */
.L_x_258:
        /* <DEDUP_REMOVED lines=11> */
.L_x_265:
[----:B------:R-:W-:-:S05]  /*d140*/  IMAD.WIDE.U32 R6, R0, 0x8, R68 ;  /* 0x0000000800067825 */ /* 0x000fca00078e0044 */
[----:B------:R-:W2:Y:S04]  /*d150*/  LD.E.64 R8, desc[UR36][R6.64] ;  /* 0x0000002406087980 */ /* 0x000ea8000c101b00 */
[----:B----4-:R-:W3:Y:S04]  /*d160*/  LD.E.64 R10, desc[UR36][R6.64+0x8] ;  /* 0x00000824060a7980 */ /* 0x010ee8000c101b00 */
[----:B------:R-:W4:Y:S04]  /*d170*/  LD.E.64 R12, desc[UR36][R6.64+0x10] ;  /* 0x00001024060c7980 */ /* 0x000f28000c101b00 */
        /* <DEDUP_REMOVED lines=49> */
.L_x_264:
[----:B------:R-:W-:-:S07]  /*d490*/  MOV R3, R71 ;  /* 0x0000004700037202 */ /* 0x000fce0000000f00 */
.L_x_263:
[----:B------:R-:W-:Y:S05]  /*d4a0*/  BSYNC.RECONVERGENT B2 ;  /* 0x0000000000027941 */ /* 0x000fea0003800200 */
.L_x_262:
        /* <DEDUP_REMOVED lines=32> */
.L_x_267:
[----:B------:R-:W-:Y:S05]  /*d6b0*/  BSYNC.RECONVERGENT B2 ;  /* 0x0000000000027941 */ /* 0x000fea0003800200 */
.L_x_266:
        /* <DEDUP_REMOVED lines=19> */
.L_x_269:
[----:B------:R-:W-:Y:S05]  /*d7f0*/  BSYNC.RECONVERGENT B2 ;  /* 0x0000000000027941 */ /* 0x000fea0003800200 */
.L_x_268:
[----:B------:R-:W-:Y:S05]  /*d800*/  @!P1 BRA `(.L_x_261) ;  /* 0x0000000000349947 */ /* 0x000fea0003800000 */
[----:B----4-:R-:W-:-:S05]  /*d810*/  IMAD.WIDE.U32 R10, R3, 0x8, R68 ;  /* 0x00000008030a7825 */ /* 0x010fca00078e0044 */
        /* <DEDUP_REMOVED lines=12> */
.L_x_261:
[----:B------:R-:W-:Y:S05]  /*d8e0*/  BSYNC.RECONVERGENT B1 ;  /* 0x0000000000017941 */ /* 0x000fea0003800200 */
.L_x_260:
        /* <DEDUP_REMOVED lines=8> */
[----:B----4-:R-:W-:-:S08]  /*d970*/  DFMA R10, R8, R6, R8 ;  /* 0x00000006080a722b */ /* 0x010fd00000000008 */
        /* <DEDUP_REMOVED lines=9> */
[----:B0-----:R-:W-:Y:S05]  /*da10*/  CALL.REL.NOINC `($__internal_0_$__cuda_sm20_div_rn_f64_full) ;  /* 0x0000009000e47944 */ /* 0x001fea0003c00000 */
[----:B------:R-:W-:Y:S02]  /*da20*/  IMAD.MOV.U32 R6, RZ, RZ, R112 ;  /* 0x000000ffff067224 */ /* 0x000fe400078e0070 */
[----:B------:R-:W-:-:S07]  /*da30*/  IMAD.MOV.U32 R7, RZ, RZ, R113 ;  /* 0x000000ffff077224 */ /* 0x000fce00078e0071 */
.L_x_271:
[----:B------:R-:W-:Y:S05]  /*da40*/  BSYNC.RECONVERGENT B2 ;  /* 0x0000000000027941 */ /* 0x000fea0003800200 */
.L_x_270:
[----:B------:R-:W-:Y:S01]  /*da50*/  BSSY.RECONVERGENT B2, `(.L_x_272) ;  /* 0x00003a1000027945 */ /* 0x000fe20003800200 */
[----:B------:R-:W-:-:S03]  /*da60*/  VIADD R99, R95, 0x1 ;  /* 0x000000015f637836 */ /* 0x000fc60000000000 */
        /* <DEDUP_REMOVED lines=9> */
.L_x_277:
[----:B-1----:R-:W1:Y:S01]  /*db00*/  LDC.64 R10, c[0x0][0x380] ;  /* 0x0000e000ff0a7b82 */ /* 0x002e620000000a00 */
[----:B------:R-:W-:-:S04]  /*db10*/  IMAD.IADD R13, R106, 0x1, R3 ;  /* 0x000000016a0d7824 */ /* 0x000fc800078e0203 */
[----:B-1----:R-:W-:-:S05]  /*db20*/  IMAD.WIDE R10, R13, 0x8, R10 ;  /* 0x000000080d0a7825 */ /* 0x002fca00078e020a */
        /* <DEDUP_REMOVED lines=17> */
.L_x_276:
[----:B------:R-:W-:-:S07]  /*dc40*/  IMAD.MOV.U32 R3, RZ, RZ, R81 ;  /* 0x000000ffff037224 */ /* 0x000fce00078e0051 */
.L_x_275:
[----:B------:R-:W-:Y:S05]  /*dc50*/  BSYNC.RECONVERGENT B1 ;  /* 0x0000000000017941 */ /* 0x000fea0003800200 */
.L_x_274:
[----:B------:R-:W-:Y:S01]  /*dc60*/  ISETP.NE.AND P3, PT, R80, RZ, PT ;  /* 0x000000ff5000720c */ /* 0x000fe20003f65270 */
[----:B------:R-:W-:-:S12]  /*dc70*/  BSSY.RECONVERGENT B1, `(.L_x_278) ;  /* 0x0000013000017945 */ /* 0x000fd80003800200 */
[----:B------:R-:W-:Y:S05]  /*dc80*/  @!P3 BRA `(.L_x_279) ;  /* 0x000000000044b947 */ /* 0x000fea0003800000 */
[----:B-1----:R-:W1:Y:S01]  /*dc90*/  LDC.64 R12, c[0x0][0x380] ;  /* 0x0000e000ff0c7b82 */ /* 0x002e620000000a00 */
[----:B------:R-:W-:-:S04]  /*dca0*/  IMAD.IADD R11, R106, 0x1, R3 ;  /* 0x000000016a0b7824 */ /* 0x000fc800078e0203 */
[----:B-1----:R-:W-:-:S05]  /*dcb0*/  IMAD.WIDE R12, R11, 0x8, R12 ;  /* 0x000000080b0c7825 */ /* 0x002fca00078e020c */
[----:B------:R-:W2:Y:S01]  /*dcc0*/  LDG.E.64 R10, desc[UR36][R12.64] ;  /* 0x000000240c0a7981 */ /* 0x000ea2000c1e1b00 */
[----:B------:R-:W-:Y:S01]  /*dcd0*/  IMAD.WIDE.U32 R14, R3, 0x8, R62 ;  /* 0x00000008030e7825 */ /* 0x000fe200078e003e */
[----:B------:R-:W-:Y:S01]  /*dce0*/  ISETP.NE.AND P1, PT, R80, 0x1, PT ;  /* 0x000000015000780c */ /* 0x000fe20003f25270 */
[----:B--2---:R-:W-:-:S07]  /*dcf0*/  DADD R10, R10, R8 ;  /* 0x000000000a0a7229 */ /* 0x004fce0000000008 */
[----:B------:R2:W-:Y:S05]  /*dd00*/  ST.E.64 desc[UR36][R14.64], R10 ;  /* 0x0000000a0e007985 */ /* 0x0005ea000c101b24 */
[----:B------:R-:W-:Y:S05]  /*dd10*/  @!P1 BRA `(.L_x_279) ;  /* 0x0000000000209947 */ /* 0x000fea0003800000 */
[----:B------:R-:W2:Y:S01]  /*dd20*/  LDG.E.64 R8, desc[UR36][R12.64+0x8] ;  /* 0x000008240c087981 */ /* 0x000ea2000c1e1b00 */
[----:B------:R-:W-:Y:S01]  /*dd30*/  ISETP.NE.AND P1, PT, R80, 0x2, PT ;  /* 0x000000025000780c */ /* 0x000fe20003f25270 */
[----:B--2---:R-:W-:-:S07]  /*dd40*/  DADD R10, R10, R8 ;  /* 0x000000000a0a7229 */ /* 0x004fce0000000008 */
[----:B------:R3:W-:Y:S05]  /*dd50*/  ST.E.64 desc[UR36][R14.64+0x8], R10 ;  /* 0x0000080a0e007985 */ /* 0x0007ea000c101b24 */
[----:B------:R-:W-:Y:S05]  /*dd60*/  @!P1 BRA `(.L_x_279) ;  /* 0x00000000000c9947 */ /* 0x000fea0003800000 */
[----:B------:R-:W2:Y:S02]  /*dd70*/  LDG.E.64 R8, desc[UR36][R12.64+0x10] ;  /* 0x000010240c087981 */ /* 0x000ea4000c1e1b00 */
[----:B--2---:R-:W-:-:S07]  /*dd80*/  DADD R8, R10, R8 ;  /* 0x000000000a087229 */ /* 0x004fce0000000008 */
[----:B------:R4:W-:Y:S04]  /*dd90*/  ST.E.64 desc[UR36][R14.64+0x10], R8 ;  /* 0x000010080e007985 */ /* 0x0009e8000c101b24 */
.L_x_279:
[----:B------:R-:W-:Y:S05]  /*dda0*/  BSYNC.RECONVERGENT B1 ;  /* 0x0000000000017941 */ /* 0x000fea0003800200 */
.L_x_278:
[----:B------:R-:W-:Y:S01]  /*ddb0*/  BSSY.RECONVERGENT B1, `(.L_x_280) ;  /* 0x000001c000017945 */ /* 0x000fe20003800200 */
[----:B------:R-:W-:Y:S02]  /*ddc0*/  MOV R3, RZ ;  /* 0x000000ff00037202 */ /* 0x000fe40000000f00 */
[----:B-1--4-:R-:W-:Y:S01]  /*ddd0*/  CS2R R8, SRZ ;  /* 0x0000000000087805 */ /* 0x012fe2000001ff00 */
[----:B------:R-:W-:Y:S06]  /*dde0*/  @!P0 BRA `(.L_x_281) ;  /* 0x0000000000608947 */ /* 0x000fec0003800000 */
[----:B------:R-:W-:Y:S01]  /*ddf0*/  BSSY.RECONVERGENT B3, `(.L_x_282) ;  /* 0x0000016000037945 */ /* 0x000fe20003800200 */
[----:B------:R-:W-:Y:S01]  /*de00*/  IMAD.MOV.U32 R3, RZ, RZ, RZ ;  /* 0x000000ffff037224 */ /* 0x000fe200078e00ff */
[----:B------:R-:W-:-:S07]  /*de10*/  CS2R R8, SRZ ;  /* 0x0000000000087805 */ /* 0x000fce000001ff00 */
.L_x_283:
[----:B-123--:R-:W1:Y:S01]  /*de20*/  LDC.64 R10, c[0x0][0x380] ;  /* 0x0000e000ff0a7b82 */ /* 0x00ee620000000a00 */
[----:B------:R-:W-:-:S04]  /*de30*/  IMAD.IADD R13, R106, 0x1, R3 ;  /* 0x000000016a0d7824 */ /* 0x000fc800078e0203 */
[----:B-1----:R-:W-:-:S05]  /*de40*/  IMAD.WIDE R10, R13, 0x8, R10 ;  /* 0x000000080d0a7825 */ /* 0x002fca00078e020a */
        /* <DEDUP_REMOVED lines=17> */
.L_x_282:
[----:B------:R-:W-:-:S07]  /*df60*/  IMAD.MOV.U32 R3, RZ, RZ, R81 ;  /* 0x000000ffff037224 */ /* 0x000fce00078e0051 */
.L_x_281:
[----:B------:R-:W-:Y:S05]  /*df70*/  BSYNC.RECONVERGENT B1 ;  /* 0x0000000000017941 */ /* 0x000fea0003800200 */
.L_x_280:
[----:B------:R-:W-:Y:S04]  /*df80*/  BSSY.RECONVERGENT B1, `(.L_x_284) ;  /* 0x0000013000017945 */ /* 0x000fe80003800200 */
[----:B------:R-:W-:Y:S05]  /*df90*/  @!P3 BRA `(.L_x_285) ;  /* 0x000000000044b947 */ /* 0x000fea0003800000 */
[----:B-1----:R-:W1:Y:S01]  /*dfa0*/  LDC.64 R12, c[0x0][0x380] ;  /* 0x0000e000ff0c7b82 */ /* 0x002e620000000a00 */
[----:B--23--:R-:W-:-:S05]  /*dfb0*/  IADD3 R11, PT, PT, R106, R3, RZ ;  /* 0x000000036a0b7210 */ /* 0x00cfca0007ffe0ff */
[----:B-1----:R-:W-:-:S05]  /*dfc0*/  IMAD.WIDE R12, R11, 0x8, R12 ;  /* 0x000000080b0c7825 */ /* 0x002fca00078e020c */
[----:B------:R-:W2:Y:S01]  /*dfd0*/  LDG.E.64 R10, desc[UR36][R12.64] ;  /* 0x000000240c0a7981 */ /* 0x000ea2000c1e1b00 */
[----:B------:R-:W-:Y:S01]  /*dfe0*/  IMAD.WIDE.U32 R14, R3, 0x8, R60 ;  /* 0x00000008030e7825 */ /* 0x000fe200078e003c */
[----:B------:R-:W-:Y:S01]  /*dff0*/  ISETP.NE.AND P1, PT, R80, 0x1, PT ;  /* 0x000000015000780c */ /* 0x000fe20003f25270 */
[----:B--2---:R-:W-:-:S07]  /*e000*/  DFMA R10, R10, R10, R8 ;  /* 0x0000000a0a0a722b */ /* 0x004fce0000000008 */
[----:B------:R4:W-:Y:S05]  /*e010*/  ST.E.64 desc[UR36][R14.64], R10 ;  /* 0x0000000a0e007985 */ /* 0x0009ea000c101b24 */
[----:B------:R-:W-:Y:S05]  /*e020*/  @!P1 BRA `(.L_x_285) ;  /* 0x0000000000209947 */ /* 0x000fea0003800000 */
[----:B------:R-:W4:Y:S01]  /*e030*/  LDG.E.64 R8, desc[UR36][R12.64+0x8] ;  /* 0x000008240c087981 */ /* 0x000f22000c1e1b00 */
[----:B------:R-:W-:Y:S01]  /*e040*/  ISETP.NE.AND P1, PT, R80, 0x2, PT ;  /* 0x000000025000780c */ /* 0x000fe20003f25270 */
[----:B----4-:R-:W-:-:S07]  /*e050*/  DFMA R10, R8, R8, R10 ;  /* 0x00000008080a722b */ /* 0x010fce000000000a */
[----:B------:R1:W-:Y:S05]  /*e060*/  ST.E.64 desc[UR36][R14.64+0x8], R10 ;  /* 0x0000080a0e007985 */ /* 0x0003ea000c101b24 */
[----:B------:R-:W-:Y:S05]  /*e070*/  @!P1 BRA `(.L_x_285) ;  /* 0x00000000000c9947 */ /* 0x000fea0003800000 */
[----:B------:R-:W2:Y:S02]  /*e080*/  LDG.E.64 R8, desc[UR36][R12.64+0x10] ;  /* 0x000010240c087981 */ /* 0x000ea4000c1e1b00 */
[----:B--2---:R-:W-:-:S07]  /*e090*/  DFMA R8, R8, R8, R10 ;  /* 0x000000080808722b */ /* 0x004fce000000000a */
[----:B------:R2:W-:Y:S04]  /*e0a0*/  ST.E.64 desc[UR36][R14.64+0x10], R8 ;  /* 0x000010080e007985 */ /* 0x0005e8000c101b24 */
.L_x_285:
[----:B------:R-:W-:Y:S05]  /*e0b0*/  BSYNC.RECONVERGENT B1 ;  /* 0x0000000000017941 */ /* 0x000fea0003800200 */
.L_x_284:
[----:B------:R-:W-:Y:S01]  /*e0c0*/  ISETP.GE.U32.AND P1, PT, R91, 0x7, PT ;  /* 0x000000075b00780c */ /* 0x000fe20003f26070 */
[----:B------:R-:W-:Y:S01]  /*e0d0*/  BSSY.RECONVERGENT B1, `(.L_x_286) ;  /* 0x0000022000017945 */ /* 0x000fe20003800200 */
[----:B------:R-:W-:-:S11]  /*e0e0*/  IMAD.MOV.U32 R3, RZ, RZ, RZ ;  /* 0x000000ffff037224 */ /* 0x000fd600078e00ff */
[----:B------:R-:W-:Y:S05]  /*e0f0*/  @!P1 BRA `(.L_x_287) ;  /* 0x00000000007c9947 */ /* 0x000fea0003800000 */
[----:B------:R-:W-:Y:S01]  /*e100*/  BSSY.RECONVERGENT B3, `(.L_x_288) ;  /* 0x000001d000037945 */ /* 0x000fe20003800200 */
[----:B------:R-:W-:-:S07]  /*e110*/  IMAD.MOV.U32 R3, RZ, RZ, RZ ;  /* 0x000000ffff037224 */ /* 0x000fce00078e00ff */
.L_x_289:
[C---:B-12---:R-:W-:Y:S01]  /*e120*/  VIADD R8, R3.reuse, 0x1 ;  /* 0x0000000103087836 */ /* 0x046fe20000000000 */
[C---:B---34-:R-:W-:Y:S01]  /*e130*/  IADD3 R14, PT, PT, R3.reuse, 0x3, RZ ;  /* 0x00000003030e7810 */ /* 0x058fe20007ffe0ff */
[C---:B------:R-:W-:Y:S02]  /*e140*/  VIADD R12, R3.reuse, 0x2 ;  /* 0x00000002030c7836 */ /* 0x040fe40000000000 */
[C---:B------:R-:W-:Y:S02]  /*e150*/  VIADD R16, R3.reuse, 0x4 ;  /* 0x0000000403107836 */ /* 0x040fe40000000000 */
[C---:B------:R-:W-:Y:S01]  /*e160*/  VIADD R96, R3.reuse, 0x5 ;  /* 0x0000000503607836 */ /* 0x040fe20000000000 */
[----:B------:R-:W1:Y:S01]  /*e170*/  I2F.F64.U32 R8, R8 ;  /* 0x0000000800087312 */ /* 0x000e620000201800 */
[C---:B------:R-:W-:Y:S02]  /*e180*/  VIADD R102, R3.reuse, 0x6 ;  /* 0x0000000603667836 */ /* 0x040fe40000000000 */
[----:B------:R-:W-:-:S02]  /*e190*/  VIADD R104, R3, 0x7 ;  /* 0x0000000703687836 */ /* 0x000fc40000000000 */
[C---:B------:R-:W-:Y:S01]  /*e1a0*/  IMAD.WIDE.U32 R10, R3.reuse, 0x8, R64 ;  /* 0x00000008030a7825 */ /* 0x040fe200078e0040 */
[----:B------:R-:W-:Y:S02]  /*e1b0*/  IADD3 R3, PT, PT, R3, 0x8, RZ ;  /* 0x0000000803037810 */ /* 0x000fe40007ffe0ff */
[----:B------:R-:W2:Y:S02]  /*e1c0*/  I2F.F64.U32 R12, R12 ;  /* 0x0000000c000c7312 */ /* 0x000ea40000201800 */
[----:B------:R-:W-:Y:S01]  /*e1d0*/  ISETP.NE.AND P1, PT, R3, R82, PT ;  /* 0x000000520300720c */ /* 0x000fe20003f25270 */
[----:B-1----:R1:W-:Y:S05]  /*e1e0*/  ST.E.64 desc[UR36][R10.64], R8 ;  /* 0x000000080a007985 */ /* 0x0023ea000c101b24 */
[----:B------:R-:W3:Y:S01]  /*e1f0*/  I2F.F64.U32 R14, R14 ;  /* 0x0000000e000e7312 */ /* 0x000ee20000201800 */
[----:B--2---:R1:W-:Y:S07]  /*e200*/  ST.E.64 desc[UR36][R10.64+0x8], R12 ;  /* 0x0000080c0a007985 */ /* 0x0043ee000c101b24 */
[----:B------:R-:W2:Y:S01]  /*e210*/  I2F.F64.U32 R16, R16 ;  /* 0x0000001000107312 */ /* 0x000ea20000201800 */
[----:B---3--:R1:W-:Y:S07]  /*e220*/  ST.E.64 desc[UR36][R10.64+0x10], R14 ;  /* 0x0000100e0a007985 */ /* 0x0083ee000c101b24 */
[----:B------:R-:W3:Y:S01]  /*e230*/  I2F.F64.U32 R96, R96 ;  /* 0x0000006000607312 */ /* 0x000ee20000201800 */
[----:B--2---:R1:W-:Y:S07]  /*e240*/  ST.E.64 desc[UR36][R10.64+0x18], R16 ;  /* 0x000018100a007985 */ /* 0x0043ee000c101b24 */
[----:B------:R-:W2:Y:S01]  /*e250*/  I2F.F64.U32 R102, R102 ;  /* 0x0000006600667312 */ /* 0x000ea20000201800 */
[----:B---3--:R1:W-:Y:S07]  /*e260*/  ST.E.64 desc[UR36][R10.64+0x20], R96 ;  /* 0x000020600a007985 */ /* 0x0083ee000c101b24 */
[----:B------:R-:W3:Y:S01]  /*e270*/  I2F.F64.U32 R104, R104 ;  /* 0x0000006800687312 */ /* 0x000ee20000201800 */
[----:B--2---:R1:W-:Y:S07]  /*e280*/  ST.E.64 desc[UR36][R10.64+0x28], R102 ;  /* 0x000028660a007985 */ /* 0x0043ee000c101b24 */
[----:B------:R-:W2:Y:S01]  /*e290*/  I2F.F64.U32 R108, R3 ;  /* 0x00000003006c7312 */ /* 0x000ea20000201800 */
[----:B---3--:R1:W-:Y:S04]  /*e2a0*/  ST.E.64 desc[UR36][R10.64+0x30], R104 ;  /* 0x000030680a007985 */ /* 0x0083e8000c101b24 */
[----:B--2---:R1:W-:Y:S01]  /*e2b0*/  ST.E.64 desc[UR36][R10.64+0x38], R108 ;  /* 0x0000386c0a007985 */ /* 0x0043e2000c101b24 */
[----:B------:R-:W-:Y:S05]  /*e2c0*/  @P1 BRA `(.L_x_289) ;  /* 0xfffffffc00941947 */ /* 0x000fea000383ffff */
[----:B------:R-:W-:Y:S05]  /*e2d0*/  BSYNC.RECONVERGENT B3 ;  /* 0x0000000000037941 */ /* 0x000fea0003800200 */
.L_x_288:
[----:B------:R-:W-:-:S07]  /*e2e0*/  IMAD.MOV.U32 R3, RZ, RZ, R82 ;  /* 0x000000ffff037224 */ /* 0x000fce00078e0052 */
.L_x_287:
[----:B------:R-:W-:Y:S05]  /*e2f0*/  BSYNC.RECONVERGENT B1 ;  /* 0x0000000000017941 */ /* 0x000fea0003800200 */
.L_x_286:
[----:B------:R-:W-:Y:S01]  /*e300*/  ISETP.NE.AND P1, PT, R79, RZ, PT ;  /* 0x000000ff4f00720c */ /* 0x000fe20003f25270 */
[----:B------:R-:W-:-:S12]  /*e310*/  BSSY.RECONVERGENT B1, `(.L_x_290) ;  /* 0x0000023000017945 */ /* 0x000fd80003800200 */
[----:B------:R-:W-:Y:S05]  /*e320*/  @!P1 BRA `(.L_x_291) ;  /* 0x0000000000849947 */ /* 0x000fea0003800000 */
[----:B------:R-:W-:Y:S01]  /*e330*/  VIADD R0, R79, 0xffffffff ;  /* 0xffffffff4f007836 */ /* 0x000fe20000000000 */
[----:B------:R-:W-:Y:S04]  /*e340*/  BSSY.RECONVERGENT B3, `(.L_x_292) ;  /* 0x0000010000037945 */ /* 0x000fe80003800200 */
[----:B------:R-:W-:-:S13]  /*e350*/  ISETP.GE.U32.AND P1, PT, R0, 0x3, PT ;  /* 0x000000030000780c */ /* 0x000fda0003f26070 */
[----:B------:R-:W-:Y:S05]  /*e360*/  @!P1 BRA `(.L_x_293) ;  /* 0x0000000000349947 */ /* 0x000fea0003800000 */
[C---:B-12---:R-:W-:Y:S01]  /*e370*/  VIADD R8, R3.reuse, 0x1 ;  /* 0x0000000103087836 */ /* 0x046fe20000000000 */
[C---:B---34-:R-:W-:Y:S01]  /*e380*/  IADD3 R14, PT, PT, R3.reuse, 0x3, RZ ;  /* 0x00000003030e7810 */ /* 0x058fe20007ffe0ff */
[C---:B------:R-:W-:Y:S02]  /*e390*/  VIADD R12, R3.reuse, 0x2 ;  /* 0x00000002030c7836 */ /* 0x040fe40000000000 */
[C---:B------:R-:W-:Y:S02]  /*e3a0*/  IMAD.WIDE.U32 R10, R3.reuse, 0x8, R64 ;  /* 0x00000008030a7825 */ /* 0x040fe400078e0040 */
[----:B------:R-:W1:Y:S02]  /*e3b0*/  I2F.F64.U32 R8, R8 ;  /* 0x0000000800087312 */ /* 0x000e640000201800 */
[----:B------:R-:W-:-:S06]  /*e3c0*/  VIADD R3, R3, 0x4 ;  /* 0x0000000403037836 */ /* 0x000fcc0000000000 */
[----:B------:R-:W2:Y:S01]  /*e3d0*/  I2F.F64.U32 R12, R12 ;  /* 0x0000000c000c7312 */ /* 0x000ea20000201800 */
[----:B-1----:R1:W-:Y:S07]  /*e3e0*/  ST.E.64 desc[UR36][R10.64], R8 ;  /* 0x000000080a007985 */ /* 0x0023ee000c101b24 */
[----:B------:R-:W3:Y:S01]  /*e3f0*/  I2F.F64.U32 R14, R14 ;  /* 0x0000000e000e7312 */ /* 0x000ee20000201800 */
[----:B--2---:R1:W-:Y:S07]  /*e400*/  ST.E.64 desc[UR36][R10.64+0x8], R12 ;  /* 0x0000080c0a007985 */ /* 0x0043ee000c101b24 */
[----:B------:R-:W2:Y:S01]  /*e410*/  I2F.F64.U32 R16, R3 ;  /* 0x0000000300107312 */ /* 0x000ea20000201800 */
[----:B---3--:R1:W-:Y:S04]  /*e420*/  ST.E.64 desc[UR36][R10.64+0x10], R14 ;  /* 0x0000100e0a007985 */ /* 0x0083e8000c101b24 */
[----:B--2---:R1:W-:Y:S02]  /*e430*/  ST.E.64 desc[UR36][R10.64+0x18], R16 ;  /* 0x000018100a007985 */ /* 0x0043e4000c101b24 */
.L_x_293:
[----:B------:R-:W-:Y:S05]  /*e440*/  BSYNC.RECONVERGENT B3 ;  /* 0x0000000000037941 */ /* 0x000fea0003800200 */
.L_x_292:
[----:B------:R-:W-:Y:S05]  /*e450*/  @!P3 BRA `(.L_x_291) ;  /* 0x000000000038b947 */ /* 0x000fea0003800000 */
[----:B------:R-:W-:Y:S02]  /*e460*/  ISETP.NE.AND P1, PT, R80, 0x1, PT ;  /* 0x000000015000780c */ /* 0x000fe40003f25270 */
[----:B------:R-:W-:-:S04]  /*e470*/  LOP3.LUT R0, R70, 0x1, RZ, 0xc0, !PT ;  /* 0x0000000146007812 */ /* 0x000fc800078ec0ff */
[----:B------:R-:W-:-:S07]  /*e480*/  ISETP.NE.U32.AND P2, PT, R0, 0x1, PT ;  /* 0x000000010000780c */ /* 0x000fce0003f45070 */
[C---:B-1----:R-:W-:Y:S02]  /*e490*/  @P1 VIADD R12, R3.reuse, 0x1 ;  /* 0x00000001030c1836 */ /* 0x042fe40000000000 */
[----:B--234-:R-:W-:-:S04]  /*e4a0*/  @P1 IMAD.WIDE.U32 R14, R3, 0x8, R64 ;  /* 0x00000008030e1825 */ /* 0x01cfc800078e0040 */
[----:B------:R-:W-:Y:S01]  /*e4b0*/  @P1 VIADD R3, R3, 0x2 ;  /* 0x0000000203031836 */ /* 0x000fe20000000000 */
[----:B------:R-:W1:Y:S03]  /*e4c0*/  @P1 I2F.F64.U32 R12, R12 ;  /* 0x0000000c000c1312 */ /* 0x000e660000201800 */
[C---:B------:R-:W-:Y:S02]  /*e4d0*/  @!P2 VIADD R8, R3.reuse, 0x1 ;  /* 0x000000010308a836 */ /* 0x040fe40000000000 */
[----:B------:R-:W-:-:S03]  /*e4e0*/  @!P2 IMAD.WIDE.U32 R10, R3, 0x8, R64 ;  /* 0x00000008030aa825 */ /* 0x000fc600078e0040 */
[----:B------:R-:W2:Y:S01]  /*e4f0*/  @P1 I2F.F64.U32 R16, R3 ;  /* 0x0000000300101312 */ /* 0x000ea20000201800 */
[----:B-1----:R1:W-:Y:S07]  /*e500*/  @P1 ST.E.64 desc[UR36][R14.64], R12 ;  /* 0x0000000c0e001985 */ /* 0x0023ee000c101b24 */
[----:B------:R-:W3:Y:S01]  /*e510*/  @!P2 I2F.F64.U32 R8, R8 ;  /* 0x000000080008a312 */ /* 0x000ee20000201800 */
[----:B--2---:R1:W-:Y:S04]  /*e520*/  @P1 ST.E.64 desc[UR36][R14.64+0x8], R16 ;  /* 0x000008100e001985 */ /* 0x0043e8000c101b24 */
[----:B---3--:R1:W-:Y:S02]  /*e530*/  @!P2 ST.E.64 desc[UR36][R10.64], R8 ;  /* 0x000000080a00a985 */ /* 0x0083e4000c101b24 */
.L_x_291:
[----:B------:R-:W-:Y:S05]  /*e540*/  BSYNC.RECONVERGENT B1 ;  /* 0x0000000000017941 */ /* 0x000fea0003800200 */
.L_x_290:
[----:B------:R-:W-:Y:S01]  /*e550*/  BSSY.RECONVERGENT B4, `(.L_x_294) ;  /* 0x00001af000047945 */ /* 0x000fe20003800200 */
[----:B------:R-:W-:-:S03]  /*e560*/  MOV R3, RZ ;  /* 0x000000ff00037202 */ /* 0x000fc60000000f00 */
[----:B------:R-:W-:Y:S05]  /*e570*/  @!P0 BRA `(.L_x_295) ;  /* 0x0000001800b08947 */ /* 0x000fea0003800000 */
[----:B------:R-:W-:Y:S01]  /*e580*/  BSSY.RECONVERGENT B3, `(.L_x_296) ;  /* 0x00001aa000037945 */ /* 0x000fe20003800200 */
[----:B------:R-:W-:-:S07]  /*e590*/  IMAD.MOV.U32 R3, RZ, RZ, RZ ;  /* 0x000000ffff037224 */ /* 0x000fce00078e00ff */
.L_x_329:
[----:B-1----:R-:W-:-:S05]  /*e5a0*/  IMAD.WIDE.U32 R102, R3, 0x8, R64 ;  /* 0x0000000803667825 */ /* 0x002fca00078e0040 */
[----:B------:R-:W5:Y:S01]  /*e5b0*/  LD.E.64 R16, desc[UR36][R102.64] ;  /* 0x0000002466107980 */ /* 0x000f62000c101b00 */
[----:B------:R-:W-:-:S05]  /*e5c0*/  IMAD.WIDE.U32 R96, R3, 0x8, R62 ;  /* 0x0000000803607825 */ /* 0x000fca00078e003e */
[----:B--234-:R-:W2:Y:S01]  /*e5d0*/  LD.E.64 R14, desc[UR36][R96.64] ;  /* 0x00000024600e7980 */ /* 0x01cea2000c101b00 */
[----:B------:R-:W-:Y:S01]  /*e5e0*/  IMAD.MOV.U32 R8, RZ, RZ, 0x1 ;  /* 0x00000001ff087424 */ /* 0x000fe200078e00ff */
[----:B------:R-:W-:Y:S01]  /*e5f0*/  BSSY.RECONVERGENT B5, `(.L_x_297) ;  /* 0x0000017000057945 */ /* 0x000fe20003800200 */
[----:B------:R-:W-:Y:S02]  /*e600*/  IMAD.MOV.U32 R19, RZ, RZ, R3 ;  /* 0x000000ffff137224 */ /* 0x000fe400078e0003 */
[----:B------:R-:W-:-:S05]  /*e610*/  VIADD R3, R3, 0x4 ;  /* 0x0000000403037836 */ /* 0x000fca0000000000 */
[----:B------:R-:W-:Y:S01]  /*e620*/  ISETP.NE.AND P5, PT, R3, R81, PT ;  /* 0x000000510300720c */ /* 0x000fe20003fa5270 */
[----:B-----5:R-:W1:Y:S01]  /*e630*/  MUFU.RCP64H R9, R17 ;  /* 0x0000001100097308 */ /* 0x020e620000001800 */
[----:B--2---:R-:W-:Y:S01]  /*e640*/  FSETP.GEU.AND P1, PT, |R15|, 6.5827683646048100446e-37, PT ;  /* 0x036000000f00780b */ /* 0x004fe20003f2e200 */
[----:B01----:R-:W-:-:S08]  /*e650*/  DFMA R10, -R16, R8, 1 ;  /* 0x3ff00000100a742b */ /* 0x003fd00000000108 */
        /* <DEDUP_REMOVED lines=13> */
[----:B0-----:R-:W-:Y:S05]  /*e730*/  CALL.REL.NOINC `($__internal_0_$__cuda_sm20_div_rn_f64_full) ;  /* 0x00000084009c7944 */ /* 0x001fea0003c00000 */
[----:B------:R-:W-:Y:S02]  /*e740*/  IMAD.MOV.U32 R8, RZ, RZ, R112 ;  /* 0x000000ffff087224 */ /* 0x000fe400078e0070 */
[----:B------:R-:W-:-:S07]  /*e750*/  IMAD.MOV.U32 R9, RZ, RZ, R113 ;  /* 0x000000ffff097224 */ /* 0x000fce00078e0071 */
.L_x_298:
[----:B------:R-:W-:Y:S05]  /*e760*/  BSYNC.RECONVERGENT B5 ;  /* 0x0000000000057941 */ /* 0x000fea0003800200 */
.L_x_297:
[----:B------:R-:W-:-:S05]  /*e770*/  IMAD.WIDE.U32 R104, R19, 0x8, R30 ;  /* 0x0000000813687825 */ /* 0x000fca00078e001e */
[----:B------:R1:W-:Y:S04]  /*e780*/  ST.E.64 desc[UR36][R104.64], R8 ;  /* 0x0000000868007985 */ /* 0x0003e8000c101b24 */
[----:B0-----:R-:W2:Y:S04]  /*e790*/  LD.E.64 R116, desc[UR36][R102.64] ;  /* 0x0000002466747980 */ /* 0x001ea8000c101b00 */
        /* <DEDUP_REMOVED lines=13> */
[----:B-1----:R-:W-:-:S08]  /*e870*/  DMUL R8, R16, R12 ;  /* 0x0000000c10087228 */ /* 0x002fd00000000000 */
[----:B------:R-:W-:-:S08]  /*e880*/  DFMA R10, -R116, R8, R16 ;  /* 0x00000008740a722b */ /* 0x000fd00000000110 */
[----:B------:R-:W-:-:S10]  /*e890*/  DFMA R8, R12, R10, R8 ;  /* 0x0000000a0c08722b */ /* 0x000fd40000000008 */
[----:B------:R-:W-:-:S05]  /*e8a0*/  FFMA R0, RZ, R117, R9 ;  /* 0x00000075ff007223 */ /* 0x000fca0000000009 */
[----:B------:R-:W-:-:S13]  /*e8b0*/  FSETP.GT.AND P0, PT, |R0|, 1.469367938527859385e-39, PT ;  /* 0x001000000000780b */ /* 0x000fda0003f04200 */
[----:B0-----:R-:W-:Y:S05]  /*e8c0*/  @P0 BRA P1, `(.L_x_300) ;  /* 0x0000000000200947 */ /* 0x001fea0000800000 */
[----:B------:R-:W-:Y:S01]  /*e8d0*/  MOV R14, R16 ;  /* 0x00000010000e7202 */ /* 0x000fe20000000f00 */
[----:B------:R-:W-:Y:S01]  /*e8e0*/  IMAD.MOV.U32 R15, RZ, RZ, R17 ;  /* 0x000000ffff0f7224 */ /* 0x000fe200078e0011 */
[----:B------:R-:W-:Y:S01]  /*e8f0*/  MOV R0, 0xe930 ;  /* 0x0000e93000007802 */ /* 0x000fe20000000f00 */
[----:B------:R-:W-:Y:S02]  /*e900*/  IMAD.MOV.U32 R12, RZ, RZ, R116 ;  /* 0x000000ffff0c7224 */ /* 0x000fe400078e0074 */
[----:B------:R-:W-:-:S07]  /*e910*/  IMAD.MOV.U32 R11, RZ, RZ, R117 ;  /* 0x000000ffff0b7224 */ /* 0x000fce00078e0075 */
[----:B-----5:R-:W-:Y:S05]  /*e920*/  CALL.REL.NOINC `($__internal_0_$__cuda_sm20_div_rn_f64_full) ;  /* 0x0000008400207944 */ /* 0x020fea0003c00000 */
[----:B------:R-:W-:Y:S01]  /*e930*/  IMAD.MOV.U32 R8, RZ, RZ, R112 ;  /* 0x000000ffff087224 */ /* 0x000fe200078e0070 */
[----:B------:R-:W-:-:S07]  /*e940*/  MOV R9, R113 ;  /* 0x0000007100097202 */ /* 0x000fce0000000f00 */
.L_x_300:
[----:B------:R-:W-:Y:S05]  /*e950*/  BSYNC.RECONVERGENT B5 ;  /* 0x0000000000057941 */ /* 0x000fea0003800200 */
.L_x_299:
        /* <DEDUP_REMOVED lines=22> */
.L_x_302:
[----:B------:R-:W-:Y:S05]  /*eac0*/  BSYNC.RECONVERGENT B5 ;  /* 0x0000000000057941 */ /* 0x000fea0003800200 */
.L_x_301:
        /* <DEDUP_REMOVED lines=26> */
.L_x_304:
[----:B------:R-:W-:Y:S05]  /*ec70*/  BSYNC.RECONVERGENT B5 ;  /* 0x0000000000057941 */ /* 0x000fea0003800200 */
.L_x_303:
        /* <DEDUP_REMOVED lines=25> */
.L_x_306:
[----:B------:R-:W-:Y:S05]  /*ee10*/  BSYNC.RECONVERGENT B5 ;  /* 0x0000000000057941 */ /* 0x000fea0003800200 */
.L_x_305:
        /* <DEDUP_REMOVED lines=28> */
.L_x_308:
[----:B------:R-:W-:Y:S05]  /*efe0*/  BSYNC.RECONVERGENT B5 ;  /* 0x0000000000057941 */ /* 0x000fea0003800200 */
.L_x_307:
        /* <DEDUP_REMOVED lines=22> */
.L_x_310:
[----:B------:R-:W-:Y:S05]  /*f150*/  BSYNC.RECONVERGENT B5 ;  /* 0x0000000000057941 */ /* 0x000fea0003800200 */
.L_x_309:
        /* <DEDUP_REMOVED lines=26> */
.L_x_312:
[----:B------:R-:W-:Y:S05]  /*f300*/  BSYNC.RECONVERGENT B5 ;  /* 0x0000000000057941 */ /* 0x000fea0003800200 */
.L_x_311:
        /* <DEDUP_REMOVED lines=24> */
.L_x_314:
[----:B------:R-:W-:Y:S05]  /*f490*/  BSYNC.RECONVERGENT B5 ;  /* 0x0000000000057941 */ /* 0x000fea0003800200 */
.L_x_313:
        /* <DEDUP_REMOVED lines=28> */
.L_x_316:
[----:B------:R-:W-:Y:S05]  /*f660*/  BSYNC.RECONVERGENT B5 ;  /* 0x0000000000057941 */ /* 0x000fea0003800200 */
.L_x_315:
        /* <DEDUP_REMOVED lines=22> */
.L_x_318:
[----:B------:R-:W-:Y:S05]  /*f7d0*/  BSYNC.RECONVERGENT B5 ;  /* 0x0000000000057941 */ /* 0x000fea0003800200 */
.L_x_317:
        /* <DEDUP_REMOVED lines=26> */
.L_x_320:
[----:B------:R-:W-:Y:S05]  /*f980*/  BSYNC.RECONVERGENT B5 ;  /* 0x0000000000057941 */ /* 0x000fea0003800200 */
.L_x_319:
        /* <DEDUP_REMOVED lines=24> */
.L_x_322:
[----:B------:R-:W-:Y:S05]  /*fb10*/  BSYNC.RECONVERGENT B5 ;  /* 0x0000000000057941 */ /* 0x000fea0003800200 */
.L_x_321:
        /* <DEDUP_REMOVED lines=26> */
.L_x_324:
[----:B------:R-:W-:Y:S05]  /*fcc0*/  BSYNC.RECONVERGENT B5 ;  /* 0x0000000000057941 */ /* 0x000fea0003800200 */
.L_x_323:
        /* <DEDUP_REMOVED lines=22> */
.L_x_326:
[----:B------:R-:W-:Y:S05]  /*fe30*/  BSYNC.RECONVERGENT B5 ;  /* 0x0000000000057941 */ /* 0x000fea0003800200 */
.L_x_325:
        /* <DEDUP_REMOVED lines=27> */
.L_x_328:
[----:B------:R-:W-:Y:S05]  /*fff0*/  BSYNC.RECONVERGENT B5 ;  /* 0x0000000000057941 */ /* 0x000fea0003800200 */
.L_x_327:
[----:B------:R0:W-:Y:S01]  /*10000*/  ST.E.64 desc[UR36][R116.64+0x18], R10 ;  /* 0x0000180a74007985 */ /* 0x0001e2000c101b24 */
[----:B------:R-:W-:Y:S05]  /*10010*/  @P5 BRA `(.L_x_329) ;  /* 0xffffffe400605947 */ /* 0x000fea000383ffff */
[----:B------:R-:W-:Y:S05]  /*10020*/  BSYNC.RECONVERGENT B3 ;  /* 0x0000000000037941 */ /* 0x000fea0003800200 */
.L_x_296:
[----:B------:R-:W-:-:S07]  /*10030*/  IMAD.MOV.U32 R3, RZ, RZ, R81 ;  /* 0x000000ffff037224 */ /* 0x000fce00078e0051 */
.L_x_295:
[----:B------:R-:W-:Y:S05]  /*10040*/  BSYNC.RECONVERGENT B4 ;  /* 0x0000000000047941 */ /* 0x000fea0003800200 */
.L_x_294:
[----:B------:R-:W-:Y:S05]  /*10050*/  @!P3 BRA `(.L_x_273) ;  /* 0x000000140000b947 */ /* 0x000fea0003800000 */
[----:B-1----:R-:W-:-:S05]  /*10060*/  IMAD.WIDE.U32 R102, R3, 0x8, R64 ;  /* 0x0000000803667825 */ /* 0x002fca00078e0040 */
[----:B------:R-:W5:Y:S01]  /*10070*/  LD.E.64 R16, desc[UR36][R102.64] ;  /* 0x0000002466107980 */ /* 0x000f62000c101b00 */
[----:B------:R-:W-:-:S05]  /*10080*/  IMAD.WIDE.U32 R96, R3, 0x8, R62 ;  /* 0x0000000803607825 */ /* 0x000fca00078e003e */
[----:B--234-:R-:W2:Y:S01]  /*10090*/  LD.E.64 R14, desc[UR36][R96.64] ;  /* 0x00000024600e7980 */ /* 0x01cea2000c101b00 */
[----:B------:R-:W-:Y:S01]  /*100a0*/  MOV R8, 0x1 ;  /* 0x0000000100087802 */ /* 0x000fe20000000f00 */
[----:B------:R-:W-:Y:S01]  /*100b0*/  BSSY.RECONVERGENT B3, `(.L_x_330) ;  /* 0x0000015000037945 */ /* 0x000fe20003800200 */
[----:B------:R-:W-:Y:S01]  /*100c0*/  ISETP.NE.AND P3, PT, R80, 0x1, PT ;  /* 0x000000015000780c */ /* 0x000fe20003f65270 */
[----:B-----5:R-:W0:Y:S01]  /*100d0*/  MUFU.RCP64H R9, R17 ;  /* 0x0000001100097308 */ /* 0x020e220000001800 */
        /* <DEDUP_REMOVED lines=18> */
.L_x_331:
[----:B------:R-:W-:Y:S05]  /*10200*/  BSYNC.RECONVERGENT B3 ;  /* 0x0000000000037941 */ /* 0x000fea0003800200 */
.L_x_330:
[----:B------:R-:W-:-:S05]  /*10210*/  IMAD.WIDE.U32 R104, R3, 0x8, R30 ;  /* 0x0000000803687825 */ /* 0x000fca00078e001e */
[----:B------:R0:W-:Y:S04]  /*10220*/  ST.E.64 desc[UR36][R104.64], R8 ;  /* 0x0000000868007985 */ /* 0x0001e8000c101b24 */
[----:B------:R-:W2:Y:S04]  /*10230*/  LD.E.64 R116, desc[UR36][R102.64] ;  /* 0x0000002466747980 */ /* 0x000ea8000c101b00 */
[----:B------:R-:W3:Y:S01]  /*10240*/  LD.E.64 R10, desc[UR36][R96.64] ;  /* 0x00000024600a7980 */ /* 0x000ee2000c101b00 */
[----:B------:R-:W-:-:S05]  /*10250*/  IMAD.WIDE.U32 R108, R3, 0x8, R60 ;  /* 0x00000008036c7825 */ /* 0x000fca00078e003c */
        /* <DEDUP_REMOVED lines=25> */
.L_x_333:
[----:B------:R-:W-:Y:S05]  /*103f0*/  BSYNC.RECONVERGENT B3 ;  /* 0x0000000000037941 */ /* 0x000fea0003800200 */
.L_x_332:
        /* <DEDUP_REMOVED lines=22> */
.L_x_335:
[----:B------:R-:W-:Y:S05]  /*10560*/  BSYNC.RECONVERGENT B3 ;  /* 0x0000000000037941 */ /* 0x000fea0003800200 */
.L_x_334:
        /* <DEDUP_REMOVED lines=26> */
.L_x_337:
[----:B------:R-:W-:Y:S05]  /*10710*/  BSYNC.RECONVERGENT B3 ;  /* 0x0000000000037941 */ /* 0x000fea0003800200 */
.L_x_336:
        /* <DEDUP_REMOVED lines=27> */
.L_x_339:
[----:B------:R-:W-:Y:S05]  /*108d0*/  BSYNC.RECONVERGENT B3 ;  /* 0x0000000000037941 */ /* 0x000fea0003800200 */
.L_x_338:
        /* <DEDUP_REMOVED lines=28> */
.L_x_341:
[----:B------:R-:W-:Y:S05]  /*10aa0*/  BSYNC.RECONVERGENT B3 ;  /* 0x0000000000037941 */ /* 0x000fea0003800200 */
.L_x_340:
        /* <DEDUP_REMOVED lines=22> */
.L_x_343:
[----:B------:R-:W-:Y:S05]  /*10c10*/  BSYNC.RECONVERGENT B3 ;  /* 0x0000000000037941 */ /* 0x000fea0003800200 */
.L_x_342:
        /* <DEDUP_REMOVED lines=26> */
.L_x_345:
[----:B------:R-:W-:Y:S05]  /*10dc0*/  BSYNC.RECONVERGENT B3 ;  /* 0x0000000000037941 */ /* 0x000fea0003800200 */
.L_x_344:
        /* <DEDUP_REMOVED lines=25> */
.L_x_347:
[----:B------:R-:W-:Y:S05]  /*10f60*/  BSYNC.RECONVERGENT B3 ;  /* 0x0000000000037941 */ /* 0x000fea0003800200 */
.L_x_346:
        /* <DEDUP_REMOVED lines=23> */
[----:B-----5:R-:W-:Y:S05]  /*110e0*/  CALL.REL.NOINC `($__internal_0_$__cuda_sm20_div_rn_f64_full) ;  /* 0x0000005c00307944 */ /* 0x020fea0003c00000 */
[----:B------:R-:W-:Y:S02]  /*110f0*/  IMAD.MOV.U32 R8, RZ, RZ, R112 ;  /* 0x000000ffff087224 */ /* 0x000fe400078e0070 */
[----:B------:R-:W-:-:S07]  /*11100*/  IMAD.MOV.U32 R9, RZ, RZ, R113 ;  /* 0x000000ffff097224 */ /* 0x000fce00078e0071 */
.L_x_349:
[----:B------:R-:W-:Y:S05]  /*11110*/  BSYNC.RECONVERGENT B3 ;  /* 0x0000000000037941 */ /* 0x000fea0003800200 */
.L_x_348:
        /* <DEDUP_REMOVED lines=22> */
.L_x_351:
[----:B------:R-:W-:Y:S05]  /*11280*/  BSYNC.RECONVERGENT B3 ;  /* 0x0000000000037941 */ /* 0x000fea0003800200 */
.L_x_350:
        /* <DEDUP_REMOVED lines=25> */
[----:B------:R-:W-:Y:S01]  /*11420*/  IMAD.MOV.U32 R10, RZ, RZ, R12 ;  /* 0x000000ffff0a7224 */ /* 0x000fe200078e000c */
[----:B------:R-:W-:-:S07]  /*11430*/  MOV R11, R13 ;  /* 0x0000000d000b7202 */ /* 0x000fce0000000f00 */
.L_x_353:
[----:B------:R-:W-:Y:S05]  /*11440*/  BSYNC.RECONVERGENT B3 ;  /* 0x0000000000037941 */ /* 0x000fea0003800200 */
.L_x_352:
[----:B------:R0:W-:Y:S02]  /*11450*/  ST.E.64 desc[UR36][R116.64+0x10], R10 ;  /* 0x0000100a74007985 */ /* 0x0001e4000c101b24 */
.L_x_273:
[----:B------:R-:W-:Y:S05]  /*11460*/  BSYNC.RECONVERGENT B2 ;  /* 0x0000000000027941 */ /* 0x000fea0003800200 */
.L_x_272:
[----:B------:R-:W-:Y:S01]  /*11470*/  ISETP.GE.AND P5, PT, R99, R2, PT ;  /* 0x000000026300720c */ /* 0x000fe20003fa6270 */
[----:B------:R-:W-:-:S12]  /*11480*/  BSSY.RECONVERGENT B2, `(.L_x_354) ;  /* 0x0000169000027945 */ /* 0x000fd80003800200 */
[----:B------:R-:W-:Y:S05]  /*11490*/  @!P5 BRA `(.L_x_355) ;  /* 0x00000014009cd947 */ /* 0x000fea0003800000 */
[----:B------:R-:W-:Y:S01]  /*114a0*/  IADD3 R92, PT, PT, R93, -R2, -R106 ;  /* 0x800000025d5c7210 */ /* 0x000fe20007ffe86a */
[----:B------:R-:W-:-:S04]  /*114b0*/  IMAD.MOV.U32 R3, RZ, RZ, RZ ;  /* 0x000000ffff037224 */ /* 0x000fc800078e00ff */
[----:B------:R-:W-:-:S07]  /*114c0*/  VIADD R92, R92, 0x2 ;  /* 0x000000025c5c7836 */ /* 0x000fce0000000000 */
.L_x_388:
[----:B------:R-:W-:Y:S01]  /*114d0*/  BSSY.RECONVERGENT B1, `(.L_x_356) ;  /* 0x0000090000017945 */ /* 0x000fe20003800200 */
[----:B-1234-:R-:W-:-:S03]  /*114e0*/  CS2R R14, SRZ ;  /* 0x00000000000e7805 */ /* 0x01efc6000001ff00 */
[----:B------:R-:W-:Y:S05]  /*114f0*/  @!P4 BRA `(.L_x_357) ;  /* 0x000000080034c947 */ /* 0x000fea0003800000 */
[----:B------:R-:W-:Y:S01]  /*11500*/  ISETP.GE.U32.AND P0, PT, R70, 0x3, PT ;  /* 0x000000034600780c */ /* 0x000fe20003f06070 */
[----:B------:R-:W-:Y:S01]  /*11510*/  BSSY.RECONVERGENT B3, `(.L_x_358) ;  /* 0x0000017000037945 */ /* 0x000fe20003800200 */
[----:B------:R-:W-:Y:S02]  /*11520*/  IMAD.IADD R0, R106, 0x1, R3 ;  /* 0x000000016a007824 */ /* 0x000fe400078e0203 */
[----:B------:R-:W-:-:S09]  /*11530*/  IMAD.MOV.U32 R13, RZ, RZ, RZ ;  /* 0x000000ffff0d7224 */ /* 0x000fd200078e00ff */
[----:B------:R-:W-:Y:S05]  /*11540*/  @!P0 BRA `(.L_x_359) ;  /* 0x00000000004c8947 */ /* 0x000fea0003800000 */
[----:B------:R-:W-:Y:S01]  /*11550*/  HFMA2 R19, -RZ, RZ, 0, 0 ;  /* 0x00000000ff137431 */ /* 0x000fe200000001ff */
[----:B------:R-:W-:Y:S06]  /*11560*/  BSSY.RECONVERGENT B4, `(.L_x_360) ;  /* 0x0000010000047945 */ /* 0x000fec0003800200 */
.L_x_361:
[----:B-1----:R-:W1:Y:S01]  /*11570*/  LDC.64 R8, c[0x0][0x380] ;  /* 0x0000e000ff087b82 */ /* 0x002e620000000a00 */
[----:B0-----:R-:W-:-:S04]  /*11580*/  IMAD.IADD R11, R0, 0x1, R19 ;  /* 0x00000001000b7824 */ /* 0x001fc800078e0213 */
[----:B-1----:R-:W-:-:S05]  /*11590*/  IMAD.WIDE R8, R11, 0x8, R8 ;  /* 0x000000080b087825 */ /* 0x002fca00078e0208 */
        /* <DEDUP_REMOVED lines=13> */
.L_x_360:
[----:B-1----:R-:W-:-:S07]  /*11670*/  IMAD.MOV.U32 R13, RZ, RZ, R72 ;  /* 0x000000ffff0d7224 */ /* 0x002fce00078e0048 */
.L_x_359:
[----:B------:R-:W-:Y:S05]  /*11680*/  BSYNC.RECONVERGENT B3 ;  /* 0x0000000000037941 */ /* 0x000fea0003800200 */
.L_x_358:
[----:B------:R-:W-:Y:S01]  /*11690*/  ISETP.NE.AND P0, PT, R100, RZ, PT ;  /* 0x000000ff6400720c */ /* 0x000fe20003f05270 */
[----:B------:R-:W-:-:S12]  /*116a0*/  BSSY.RECONVERGENT B3, `(.L_x_362) ;  /* 0x0000010000037945 */ /* 0x000fd80003800200 */
[----:B------:R-:W-:Y:S05]  /*116b0*/  @!P0 BRA `(.L_x_363) ;  /* 0x0000000000388947 */ /* 0x000fea0003800000 */
[----:B0-----:R-:W0:Y:S01]  /*116c0*/  LDC.64 R10, c[0x0][0x380] ;  /* 0x0000e000ff0a7b82 */ /* 0x001e220000000a00 */
[----:B------:R-:W-:-:S04]  /*116d0*/  IMAD.IADD R9, R0, 0x1, R13 ;  /* 0x0000000100097824 */ /* 0x000fc800078e020d */
[----:B0-----:R-:W-:-:S05]  /*116e0*/  IMAD.WIDE R10, R9, 0x8, R10 ;  /* 0x00000008090a7825 */ /* 0x001fca00078e020a */
[----:B------:R-:W2:Y:S01]  /*116f0*/  LDG.E.64 R8, desc[UR36][R10.64] ;  /* 0x000000240a087981 */ /* 0x000ea2000c1e1b00 */
[----:B------:R-:W-:Y:S01]  /*11700*/  IMAD.WIDE.U32 R12, R13, 0x8, R66 ;  /* 0x000000080d0c7825 */ /* 0x000fe200078e0042 */
[----:B------:R-:W-:-:S04]  /*11710*/  ISETP.NE.AND P1, PT, R100, 0x1, PT ;  /* 0x000000016400780c */ /* 0x000fc80003f25270 */
[----:B--2---:R1:W-:Y:S09]  /*11720*/  ST.E.64 desc[UR36][R12.64], R8 ;  /* 0x000000080c007985 */ /* 0x0043f2000c101b24 */
[----:B------:R-:W-:Y:S05]  /*11730*/  @!P1 BRA `(.L_x_363) ;  /* 0x0000000000189947 */ /* 0x000fea0003800000 */
[----:B-1----:R-:W2:Y:S01]  /*11740*/  LDG.E.64 R8, desc[UR36][R10.64+0x8] ;  /* 0x000008240a087981 */ /* 0x002ea2000c1e1b00 */
[----:B------:R-:W-:-:S03]  /*11750*/  ISETP.NE.AND P1, PT, R100, 0x2, PT ;  /* 0x000000026400780c */ /* 0x000fc60003f25270 */
[----:B--2---:R2:W-:Y:S10]  /*11760*/  ST.E.64 desc[UR36][R12.64+0x8], R8 ;  /* 0x000008080c007985 */ /* 0x0045f4000c101b24 */
[----:B------:R-:W-:Y:S05]  /*11770*/  @!P1 BRA `(.L_x_363) ;  /* 0x0000000000089947 */ /* 0x000fea0003800000 */
[----:B--2---:R-:W2:Y:S04]  /*11780*/  LDG.E.64 R8, desc[UR36][R10.64+0x10] ;  /* 0x000010240a087981 */ /* 0x004ea8000c1e1b00 */
[----:B--2---:R3:W-:Y:S02]  /*11790*/  ST.E.64 desc[UR36][R12.64+0x10], R8 ;  /* 0x000010080c007985 */ /* 0x0047e4000c101b24 */
.L_x_363:
[----:B------:R-:W-:Y:S05]  /*117a0*/  BSYNC.RECONVERGENT B3 ;  /* 0x0000000000037941 */ /* 0x000fea0003800200 */
.L_x_362:
[----:B------:R-:W-:Y:S01]  /*117b0*/  ISETP.GE.U32.AND P1, PT, R70, 0xf, PT ;  /* 0x0000000f4600780c */ /* 0x000fe20003f26070 */
[----:B------:R-:W-:Y:S01]  /*117c0*/  BSSY.RECONVERGENT B3, `(.L_x_364) ;  /* 0x000002d000037945 */ /* 0x000fe20003800200 */
[----:B------:R-:W-:Y:S02]  /*117d0*/  MOV R19, RZ ;  /* 0x000000ff00137202 */ /* 0x000fe40000000f00 */
[----:B------:R-:W-:-:S09]  /*117e0*/  CS2R R14, SRZ ;  /* 0x00000000000e7805 */ /* 0x000fd2000001ff00 */
[----:B------:R-:W-:Y:S05]  /*117f0*/  @!P1 BRA `(.L_x_365) ;  /* 0x0000000000a49947 */ /* 0x000fea0003800000 */
[----:B------:R-:W-:Y:S01]  /*11800*/  BSSY.RECONVERGENT B4, `(.L_x_366) ;  /* 0x0000027000047945 */ /* 0x000fe20003800200 */
[----:B------:R-:W-:Y:S01]  /*11810*/  IMAD.MOV.U32 R0, RZ, RZ, RZ ;  /* 0x000000ffff007224 */ /* 0x000fe200078e00ff */
[----:B------:R-:W-:-:S07]  /*11820*/  CS2R R14, SRZ ;  /* 0x00000000000e7805 */ /* 0x000fce000001ff00 */
.L_x_367:
[----:B-123--:R-:W-:-:S05]  /*11830*/  IMAD.WIDE.U32 R8, R0, 0x8, R66 ;  /* 0x0000000800087825 */ /* 0x00efca00078e0042 */
[----:B0-----:R-:W2:Y:S04]  /*11840*/  LD.E.64 R10, desc[UR36][R8.64] ;  /* 0x00000024080a7980 */ /* 0x001ea8000c101b00 */
        /* <DEDUP_REMOVED lines=35> */
.L_x_366:
[----:B------:R-:W-:-:S07]  /*11a80*/  IMAD.MOV.U32 R19, RZ, RZ, R71 ;  /* 0x000000ffff137224 */ /* 0x000fce00078e0047 */
.L_x_365:
[----:B------:R-:W-:Y:S05]  /*11a90*/  BSYNC.RECONVERGENT B3 ;  /* 0x0000000000037941 */ /* 0x000fea0003800200 */
.L_x_364:
[----:B------:R-:W-:-:S13]  /*11aa0*/  ISETP.NE.AND P1, PT, R88, RZ, PT ;  /* 0x000000ff5800720c */ /* 0x000fda0003f25270 */
[----:B------:R-:W-:Y:S05]  /*11ab0*/  @!P1 BRA `(.L_x_357) ;  /* 0x0000000000c49947 */ /* 0x000fea0003800000 */
[----:B------:R-:W-:Y:S01]  /*11ac0*/  ISETP.GE.U32.AND P1, PT, R76, 0x7, PT ;  /* 0x000000074c00780c */ /* 0x000fe20003f26070 */
[----:B------:R-:W-:Y:S01]  /*11ad0*/  BSSY.RECONVERGENT B3, `(.L_x_368) ;  /* 0x0000015000037945 */ /* 0x000fe20003800200 */
[----:B------:R-:W-:-:S11]  /*11ae0*/  ISETP.NE.AND P2, PT, R90, RZ, PT ;  /* 0x000000ff5a00720c */ /* 0x000fd60003f45270 */
[----:B------:R-:W-:Y:S05]  /*11af0*/  @!P1 BRA `(.L_x_369) ;  /* 0x0000000000489947 */ /* 0x000fea0003800000 */
        /* <DEDUP_REMOVED lines=18> */
.L_x_369:
[----:B------:R-:W-:Y:S05]  /*11c20*/  BSYNC.RECONVERGENT B3 ;  /* 0x0000000000037941 */ /* 0x000fea0003800200 */
.L_x_368:
[----:B------:R-:W-:Y:S05]  /*11c30*/  @!P2 BRA `(.L_x_357) ;  /* 0x000000000064a947 */ /* 0x000fea0003800000 */
[----:B------:R-:W-:Y:S01]  /*11c40*/  ISETP.GE.U32.AND P1, PT, R78, 0x3, PT ;  /* 0x000000034e00780c */ /* 0x000fe20003f26070 */
[----:B------:R-:W-:-:S12]  /*11c50*/  BSSY.RECONVERGENT B3, `(.L_x_370) ;  /* 0x000000c000037945 */ /* 0x000fd80003800200 */
[----:B------:R-:W-:Y:S05]  /*11c60*/  @!P1 BRA `(.L_x_371) ;  /* 0x0000000000289947 */ /* 0x000fea0003800000 */
[----:B-123--:R-:W-:-:S05]  /*11c70*/  IMAD.WIDE.U32 R8, R19, 0x8, R66 ;  /* 0x0000000813087825 */ /* 0x00efca00078e0042 */
[----:B0-----:R-:W2:Y:S04]  /*11c80*/  LD.E.64 R10, desc[UR36][R8.64] ;  /* 0x00000024080a7980 */ /* 0x001ea8000c101b00 */
[----:B------:R-:W3:Y:S04]  /*11c90*/  LD.E.64 R12, desc[UR36][R8.64+0x8] ;  /* 0x00000824080c7980 */ /* 0x000ee8000c101b00 */
[----:B------:R-:W4:Y:S04]  /*11ca0*/  LD.E.64 R16, desc[UR36][R8.64+0x10] ;  /* 0x0000102408107980 */ /* 0x000f28000c101b00 */
[----:B------:R-:W5:Y:S01]  /*11cb0*/  LD.E.64 R96, desc[UR36][R8.64+0x18] ;  /* 0x0000182408607980 */ /* 0x000f62000c101b00 */
[----:B------:R-:W-:Y:S01]  /*11cc0*/  IADD3 R19, PT, PT, R19, 0x4, RZ ;  /* 0x0000000413137810 */ /* 0x000fe20007ffe0ff */
[----:B--2---:R-:W-:-:S08]  /*11cd0*/  DADD R10, R14, R10 ;  /* 0x000000000e0a7229 */ /* 0x004fd0000000000a */
[----:B---3--:R-:W-:-:S08]  /*11ce0*/  DADD R10, R10, R12 ;  /* 0x000000000a0a7229 */ /* 0x008fd0000000000c */
[----:B----4-:R-:W-:-:S08]  /*11cf0*/  DADD R10, R10, R16 ;  /* 0x000000000a0a7229 */ /* 0x010fd00000000010 */
[----:B-----5:R-:W-:-:S11]  /*11d00*/  DADD R14, R10, R96 ;  /* 0x000000000a0e7229 */ /* 0x020fd60000000060 */
.L_x_371:
[----:B------:R-:W-:Y:S05]  /*11d10*/  BSYNC.RECONVERGENT B3 ;  /* 0x0000000000037941 */ /* 0x000fea0003800200 */
.L_x_370:
[----:B------:R-:W-:Y:S05]  /*11d20*/  @!P0 BRA `(.L_x_357) ;  /* 0x0000000000288947 */ /* 0x000fea0003800000 */
[----:B-123--:R-:W-:-:S05]  /*11d30*/  IMAD.WIDE.U32 R12, R19, 0x8, R66 ;  /* 0x00000008130c7825 */ /* 0x00efca00078e0042 */
[----:B------:R-:W2:Y:S01]  /*11d40*/  LD.E.64 R8, desc[UR36][R12.64] ;  /* 0x000000240c087980 */ /* 0x000ea2000c101b00 */
[----:B------:R-:W-:Y:S01]  /*11d50*/  ISETP.NE.AND P0, PT, R100, 0x1, PT ;  /* 0x000000016400780c */ /* 0x000fe20003f05270 */
[----:B--2---:R-:W-:-:S12]  /*11d60*/  DADD R14, R14, R8 ;  /* 0x000000000e0e7229 */ /* 0x004fd80000000008 */
[----:B------:R-:W-:Y:S05]  /*11d70*/  @!P0 BRA `(.L_x_357) ;  /* 0x0000000000148947 */ /* 0x000fea0003800000 */
[----:B------:R-:W-:Y:S01]  /*11d80*/  ISETP.NE.AND P0, PT, R100, 0x2, PT ;  /* 0x000000026400780c */ /* 0x000fe20003f05270 */
[----:B------:R-:W2:-:S12]  /*11d90*/  LD.E.64 R8, desc[UR36][R12.64+0x8] ;  /* 0x000008240c087980 */ /* 0x000e98000c101b00 */
[----:B0-----:R-:W3:Y:S01]  /*11da0*/  @P0 LD.E.64 R10, desc[UR36][R12.64+0x10] ;  /* 0x000010240c0a0980 */ /* 0x001ee2000c101b00 */
[----:B--2---:R-:W-:-:S08]  /*11db0*/  DADD R14, R14, R8 ;  /* 0x000000000e0e7229 */ /* 0x004fd00000000008 */
[----:B---3--:R-:W-:-:S11]  /*11dc0*/  @P0 DADD R14, R14, R10 ;  /* 0x000000000e0e0229 */ /* 0x008fd6000000000a */
.L_x_357:
[----:B------:R-:W-:Y:S05]  /*11dd0*/  BSYNC.RECONVERGENT B1 ;  /* 0x0000000000017941 */ /* 0x000fea0003800200 */
.L_x_356:
        /* <DEDUP_REMOVED lines=21> */
.L_x_373:
[----:B------:R-:W-:Y:S05]  /*11f30*/  BSYNC.RECONVERGENT B3 ;  /* 0x0000000000037941 */ /* 0x000fea0003800200 */
.L_x_372:
        /* <DEDUP_REMOVED lines=11> */
.L_x_379:
        /* <DEDUP_REMOVED lines=16> */
[----:B--2---:R-:W-:-:S08]  /*120f0*/  DADD R12, R12, -R8 ;  /* 0x000000000c0c7229 */ /* 0x004fd00000000808 */
[----:B------:R-:W-:Y:S01]  /*12100*/  DFMA R12, R12, R12, R14 ;  /* 0x0000000c0c0c722b */ /* 0x000fe2000000000e */
[----:B------:R-:W2:Y:S01]  /*12110*/  LD.E.64 R14, desc[UR36][R10.64+0x60] ;  /* 0x000060240a0e7980 */ /* 0x000ea2000c101b00 */
[--C-:B---3--:R-:W-:Y:S02]  /*12120*/  DADD R16, R16, -R8.reuse ;  /* 0x0000000010107229 */ /* 0x108fe40000000808 */
[----:B----4-:R-:W-:-:S06]  /*12130*/  DADD R96, R96, -R8 ;  /* 0x0000000060607229 */ /* 0x010fcc0000000808 */
[----:B------:R-:W-:Y:S02]  /*12140*/  DFMA R12, R16, R16, R12 ;  /* 0x00000010100c722b */ /* 0x000fe4000000000c */
[----:B-----5:R-:W-:-:S06]  /*12150*/  DADD R102, R102, -R8 ;  /* 0x0000000066667229 */ /* 0x020fcc0000000808 */
        /* <DEDUP_REMOVED lines=19> */
[----:B------:R-:W-:Y:S01]  /*12290*/  VIADD R0, R0, 0x10 ;  /* 0x0000001000007836 */ /* 0x000fe20000000000 */
[----:B------:R-:W-:-:S04]  /*122a0*/  DADD R124, R124, -R8 ;  /* 0x000000007c7c7229 */ /* 0x000fc80000000808 */
[----:B------:R-:W-:Y:S01]  /*122b0*/  ISETP.NE.AND P0, PT, R0, R71, PT ;  /* 0x000000470000720c */ /* 0x000fe20003f05270 */
[--C-:B------:R-:W-:Y:S02]  /*122c0*/  DADD R126, R126, -R8.reuse ;  /* 0x000000007e7e7229 */ /* 0x100fe40000000808 */
[----:B--2---:R-:W-:-:S08]  /*122d0*/  DADD R14, R14, -R8 ;  /* 0x000000000e0e7229 */ /* 0x004fd00000000808 */
[----:B------:R-:W-:-:S08]  /*122e0*/  DFMA R12, R14, R14, R12 ;  /* 0x0000000e0e0c722b */ /* 0x000fd0000000000c */
[----:B------:R-:W-:-:S08]  /*122f0*/  DFMA R12, R122, R122, R12 ;  /* 0x0000007a7a0c722b */ /* 0x000fd0000000000c */
[----:B------:R-:W-:-:S08]  /*12300*/  DFMA R12, R124, R124, R12 ;  /* 0x0000007c7c0c722b */ /* 0x000fd0000000000c */
[----:B------:R-:W-:Y:S01]  /*12310*/  DFMA R14, R126, R126, R12 ;  /* 0x0000007e7e0e722b */ /* 0x000fe2000000000c */
[----:B------:R-:W-:Y:S10]  /*12320*/  @P0 BRA `(.L_x_379) ;  /* 0xfffffffc00300947 */ /* 0x000ff4000383ffff */
[----:B------:R-:W-:Y:S05]  /*12330*/  BSYNC.RECONVERGENT B4 ;  /* 0x0000000000047941 */ /* 0x000fea0003800200 */
.L_x_378:
[----:B------:R-:W-:-:S07]  /*12340*/  IMAD.MOV.U32 R19, RZ, RZ, R71 ;  /* 0x000000ffff137224 */ /* 0x000fce00078e0047 */
.L_x_377:
[----:B------:R-:W-:Y:S05]  /*12350*/  BSYNC.RECONVERGENT B3 ;  /* 0x0000000000037941 */ /* 0x000fea0003800200 */
.L_x_376:
        /* <DEDUP_REMOVED lines=15> */
[----:B------:R-:W-:Y:S01]  /*12450*/  IADD3 R19, PT, PT, R19, 0x8, RZ ;  /* 0x0000000813137810 */ /* 0x000fe20007ffe0ff */
        /* <DEDUP_REMOVED lines=16> */
.L_x_381:
[----:B------:R-:W-:Y:S05]  /*12560*/  BSYNC.RECONVERGENT B3 ;  /* 0x0000000000037941 */ /* 0x000fea0003800200 */
.L_x_380:
        /* <DEDUP_REMOVED lines=19> */
.L_x_383:
[----:B------:R-:W-:Y:S05]  /*126a0*/  BSYNC.RECONVERGENT B3 ;  /* 0x0000000000037941 */ /* 0x000fea0003800200 */
.L_x_382:
        /* <DEDUP_REMOVED lines=14> */
.L_x_375:
[----:B------:R-:W-:Y:S05]  /*12790*/  BSYNC.RECONVERGENT B1 ;  /* 0x0000000000017941 */ /* 0x000fea0003800200 */
.L_x_374:
        /* <DEDUP_REMOVED lines=21> */
.L_x_385:
[----:B------:R-:W-:Y:S05]  /*128f0*/  BSYNC.RECONVERGENT B3 ;  /* 0x0000000000037941 */ /* 0x000fea0003800200 */
.L_x_384:
        /* <DEDUP_REMOVED lines=25> */
.L_x_387:
[----:B------:R-:W-:Y:S05]  /*12a90*/  BSYNC.RECONVERGENT B3 ;  /* 0x0000000000037941 */ /* 0x000fea0003800200 */
.L_x_386:
[----:B------:R-:W-:-:S04]  /*12aa0*/  IMAD.WIDE.U32 R10, R3, 0x8, R34 ;  /* 0x00000008030a7825 */ /* 0x000fc800078e0022 */
[C---:B------:R-:W-:Y:S01]  /*12ab0*/  IMAD.WIDE.U32 R14, R3.reuse, 0x8, R36 ;  /* 0x00000008030e7825 */ /* 0x040fe200078e0024 */
[----:B------:R0:W-:Y:S03]  /*12ac0*/  ST.E.64 desc[UR36][R10.64], R8 ;  /* 0x000000080a007985 */ /* 0x0001e6000c101b24 */
[----:B------:R-:W-:Y:S01]  /*12ad0*/  VIADD R3, R3, 0x1 ;  /* 0x0000000103037836 */ /* 0x000fe20000000000 */
[----:B------:R0:W-:Y:S04]  /*12ae0*/  ST.E.64 desc[UR36][R14.64], R12 ;  /* 0x0000000c0e007985 */ /* 0x0001e8000c101b24 */
[----:B------:R-:W-:-:S13]  /*12af0*/  ISETP.NE.AND P0, PT, R3, R92, PT ;  /* 0x0000005c0300720c */ /* 0x000fda0003f05270 */
[----:B0-----:R-:W-:Y:S05]  /*12b00*/  @P0 BRA `(.L_x_388) ;  /* 0xffffffe800700947 */ /* 0x001fea000383ffff */
.L_x_355:
[----:B------:R-:W-:Y:S05]  /*12b10*/  BSYNC.RECONVERGENT B2 ;  /* 0x0000000000027941 */ /* 0x000fea0003800200 */
.L_x_354:
[----:B------:R-:W-:Y:S04]  /*12b20*/  BSSY.RECONVERGENT B1, `(.L_x_389) ;  /* 0x0000038000017945 */ /* 0x000fe80003800200 */
[----:B------:R-:W-:Y:S05]  /*12b30*/  @!P6 BRA `(.L_x_390) ;  /* 0x0000000000d8e947 */ /* 0x000fea0003800000 */
[----:B------:R-:W-:Y:S01]  /*12b40*/  ISETP.GE.U32.AND P0, PT, R91, 0x3, PT ;  /* 0x000000035b00780c */ /* 0x000fe20003f06070 */
[----:B------:R-:W-:Y:S01]  /*12b50*/  BSSY.RECONVERGENT B2, `(.L_x_391) ;  /* 0x000001e000027945 */ /* 0x000fe20003800200 */
[----:B------:R-:W-:-:S11]  /*12b60*/  IMAD.MOV.U32 R3, RZ, RZ, RZ ;  /* 0x000000ffff037224 */ /* 0x000fd600078e00ff */
[----:B------:R-:W-:Y:S05]  /*12b70*/  @!P0 BRA `(.L_x_392) ;  /* 0x00000000006c8947 */ /* 0x000fea0003800000 */
[----:B------:R-:W-:Y:S01]  /*12b80*/  BSSY.RECONVERGENT B3, `(.L_x_393) ;  /* 0x0000019000037945 */ /* 0x000fe20003800200 */
[----:B------:R-:W-:-:S07]  /*12b90*/  MOV R3, RZ ;  /* 0x000000ff00037202 */ /* 0x000fce0000000f00 */
.L_x_394:
[----:B-12---:R-:W-:-:S05]  /*12ba0*/  IMAD.WIDE.U32 R8, R3, 0x8, R30 ;  /* 0x0000000803087825 */ /* 0x006fca00078e001e */
[----:B0--34-:R-:W2:Y:S01]  /*12bb0*/  LD.E.64 R10, desc[UR36][R8.64] ;  /* 0x00000024080a7980 */ /* 0x019ea2000c101b00 */
        /* <DEDUP_REMOVED lines=22> */
.L_x_393:
[----:B------:R-:W-:-:S07]  /*12d20*/  IMAD.MOV.U32 R3, RZ, RZ, R81 ;  /* 0x000000ffff037224 */ /* 0x000fce00078e0051 */
.L_x_392:
[----:B------:R-:W-:Y:S05]  /*12d30*/  BSYNC.RECONVERGENT B2 ;  /* 0x0000000000027941 */ /* 0x000fea0003800200 */
.L_x_391:
[----:B------:R-:W-:-:S13]  /*12d40*/  ISETP.NE.AND P0, PT, R80, RZ, PT ;  /* 0x000000ff5000720c */ /* 0x000fda0003f05270 */
[----:B------:R-:W-:Y:S05]  /*12d50*/  @!P0 BRA `(.L_x_390) ;  /* 0x0000000000508947 */ /* 0x000fea0003800000 */
[----:B-12---:R-:W-:-:S05]  /*12d60*/  IMAD.WIDE.U32 R12, R3, 0x8, R30 ;  /* 0x00000008030c7825 */ /* 0x006fca00078e001e */
[----:B------:R-:W2:Y:S01]  /*12d70*/  LD.E.64 R8, desc[UR36][R12.64] ;  /* 0x000000240c087980 */ /* 0x000ea2000c101b00 */
[----:B---34-:R-:W-:-:S04]  /*12d80*/  IMAD.WIDE.U32 R14, R3, 0x8, R38 ;  /* 0x00000008030e7825 */ /* 0x018fc800078e0026 */
[C---:B------:R-:W-:Y:S01]  /*12d90*/  IMAD.WIDE.U32 R16, R3.reuse, 0x8, R32 ;  /* 0x0000000803107825 */ /* 0x040fe200078e0020 */
[----:B--2---:R1:W-:Y:S04]  /*12da0*/  ST.E.64 desc[UR36][R14.64], R8 ;  /* 0x000000080e007985 */ /* 0x0043e8000c101b24 */
[----:B0-----:R-:W2:Y:S01]  /*12db0*/  LD.E.64 R10, desc[UR36][R16.64] ;  /* 0x00000024100a7980 */ /* 0x001ea2000c101b00 */
[----:B------:R-:W-:Y:S01]  /*12dc0*/  IMAD.WIDE.U32 R96, R3, 0x8, R40 ;  /* 0x0000000803607825 */ /* 0x000fe200078e0028 */
[----:B------:R-:W-:-:S04]  /*12dd0*/  ISETP.NE.AND P0, PT, R80, 0x1, PT ;  /* 0x000000015000780c */ /* 0x000fc80003f05270 */
[----:B--2---:R1:W-:Y:S09]  /*12de0*/  ST.E.64 desc[UR36][R96.64], R10 ;  /* 0x0000000a60007985 */ /* 0x0043f2000c101b24 */
[----:B------:R-:W-:Y:S05]  /*12df0*/  @!P0 BRA `(.L_x_390) ;  /* 0x0000000000288947 */ /* 0x000fea0003800000 */
[----:B-1----:R-:W2:Y:S04]  /*12e00*/  LD.E.64 R8, desc[UR36][R12.64+0x8] ;  /* 0x000008240c087980 */ /* 0x002ea8000c101b00 */
        /* <DEDUP_REMOVED lines=9> */
.L_x_390:
[----:B------:R-:W-:Y:S05]  /*12ea0*/  BSYNC.RECONVERGENT B1 ;  /* 0x0000000000017941 */ /* 0x000fea0003800200 */
.L_x_389:
[----:B------:R-:W-:Y:S04]  /*12eb0*/  BSSY.RECONVERGENT B1, `(.L_x_395) ;  /* 0x0000016000017945 */ /* 0x000fe80003800200 */
[----:B------:R-:W-:Y:S05]  /*12ec0*/  @!P5 BRA `(.L_x_396) ;  /* 0x000000000050d947 */ /* 0x000fea0003800000 */
[----:B------:R-:W-:Y:S01]  /*12ed0*/  IADD3 R0, PT, PT, R93, -R2, -R106 ;  /* 0x800000025d007210 */ /* 0x000fe20007ffe86a */
[----:B------:R-:W-:-:S04]  /*12ee0*/  IMAD.MOV.U32 R3, RZ, RZ, RZ ;  /* 0x000000ffff037224 */ /* 0x000fc800078e00ff */
[----:B-12---:R-:W-:-:S07]  /*12ef0*/  VIADD R16, R0, 0x2 ;  /* 0x0000000200107836 */ /* 0x006fce0000000000 */
.L_x_397:
[----:B0-----:R-:W-:-:S06]  /*12f00*/  IMAD.WIDE.U32 R8, R3, 0x8, R34 ;  /* 0x0000000803087825 */ /* 0x001fcc00078e0022 */
[----:B------:R-:W2:Y:S01]  /*12f10*/  LD.E.64 R8, desc[UR36][R8.64] ;  /* 0x0000002408087980 */ /* 0x000ea2000c101b00 */
[----:B------:R-:W-:Y:S01]  /*12f20*/  IADD3 R17, P0, PT, R2, R3, RZ ;  /* 0x0000000302117210 */ /* 0x000fe20007f1e0ff */
[----:B---34-:R-:W-:-:S03]  /*12f30*/  IMAD.WIDE.U32 R10, R3, 0x8, R36 ;  /* 0x00000008030a7825 */ /* 0x018fc600078e0024 */
[----:B------:R-:W-:Y:S02]  /*12f40*/  LEA.HI.X.SX32 R0, R3, RZ, 0x1, P0 ;  /* 0x000000ff03007211 */ /* 0x000fe400000f0eff */
[C---:B------:R-:W-:Y:S02]  /*12f50*/  SHF.L.U32 R15, R17.reuse, 0x3, RZ ;  /* 0x00000003110f7819 */ /* 0x040fe400000006ff */
        /* <DEDUP_REMOVED lines=11> */
.L_x_396:
[----:B------:R-:W-:Y:S05]  /*13010*/  BSYNC.RECONVERGENT B1 ;  /* 0x0000000000017941 */ /* 0x000fea0003800200 */
.L_x_395:
[----:B------:R-:W-:Y:S04]  /*13020*/  BSSY.RECONVERGENT B1, `(.L_x_398) ;  /* 0x000002a000017945 */ /* 0x000fe80003800200 */
[----:B------:R-:W-:Y:S05]  /*13030*/  @!P4 BRA `(.L_x_399) ;  /* 0x0000000000a0c947 */ /* 0x000fea0003800000 */
[----:B------:R-:W-:Y:S01]  /*13040*/  ISETP.GE.U32.AND P0, PT, R70, 0x3, PT ;  /* 0x000000034600780c */ /* 0x000fe20003f06070 */
[----:B------:R-:W-:Y:S01]  /*13050*/  BSSY.RECONVERGENT B2, `(.L_x_400) ;  /* 0x0000016000027945 */ /* 0x000fe20003800200 */
[----:B------:R-:W-:-:S11]  /*13060*/  IMAD.MOV.U32 R3, RZ, RZ, RZ ;  /* 0x000000ffff037224 */ /* 0x000fd600078e00ff */
[----:B------:R-:W-:Y:S05]  /*13070*/  @!P0 BRA `(.L_x_401) ;  /* 0x00000000004c8947 */ /* 0x000fea0003800000 */
[----:B------:R-:W-:Y:S01]  /*13080*/  HFMA2 R3, -RZ, RZ, 0, 0 ;  /* 0x00000000ff037431 */ /* 0x000fe200000001ff */
[----:B------:R-:W-:Y:S06]  /*13090*/  BSSY.RECONVERGENT B3, `(.L_x_402) ;  /* 0x0000010000037945 */ /* 0x000fec0003800200 */
.L_x_403:
[----:B012---:R-:W-:-:S05]  /*130a0*/  LOP3.LUT R9, RZ, R3, RZ, 0x33, !PT ;  /* 0x00000003ff097212 */ /* 0x007fca00078e33ff */
[----:B------:R-:W-:-:S04]  /*130b0*/  IMAD.IADD R9, R2, 0x1, R9 ;  /* 0x0000000102097824 */ /* 0x000fc800078e0209 */
[----:B------:R-:W-:-:S05]  /*130c0*/  IMAD.WIDE R8, R9, 0x8, R68 ;  /* 0x0000000809087825 */ /* 0x000fca00078e0244 */
[----:B---34-:R-:W2:Y:S01]  /*130d0*/  LD.E.64 R10, desc[UR36][R8.64] ;  /* 0x00000024080a7980 */ /* 0x018ea2000c101b00 */
        /* <DEDUP_REMOVED lines=12> */
.L_x_402:
[----:B------:R-:W-:-:S07]  /*131a0*/  IMAD.MOV.U32 R3, RZ, RZ, R72 ;  /* 0x000000ffff037224 */ /* 0x000fce00078e0048 */
.L_x_401:
[----:B------:R-:W-:Y:S05]  /*131b0*/  BSYNC.RECONVERGENT B2 ;  /* 0x0000000000027941 */ /* 0x000fea0003800200 */
.L_x_400:
[----:B------:R-:W-:-:S13]  /*131c0*/  ISETP.NE.AND P0, PT, R100, RZ, PT ;  /* 0x000000ff6400720c */ /* 0x000fda0003f05270 */
[----:B------:R-:W-:Y:S05]  /*131d0*/  @!P0 BRA `(.L_x_399) ;  /* 0x0000000000388947 */ /* 0x000fea0003800000 */
[----:B012---:R-:W-:-:S05]  /*131e0*/  LOP3.LUT R9, RZ, R3, RZ, 0x33, !PT ;  /* 0x00000003ff097212 */ /* 0x007fca00078e33ff */
[----:B------:R-:W-:-:S04]  /*131f0*/  IMAD.IADD R9, R2, 0x1, R9 ;  /* 0x0000000102097824 */ /* 0x000fc800078e0209 */
[----:B---34-:R-:W-:-:S05]  /*13200*/  IMAD.WIDE R10, R9, 0x8, R68 ;  /* 0x00000008090a7825 */ /* 0x018fca00078e0244 */
        /* <DEDUP_REMOVED lines=11> */
.L_x_399:
[----:B------:R-:W-:Y:S05]  /*132c0*/  BSYNC.RECONVERGENT B1 ;  /* 0x0000000000017941 */ /* 0x000fea0003800200 */
.L_x_398:
[----:B------:R-:W-:Y:S01]  /*132d0*/  IADD3 R92, PT, PT, R93, -R2, -R106 ;  /* 0x800000025d5c7210 */ /* 0x000fe20007ffe86a */
[----:B------:R-:W-:Y:S01]  /*132e0*/  BSSY.RECONVERGENT B1, `(.L_x_404) ;  /* 0x000003d000017945 */ /* 0x000fe20003800200 */
[----:B------:R-:W-:Y:S02]  /*132f0*/  IMAD.MOV.U32 R3, RZ, RZ, R2 ;  /* 0x000000ffff037224 */ /* 0x000fe400078e0002 */
[C---:B------:R-:W-:Y:S02]  /*13300*/  ISETP.GE.U32.AND P0, PT, R92.reuse, 0xf, PT ;  /* 0x0000000f5c00780c */ /* 0x040fe40003f06070 */
[----:B------:R-:W-:-:S04]  /*13310*/  IADD3 R94, PT, PT, R92, 0x1, RZ ;  /* 0x000000015c5e7810 */ /* 0x000fc80007ffe0ff */
[----:B------:R-:W-:-:S04]  /*13320*/  LOP3.LUT R98, R94, 0xf, RZ, 0xc0, !PT ;  /* 0x0000000f5e627812 */ /* 0x000fc800078ec0ff */
[----:B------:R-:W-:-:S03]  /*13330*/  ISETP.NE.AND P1, PT, R98, RZ, PT ;  /* 0x000000ff6200720c */ /* 0x000fc60003f25270 */
[----:B------:R-:W-:Y:S10]  /*13340*/  @!P0 BRA `(.L_x_405) ;  /* 0x0000000000d88947 */ /* 0x000ff40003800000 */
[----:B------:R-:W-:Y:S01]  /*13350*/  LOP3.LUT R107, R94, 0xfffffff0, RZ, 0xc0, !PT ;  /* 0xfffffff05e6b7812 */ /* 0x000fe200078ec0ff */
[----:B------:R-:W-:Y:S02]  /*13360*/  IMAD.MOV.U32 R0, RZ, RZ, RZ ;  /* 0x000000ffff007224 */ /* 0x000fe400078e00ff */
[----:B------:R-:W-:-:S07]  /*13370*/  IMAD.MOV.U32 R3, RZ, RZ, R2 ;  /* 0x000000ffff037224 */ /* 0x000fce00078e0002 */
.L_x_406:
[C---:B01234-:R-:W-:Y:S01]  /*13380*/  VIADD R11, R3.reuse, 0x1 ;  /* 0x00000001030b7836 */ /* 0x05ffe20000000000 */
[C---:B------:R-:W-:Y:S01]  /*13390*/  IADD3 R13, PT, PT, R3.reuse, 0x2, RZ ;  /* 0x00000002030d7810 */ /* 0x040fe20007ffe0ff */
[C---:B------:R-:W-:Y:S01]  /*133a0*/  IMAD.WIDE.U32 R8, R3.reuse, 0x8, R42 ;  /* 0x0000000803087825 */ /* 0x040fe200078e002a */
[----:B------:R-:W-:-:S03]  /*133b0*/  IADD3 R19, PT, PT, R3, 0x7, RZ ;  /* 0x0000000703137810 */ /* 0x000fc60007ffe0ff */
[----:B------:R-:W-:Y:S01]  /*133c0*/  VIADD R15, R3, 0x3 ;  /* 0x00000003030f7836 */ /* 0x000fe20000000000 */
[----:B------:R0:W-:Y:S01]  /*133d0*/  ST.E.64 desc[UR36][R8.64], RZ ;  /* 0x000000ff08007985 */ /* 0x0001e2000c101b24 */
[----:B------:R-:W-:-:S04]  /*133e0*/  IMAD.WIDE.U32 R10, R11, 0x8, R42 ;  /* 0x000000080b0a7825 */ /* 0x000fc800078e002a */
[C---:B------:R-:W-:Y:S01]  /*133f0*/  VIADD R17, R3.reuse, 0x4 ;  /* 0x0000000403117836 */ /* 0x040fe20000000000 */
[----:B------:R1:W-:Y:S01]  /*13400*/  ST.E.64 desc[UR36][R10.64], RZ ;  /* 0x000000ff0a007985 */ /* 0x0003e2000c101b24 */
[----:B------:R-:W-:Y:S02]  /*13410*/  VIADD R97, R3, 0x5 ;  /* 0x0000000503617836 */ /* 0x000fe40000000000 */
[----:B------:R-:W-:-:S04]  /*13420*/  IMAD.WIDE.U32 R12, R13, 0x8, R42 ;  /* 0x000000080d0c7825 */ /* 0x000fc800078e002a */
[--C-:B------:R-:W-:Y:S01]  /*13430*/  IMAD.WIDE.U32 R14, R15, 0x8, R42.reuse ;  /* 0x000000080f0e7825 */ /* 0x100fe200078e002a */
[----:B------:R-:W-:Y:S03]  /*13440*/  ST.E.64 desc[UR36][R12.64], RZ ;  /* 0x000000ff0c007985 */ /* 0x000fe6000c101b24 */
[--C-:B------:R-:W-:Y:S01]  /*13450*/  IMAD.WIDE.U32 R16, R17, 0x8, R42.reuse ;  /* 0x0000000811107825 */ /* 0x100fe200078e002a */
[----:B------:R-:W-:Y:S03]  /*13460*/  ST.E.64 desc[UR36][R14.64], RZ ;  /* 0x000000ff0e007985 */ /* 0x000fe6000c101b24 */
[--C-:B------:R-:W-:Y:S01]  /*13470*/  IMAD.WIDE.U32 R96, R97, 0x8, R42.reuse ;  /* 0x0000000861607825 */ /* 0x100fe200078e002a */
[----:B------:R-:W-:Y:S03]  /*13480*/  ST.E.64 desc[UR36][R16.64], RZ ;  /* 0x000000ff10007985 */ /* 0x000fe6000c101b24 */
[----:B0-----:R-:W-:Y:S01]  /*13490*/  VIADD R9, R3, 0x6 ;  /* 0x0000000603097836 */ /* 0x001fe20000000000 */
[----:B------:R0:W-:Y:S01]  /*134a0*/  ST.E.64 desc[UR36][R96.64], RZ ;  /* 0x000000ff60007985 */ /* 0x0001e2000c101b24 */
[----:B-1----:R-:W-:-:S04]  /*134b0*/  IMAD.WIDE.U32 R10, R19, 0x8, R42 ;  /* 0x00000008130a7825 */ /* 0x002fc800078e002a */
[C---:B------:R-:W-:Y:S02]  /*134c0*/  VIADD R19, R3.reuse, 0xa ;  /* 0x0000000a03137836 */ /* 0x040fe40000000000 */
[----:B------:R-:W-:Y:S02]  /*134d0*/  VIADD R101, R3, 0x8 ;  /* 0x0000000803657836 */ /* 0x000fe40000000000 */
[----:B------:R-:W-:Y:S01]  /*134e0*/  IMAD.WIDE.U32 R8, R9, 0x8, R42 ;  /* 0x0000000809087825 */ /* 0x000fe200078e002a */
[----:B0-----:R-:W-:-:S03]  /*134f0*/  IADD3 R97, PT, PT, R3, 0xc, RZ ;  /* 0x0000000c03617810 */ /* 0x001fc60007ffe0ff */
[----:B------:R-:W-:Y:S01]  /*13500*/  VIADD R103, R3, 0x9 ;  /* 0x0000000903677836 */ /* 0x000fe20000000000 */
[----:B------:R0:W-:Y:S01]  /*13510*/  ST.E.64 desc[UR36][R8.64], RZ ;  /* 0x000000ff08007985 */ /* 0x0001e2000c101b24 */
[----:B------:R-:W-:-:S03]  /*13520*/  IMAD.WIDE.U32 R16, R19, 0x8, R42 ;  /* 0x0000000813107825 */ /* 0x000fc600078e002a */
[----:B------:R1:W-:Y:S01]  /*13530*/  ST.E.64 desc[UR36][R10.64], RZ ;  /* 0x000000ff0a007985 */ /* 0x0003e2000c101b24 */
[----:B------:R-:W-:Y:S02]  /*13540*/  VIADD R19, R3, 0xb ;  /* 0x0000000b03137836 */ /* 0x000fe40000000000 */
[----:B------:R-:W-:-:S04]  /*13550*/  IMAD.WIDE.U32 R12, R101, 0x8, R42 ;  /* 0x00000008650c7825 */ /* 0x000fc800078e002a */
[--C-:B------:R-:W-:Y:S01]  /*13560*/  IMAD.WIDE.U32 R14, R103, 0x8, R42.reuse ;  /* 0x00000008670e7825 */ /* 0x100fe200078e002a */
[----:B------:R2:W-:Y:S03]  /*13570*/  ST.E.64 desc[UR36][R12.64], RZ ;  /* 0x000000ff0c007985 */ /* 0x0005e6000c101b24 */
[C---:B------:R-:W-:Y:S01]  /*13580*/  VIADD R101, R3.reuse, 0xd ;  /* 0x0000000d03657836 */ /* 0x040fe20000000000 */
[----:B------:R3:W-:Y:S01]  /*13590*/  ST.E.64 desc[UR36][R14.64], RZ ;  /* 0x000000ff0e007985 */ /* 0x0007e2000c101b24 */
[C---:B------:R-:W-:Y:S02]  /*135a0*/  VIADD R103, R3.reuse, 0xe ;  /* 0x0000000e03677836 */ /* 0x040fe40000000000 */
[----:B------:R-:W-:Y:S01]  /*135b0*/  VIADD R105, R3, 0xf ;  /* 0x0000000f03697836 */ /* 0x000fe20000000000 */
[----:B------:R3:W-:Y:S01]  /*135c0*/  ST.E.64 desc[UR36][R16.64], RZ ;  /* 0x000000ff10007985 */ /* 0x0007e2000c101b24 */
[----:B0-----:R-:W-:Y:S01]  /*135d0*/  IMAD.WIDE.U32 R8, R19, 0x8, R42 ;  /* 0x0000000813087825 */ /* 0x001fe200078e002a */
[----:B------:R-:W-:-:S03]  /*135e0*/  IADD3 R3, PT, PT, R3, 0x10, RZ ;  /* 0x0000001003037810 */ /* 0x000fc60007ffe0ff */
[--C-:B-1----:R-:W-:Y:S01]  /*135f0*/  IMAD.WIDE.U32 R10, R97, 0x8, R42.reuse ;  /* 0x00000008610a7825 */ /* 0x102fe200078e002a */
[----:B------:R3:W-:Y:S03]  /*13600*/  ST.E.64 desc[UR36][R8.64], RZ ;  /* 0x000000ff08007985 */ /* 0x0007e6000c101b24 */
[--C-:B------:R-:W-:Y:S01]  /*13610*/  IMAD.WIDE.U32 R96, R101, 0x8, R42.reuse ;  /* 0x0000000865607825 */ /* 0x100fe200078e002a */
[----:B------:R3:W-:Y:S03]  /*13620*/  ST.E.64 desc[UR36][R10.64], RZ ;  /* 0x000000ff0a007985 */ /* 0x0007e6000c101b24 */
[--C-:B--2---:R-:W-:Y:S01]  /*13630*/  IMAD.WIDE.U32 R12, R103, 0x8, R42.reuse ;  /* 0x00000008670c7825 */ /* 0x104fe200078e002a */
[----:B------:R3:W-:Y:S03]  /*13640*/  ST.E.64 desc[UR36][R96.64], RZ ;  /* 0x000000ff60007985 */ /* 0x0007e6000c101b24 */
[----:B------:R-:W-:Y:S01]  /*13650*/  IMAD.WIDE.U32 R102, R105, 0x8, R42 ;  /* 0x0000000869667825 */ /* 0x000fe200078e002a */
[----:B------:R3:W-:Y:S03]  /*13660*/  ST.E.64 desc[UR36][R12.64], RZ ;  /* 0x000000ff0c007985 */ /* 0x0007e6000c101b24 */
[----:B------:R-:W-:Y:S01]  /*13670*/  VIADD R0, R0, 0x10 ;  /* 0x0000001000007836 */ /* 0x000fe20000000000 */
[----:B------:R3:W-:Y:S04]  /*13680*/  ST.E.64 desc[UR36][R102.64], RZ ;  /* 0x000000ff66007985 */ /* 0x0007e8000c101b24 */
[----:B------:R-:W-:-:S13]  /*13690*/  ISETP.NE.AND P0, PT, R0, R107, PT ;  /* 0x0000006b0000720c */ /* 0x000fda0003f05270 */
[----:B---3--:R-:W-:Y:S05]  /*136a0*/  @P0 BRA `(.L_x_406) ;  /* 0xfffffffc00340947 */ /* 0x008fea000383ffff */
.L_x_405:
[----:B------:R-:W-:Y:S05]  /*136b0*/  BSYNC.RECONVERGENT B1 ;  /* 0x0000000000017941 */ /* 0x000fea0003800200 */
.L_x_404:
[----:B------:R-:W-:Y:S04]  /*136c0*/  BSSY.RECONVERGENT B1, `(.L_x_407) ;  /* 0x000003f000017945 */ /* 0x000fe80003800200 */
[----:B------:R-:W-:Y:S05]  /*136d0*/  @!P1 BRA `(.L_x_408) ;  /* 0x0000000000f49947 */ /* 0x000fea0003800000 */
[----:B------:R-:W-:Y:S01]  /*136e0*/  ISETP.GE.U32.AND P0, PT, R98, 0x8, PT ;  /* 0x000000086200780c */ /* 0x000fe20003f06070 */
[----:B------:R-:W-:Y:S01]  /*136f0*/  BSSY.RECONVERGENT B2, `(.L_x_409) ;  /* 0x000001c000027945 */ /* 0x000fe20003800200 */
[----:B------:R-:W-:-:S04]  /*13700*/  LOP3.LUT R0, R94, 0x7, RZ, 0xc0, !PT ;  /* 0x000000075e007812 */ /* 0x000fc800078ec0ff */
[----:B------:R-:W-:-:S07]  /*13710*/  ISETP.NE.AND P1, PT, R0, RZ, PT ;  /* 0x000000ff0000720c */ /* 0x000fce0003f25270 */
[----:B------:R-:W-:Y:S06]  /*13720*/  @!P0 BRA `(.L_x_410) ;  /* 0x0000000000608947 */ /* 0x000fec0003800000 */
[C---:B01234-:R-:W-:Y:S01]  /*13730*/  VIADD R11, R3.reuse, 0x1 ;  /* 0x00000001030b7836 */ /* 0x05ffe20000000000 */
[C---:B------:R-:W-:Y:S01]  /*13740*/  IADD3 R97, PT, PT, R3.reuse, 0x5, RZ ;  /* 0x0000000503617810 */ /* 0x040fe20007ffe0ff */
[C---:B------:R-:W-:Y:S02]  /*13750*/  VIADD R13, R3.reuse, 0x2 ;  /* 0x00000002030d7836 */ /* 0x040fe40000000000 */
[C---:B------:R-:W-:Y:S02]  /*13760*/  VIADD R15, R3.reuse, 0x3 ;  /* 0x00000003030f7836 */ /* 0x040fe40000000000 */
[----:B------:R-:W-:-:S04]  /*13770*/  IMAD.WIDE.U32 R8, R3, 0x8, R42 ;  /* 0x0000000803087825 */ /* 0x000fc800078e002a */
[----:B------:R-:W-:Y:S01]  /*13780*/  VIADD R17, R3, 0x4 ;  /* 0x0000000403117836 */ /* 0x000fe20000000000 */
[----:B------:R0:W-:Y:S01]  /*13790*/  ST.E.64 desc[UR36][R8.64], RZ ;  /* 0x000000ff08007985 */ /* 0x0001e2000c101b24 */
[----:B------:R-:W-:-:S04]  /*137a0*/  IMAD.WIDE.U32 R10, R11, 0x8, R42 ;  /* 0x000000080b0a7825 */ /* 0x000fc800078e002a */
[--C-:B------:R-:W-:Y:S01]  /*137b0*/  IMAD.WIDE.U32 R12, R13, 0x8, R42.reuse ;  /* 0x000000080d0c7825 */ /* 0x100fe200078e002a */
[----:B------:R1:W-:Y:S03]  /*137c0*/  ST.E.64 desc[UR36][R10.64], RZ ;  /* 0x000000ff0a007985 */ /* 0x0003e6000c101b24 */
[C---:B------:R-:W-:Y:S01]  /*137d0*/  VIADD R19, R3.reuse, 0x6 ;  /* 0x0000000603137836 */ /* 0x040fe20000000000 */
[----:B------:R1:W-:Y:S01]  /*137e0*/  ST.E.64 desc[UR36][R12.64], RZ ;  /* 0x000000ff0c007985 */ /* 0x0003e2000c101b24 */
[----:B------:R-:W-:Y:S02]  /*137f0*/  VIADD R103, R3, 0x7 ;  /* 0x0000000703677836 */ /* 0x000fe40000000000 */
[----:B------:R-:W-:-:S04]  /*13800*/  IMAD.WIDE.U32 R14, R15, 0x8, R42 ;  /* 0x000000080f0e7825 */ /* 0x000fc800078e002a */
[--C-:B------:R-:W-:Y:S01]  /*13810*/  IMAD.WIDE.U32 R16, R17, 0x8, R42.reuse ;  /* 0x0000000811107825 */ /* 0x100fe200078e002a */
[----:B------:R1:W-:Y:S03]  /*13820*/  ST.E.64 desc[UR36][R14.64], RZ ;  /* 0x000000ff0e007985 */ /* 0x0003e6000c101b24 */
[--C-:B------:R-:W-:Y:S01]  /*13830*/  IMAD.WIDE.U32 R96, R97, 0x8, R42.reuse ;  /* 0x0000000861607825 */ /* 0x100fe200078e002a */
[----:B------:R1:W-:Y:S03]  /*13840*/  ST.E.64 desc[UR36][R16.64], RZ ;  /* 0x000000ff10007985 */ /* 0x0003e6000c101b24 */
[--C-:B0-----:R-:W-:Y:S01]  /*13850*/  IMAD.WIDE.U32 R8, R19, 0x8, R42.reuse ;  /* 0x0000000813087825 */ /* 0x101fe200078e002a */
[----:B------:R1:W-:Y:S03]  /*13860*/  ST.E.64 desc[UR36][R96.64], RZ ;  /* 0x000000ff60007985 */ /* 0x0003e6000c101b24 */
[----:B------:R-:W-:Y:S01]  /*13870*/  IMAD.WIDE.U32 R102, R103, 0x8, R42 ;  /* 0x0000000867667825 */ /* 0x000fe200078e002a */
[----:B------:R1:W-:Y:S03]  /*13880*/  ST.E.64 desc[UR36][R8.64], RZ ;  /* 0x000000ff08007985 */ /* 0x0003e6000c101b24 */
[----:B------:R-:W-:Y:S01]  /*13890*/  VIADD R3, R3, 0x8 ;  /* 0x0000000803037836 */ /* 0x000fe20000000000 */
[----:B------:R1:W-:Y:S06]  /*138a0*/  ST.E.64 desc[UR36][R102.64], RZ ;  /* 0x000000ff66007985 */ /* 0x0003ec000c101b24 */
.L_x_410:
[----:B------:R-:W-:Y:S05]  /*138b0*/  BSYNC.RECONVERGENT B2 ;  /* 0x0000000000027941 */ /* 0x000fea0003800200 */
.L_x_409:
        /* <DEDUP_REMOVED lines=9> */
[----:B------:R-:W-:-:S04]  /*13950*/  IMAD.WIDE.U32 R8, R3, 0x8, R42 ;  /* 0x0000000803087825 */ /* 0x000fc800078e002a */
[--C-:B------:R-:W-:Y:S01]  /*13960*/  IMAD.WIDE.U32 R10, R11, 0x8, R42.reuse ;  /* 0x000000080b0a7825 */ /* 0x100fe200078e002a */
[----:B------:R0:W-:Y:S03]  /*13970*/  ST.E.64 desc[UR36][R8.64], RZ ;  /* 0x000000ff08007985 */ /* 0x0001e6000c101b24 */
[--C-:B------:R-:W-:Y:S01]  /*13980*/  IMAD.WIDE.U32 R12, R13, 0x8, R42.reuse ;  /* 0x000000080d0c7825 */ /* 0x100fe200078e002a */
[----:B------:R0:W-:Y:S03]  /*13990*/  ST.E.64 desc[UR36][R10.64], RZ ;  /* 0x000000ff0a007985 */ /* 0x0001e6000c101b24 */
[----:B------:R-:W-:Y:S01]  /*139a0*/  IMAD.WIDE.U32 R14, R15, 0x8, R42 ;  /* 0x000000080f0e7825 */ /* 0x000fe200078e002a */
[----:B------:R0:W-:Y:S03]  /*139b0*/  ST.E.64 desc[UR36][R12.64], RZ ;  /* 0x000000ff0c007985 */ /* 0x0001e6000c101b24 */
[----:B------:R-:W-:Y:S01]  /*139c0*/  VIADD R3, R3, 0x4 ;  /* 0x0000000403037836 */ /* 0x000fe20000000000 */
[----:B------:R0:W-:Y:S06]  /*139d0*/  ST.E.64 desc[UR36][R14.64], RZ ;  /* 0x000000ff0e007985 */ /* 0x0001ec000c101b24 */
.L_x_412:
[----:B------:R-:W-:Y:S05]  /*139e0*/  BSYNC.RECONVERGENT B2 ;  /* 0x0000000000027941 */ /* 0x000fea0003800200 */
.L_x_411:
[----:B------:R-:W-:Y:S05]  /*139f0*/  @!P1 BRA `(.L_x_408) ;  /* 0x00000000002c9947 */ /* 0x000fea0003800000 */
[----:B012---:R-:W-:Y:S01]  /*13a00*/  IMAD.WIDE.U32 R8, R3, 0x8, R42 ;  /* 0x0000000803087825 */ /* 0x007fe200078e002a */
[----:B------:R-:W-:-:S04]  /*13a10*/  ISETP.NE.AND P0, PT, R94, 0x1, PT ;  /* 0x000000015e00780c */ /* 0x000fc80003f05270 */
[----:B------:R0:W-:Y:S09]  /*13a20*/  ST.E.64 desc[UR36][R8.64], RZ ;  /* 0x000000ff08007985 */ /* 0x0001f2000c101b24 */
[----:B------:R-:W-:Y:S05]  /*13a30*/  @!P0 BRA `(.L_x_408) ;  /* 0x00000000001c8947 */ /* 0x000fea0003800000 */
[----:B------:R-:W-:Y:S01]  /*13a40*/  ISETP.NE.AND P0, PT, R94, 0x2, PT ;  /* 0x000000025e00780c */ /* 0x000fe20003f05270 */
[----:B0-----:R-:W-:-:S04]  /*13a50*/  VIADD R9, R3, 0x1 ;  /* 0x0000000103097836 */ /* 0x001fc80000000000 */
[----:B------:R-:W-:-:S05]  /*13a60*/  IMAD.WIDE.U32 R8, R9, 0x8, R42 ;  /* 0x0000000809087825 */ /* 0x000fca00078e002a */
[----:B------:R0:W-:Y:S03]  /*13a70*/  ST.E.64 desc[UR36][R8.64], RZ ;  /* 0x000000ff08007985 */ /* 0x0001e6000c101b24 */
[----:B---34-:R-:W-:-:S04]  /*13a80*/  @P0 VIADD R11, R3, 0x2 ;  /* 0x00000002030b0836 */ /* 0x018fc80000000000 */
[----:B------:R-:W-:-:S05]  /*13a90*/  @P0 IMAD.WIDE.U32 R10, R11, 0x8, R42 ;  /* 0x000000080b0a0825 */ /* 0x000fca00078e002a */
[----:B------:R0:W-:Y:S02]  /*13aa0*/  @P0 ST.E.64 desc[UR36][R10.64], RZ ;  /* 0x000000ff0a000985 */ /* 0x0001e4000c101b24 */
.L_x_408:
[----:B------:R-:W-:Y:S05]  /*13ab0*/  BSYNC.RECONVERGENT B1 ;  /* 0x0000000000017941 */ /* 0x000fea0003800200 */
.L_x_407:
[----:B012---:R-:W0:Y:S01]  /*13ac0*/  I2F.F64 R96, R99 ;  /* 0x0000006300607312 */ /* 0x007e220000201c00 */
[----:B------:R-:W-:Y:S01]  /*13ad0*/  MOV R8, 0x1 ;  /* 0x0000000100087802 */ /* 0x000fe20000000f00 */
[----:B------:R-:W-:Y:S01]  /*13ae0*/  UMOV UR4, 0x54442d18 ;  /* 0x54442d1800047882 */ /* 0x000fe20000000000 */
[----:B------:R-:W-:Y:S01]  /*13af0*/  UMOV UR5, 0x401921fb ;  /* 0x401921fb00057882 */ /* 0x000fe20000000000 */
[----:B------:R-:W-:Y:S04]  /*13b00*/  BSSY.RECONVERGENT B2, `(.L_x_413) ;  /* 0x0000015000027945 */ /* 0x000fe80003800200 */
[----:B0-----:R-:W3:Y:S02]  /*13b10*/  MUFU.RCP64H R9, R97 ;  /* 0x0000006100097308 */ /* 0x001ee40000001800 */
[----:B---34-:R-:W-:-:S08]  /*13b20*/  DFMA R10, -R96, R8, 1 ;  /* 0x3ff00000600a742b */ /* 0x018fd00000000108 */
        /* <DEDUP_REMOVED lines=11> */
[----:B------:R-:W-:Y:S01]  /*13be0*/  MOV R0, 0x13c30 ;  /* 0x00013c3000007802 */ /* 0x000fe20000000f00 */
[----:B------:R-:W-:Y:S02]  /*13bf0*/  IMAD.MOV.U32 R15, RZ, RZ, 0x401921fb ;  /* 0x401921fbff0f7424 */ /* 0x000fe400078e00ff */
[----:B------:R-:W-:Y:S02]  /*13c00*/  IMAD.MOV.U32 R12, RZ, RZ, R96 ;  /* 0x000000ffff0c7224 */ /* 0x000fe400078e0060 */
[----:B------:R-:W-:-:S07]  /*13c10*/  IMAD.MOV.U32 R11, RZ, RZ, R97 ;  /* 0x000000ffff0b7224 */ /* 0x000fce00078e0061 */
[----:B------:R-:W-:Y:S05]  /*13c20*/  CALL.REL.NOINC `($__internal_0_$__cuda_sm20_div_rn_f64_full) ;  /* 0x0000003000607944 */ /* 0x000fea0003c00000 */
[----:B------:R-:W-:Y:S01]  /*13c30*/  MOV R8, R112 ;  /* 0x0000007000087202 */ /* 0x000fe20000000f00 */
[----:B------:R-:W-:-:S07]  /*13c40*/  IMAD.MOV.U32 R9, RZ, RZ, R113 ;  /* 0x000000ffff097224 */ /* 0x000fce00078e0071 */
.L_x_414:
[----:B------:R-:W-:Y:S05]  /*13c50*/  BSYNC.RECONVERGENT B2 ;  /* 0x0000000000027941 */ /* 0x000fea0003800200 */
.L_x_413:
[----:B------:R-:W-:Y:S01]  /*13c60*/  ISETP.GE.AND P0, PT, R95, RZ, PT ;  /* 0x000000ff5f00720c */ /* 0x000fe20003f06270 */
[----:B------:R-:W-:-:S12]  /*13c70*/  BSSY.RECONVERGENT B2, `(.L_x_415) ;  /* 0x000025a000027945 */ /* 0x000fd80003800200 */
[----:B------:R-:W-:Y:S05]  /*13c80*/  @!P0 BRA `(.L_x_416) ;  /* 0x0000002400608947 */ /* 0x000fea0003800000 */
[----:B------:R-:W-:Y:S01]  /*13c90*/  BSSY.RECONVERGENT B4, `(.L_x_417) ;  /* 0x0000098000047945 */ /* 0x000fe20003800200 */
[----:B------:R-:W-:-:S07]  /*13ca0*/  IMAD.MOV.U32 R101, RZ, RZ, RZ ;  /* 0x000000ffff657224 */ /* 0x000fce00078e00ff */
.L_x_426:
[C---:B0-----:R-:W-:Y:S01]  /*13cb0*/  IMAD.WIDE.U32 R102, R101.reuse, 0x8, R46 ;  /* 0x0000000865667825 */ /* 0x041fe200078e002e */
[----:B------:R0:W1:Y:S01]  /*13cc0*/  I2F.F64.U32 R116, R101 ;  /* 0x0000006500747312 */ /* 0x0000620000201800 */
[----:B------:R-:W-:Y:S02]  /*13cd0*/  BSSY.RECONVERGENT B5, `(.L_x_418) ;  /* 0x0000092000057945 */ /* 0x000fe40003800200 */
[C---:B------:R-:W-:Y:S01]  /*13ce0*/  IMAD.WIDE.U32 R104, R101.reuse, 0x8, R48 ;  /* 0x0000000865687825 */ /* 0x040fe200078e0030 */
[----:B------:R2:W-:Y:S03]  /*13cf0*/  ST.E.64 desc[UR36][R102.64], RZ ;  /* 0x000000ff66007985 */ /* 0x0005e6000c101b24 */
[----:B------:R-:W-:Y:S01]  /*13d00*/  IMAD.MOV.U32 R0, RZ, RZ, R101 ;  /* 0x000000ffff007224 */ /* 0x000fe200078e0065 */
[----:B------:R2:W-:Y:S01]  /*13d10*/  ST.E.64 desc[UR36][R104.64], RZ ;  /* 0x000000ff68007985 */ /* 0x0005e2000c101b24 */
[----:B------:R-:W-:Y:S01]  /*13d20*/  IMAD.MOV.U32 R107, RZ, RZ, RZ ;  /* 0x000000ffff6b7224 */ /* 0x000fe200078e00ff */
[----:B0-----:R-:W-:-:S02]  /*13d30*/  IADD3 R101, PT, PT, R101, 0x1, RZ ;  /* 0x0000000165657810 */ /* 0x001fc40007ffe0ff */
[----:B------:R-:W-:Y:S01]  /*13d40*/  ISETP.NE.AND P4, PT, R0, R95, PT ;  /* 0x0000005f0000720c */ /* 0x000fe20003f85270 */
[----:B-1----:R-:W-:-:S12]  /*13d50*/  DMUL R116, R116, R8 ;  /* 0x0000000874747228 */ /* 0x002fd80000000000 */
.L_x_425:
        /* <DEDUP_REMOVED lines=28> */
.L_x_422:
[----:B------:R-:W-:Y:S05]  /*13f20*/  BSYNC.RECONVERGENT B7 ;  /* 0x0000000000077941 */ /* 0x000fea0003800200 */
.L_x_421:
[----:B------:R-:W-:-:S07]  /*13f30*/  VIADD R0, R0, 0x1 ;  /* 0x0000000100007836 */ /* 0x000fce0000000000 */
.L_x_420:
[----:B------:R-:W-:Y:S05]  /*13f40*/  BSYNC.RECONVERGENT B6 ;  /* 0x0000000000067941 */ /* 0x000fea0003800200 */
.L_x_419:
[----:B------:R-:W0:Y:S01]  /*13f50*/  LDCU.64 UR4, c[0x4][0x18] ;  /* 0x01000300ff0477ac */ /* 0x000e220008000a00 */
[----:B------:R-:W-:-:S04]  /*13f60*/  SHF.L.U32 R3, R0, 0x6, RZ ;  /* 0x0000000600037819 */ /* 0x000fc800000006ff */
        /* <DEDUP_REMOVED lines=47> */
[----:B------:R-:W-:Y:S01]  /*14260*/  MOV R0, R120 ;  /* 0x0000007800007202 */ /* 0x000fe20000000f00 */
[----:B------:R-:W-:Y:S01]  /*14270*/  IMAD.MOV.U32 R124, RZ, RZ, R121 ;  /* 0x000000ffff7c7224 */ /* 0x000fe200078e0079 */
[----:B------:R-:W-:-:S07]  /*14280*/  MOV R94, 0x142a0 ;  /* 0x000142a0005e7802 */ /* 0x000fce0000000f00 */
[----:B--2---:R-:W-:Y:S05]  /*14290*/  CALL.REL.NOINC `($_Z4DAMPPdiiiiP7nodeSOA$__internal_trig_reduction_slowpathd) ;  /* 0x0000003000e87944 */ /* 0x004fea0003c00000 */
[----:B------:R-:W-:Y:S02]  /*142a0*/  IMAD.MOV.U32 R16, RZ, RZ, R10 ;  /* 0x000000ffff107224 */ /* 0x000fe400078e000a */
[----:B------:R-:W-:-:S07]  /*142b0*/  IMAD.MOV.U32 R17, RZ, RZ, R11 ;  /* 0x000000ffff117224 */ /* 0x000fce00078e000b */
.L_x_424:
[----:B------:R-:W-:Y:S05]  /*142c0*/  BSYNC.RECONVERGENT B6 ;  /* 0x0000000000067941 */ /* 0x000fea0003800200 */
.L_x_423:
[----:B------:R-:W0:Y:S01]  /*142d0*/  LDCU.64 UR4, c[0x4][0x18] ;  /* 0x01000300ff0477ac */ /* 0x000e220008000a00 */
[----:B------:R-:W-:Y:S02]  /*142e0*/  IMAD.SHL.U32 R3, R0, 0x40, RZ ;  /* 0x0000004000037824 */ /* 0x000fe400078e00ff */
[----:B------:R-:W-:Y:S01]  /*142f0*/  IMAD.MOV.U32 R122, RZ, RZ, 0x20fd8164 ;  /* 0x20fd8164ff7a7424 */ /* 0x000fe200078e00ff */
[----:B------:R-:W-:Y:S01]  /*14300*/  DMUL R120, R16, R16 ;  /* 0x0000001010787228 */ /* 0x000fe20000000000 */
[----:B------:R-:W3:Y:S01]  /*14310*/  LD.E.64 R126, desc[UR36][R102.64] ;  /* 0x00000024667e7980 */ /* 0x000ee2000c101b00 */
[----:B------:R-:W-:-:S04]  /*14320*/  LOP3.LUT R3, R3, 0x40, RZ, 0xc0, !PT ;  /* 0x0000004003037812 */ /* 0x000fc800078ec0ff */
[----:B0-----:R-:W-:-:S04]  /*14330*/  IADD3 R10, P0, PT, R3, UR4, RZ ;  /* 0x00000004030a7c10 */ /* 0x001fc8000ff1e0ff */
[----:B------:R-:W-:-:S05]  /*14340*/  IADD3.X R11, PT, PT, RZ, UR5, RZ, P0, !PT ;  /* 0x00000005ff0b7c10 */ /* 0x000fca00087fe4ff */
        /* <DEDUP_REMOVED lines=8> */
[C---:B----4-:R-:W-:Y:S01]  /*143d0*/  DFMA R12, R120.reuse, R122, R12 ;  /* 0x0000007a780c722b */ /* 0x050fe2000000000c */
[----:B------:R-:W0:Y:S07]  /*143e0*/  LDC.64 R122, c[0x0][0x380] ;  /* 0x0000e000ff7a7b82 */ /* 0x000e2e0000000a00 */
[----:B------:R-:W-:Y:S01]  /*143f0*/  DFMA R12, R120, R12, R14 ;  /* 0x0000000c780c722b */ /* 0x000fe2000000000e */
[----:B------:R-:W-:-:S07]  /*14400*/  IMAD.IADD R15, R106, 0x1, R107 ;  /* 0x000000016a0f7824 */ /* 0x000fce00078e026b */
[----:B-----5:R-:W-:Y:S01]  /*14410*/  DFMA R12, R120, R12, R108 ;  /* 0x0000000c780c722b */ /* 0x020fe2000000006c */
[----:B0-----:R-:W-:-:S04]  /*14420*/  IMAD.WIDE R14, R15, 0x8, R122 ;  /* 0x000000080f0e7825 */ /* 0x001fc800078e027a */
[----:B------:R-:W-:Y:S01]  /*14430*/  IMAD.WIDE.U32 R122, R107, 0x8, R44 ;  /* 0x000000086b7a7825 */ /* 0x000fe200078e002c */
[----:B------:R-:W4:Y:S04]  /*14440*/  LDG.E.64 R108, desc[UR36][R14.64] ;  /* 0x000000240e6c7981 */ /* 0x000f28000c1e1b00 */
[----:B------:R-:W5:Y:S01]  /*14450*/  LD.E.64 R124, desc[UR36][R122.64] ;  /* 0x000000247a7c7980 */ /* 0x000f62000c101b00 */
[----:B------:R-:W-:-:S08]  /*14460*/  DFMA R12, R120, R12, R110 ;  /* 0x0000000c780c722b */ /* 0x000fd0000000006e */
        /* <DEDUP_REMOVED lines=14> */
[----:B------:R-:W2:Y:S04]  /*14550*/  LDG.E.64 R14, desc[UR36][R14.64] ;  /* 0x000000240e0e7981 */ /* 0x000ea8000c1e1b00 */
[----:B------:R-:W3:Y:S04]  /*14560*/  LD.E.64 R122, desc[UR36][R122.64] ;  /* 0x000000247a7a7980 */ /* 0x000ee8000c101b00 */
[----:B------:R-:W4:Y:S01]  /*14570*/  LD.E.64 R12, desc[UR36][R104.64] ;  /* 0x00000024680c7980 */ /* 0x000f22000c101b00 */
[C---:B------:R-:W-:Y:S01]  /*14580*/  ISETP.NE.AND P0, PT, R107.reuse, R95, PT ;  /* 0x0000005f6b00720c */ /* 0x040fe20003f05270 */
[----:B------:R-:W-:Y:S01]  /*14590*/  VIADD R107, R107, 0x1 ;  /* 0x000000016b6b7836 */ /* 0x000fe20000000000 */
[----:B--2---:R-:W-:-:S08]  /*145a0*/  DMUL R10, R10, R14 ;  /* 0x0000000e0a0a7228 */ /* 0x004fd00000000000 */
[----:B---3--:R-:W-:-:S08]  /*145b0*/  DFMA R10, R118, R122, -R10 ;  /* 0x0000007a760a722b */ /* 0x008fd0000000080a */
[----:B----4-:R-:W-:-:S07]  /*145c0*/  DADD R10, R10, R12 ;  /* 0x000000000a0a7229 */ /* 0x010fce000000000c */
[----:B------:R0:W-:Y:S01]  /*145d0*/  ST.E.64 desc[UR36][R104.64], R10 ;  /* 0x0000000a68007985 */ /* 0x0001e2000c101b24 */
[----:B------:R-:W-:Y:S05]  /*145e0*/  @P0 BRA `(.L_x_425) ;  /* 0xfffffff400dc0947 */ /* 0x000fea000383ffff */
[----:B------:R-:W-:Y:S05]  /*145f0*/  BSYNC.RECONVERGENT B5 ;  /* 0x0000000000057941 */ /* 0x000fea0003800200 */
.L_x_418:
[----:B------:R-:W-:Y:S05]  /*14600*/  @P4 BRA `(.L_x_426) ;  /* 0xfffffff400a84947 */ /* 0x000fea000383ffff */
[----:B------:R-:W-:Y:S05]  /*14610*/  BSYNC.RECONVERGENT B4 ;  /* 0x0000000000047941 */ /* 0x000fea0003800200 */
.L_x_417:
[----:B------:R-:W-:Y:S01]  /*14620*/  BSSY.RECONVERGENT B4, `(.L_x_427) ;  /* 0x0000096000047945 */ /* 0x000fe20003800200 */
[----:B------:R-:W-:-:S07]  /*14630*/  MOV R101, RZ ;  /* 0x000000ff00657202 */ /* 0x000fce0000000f00 */
.L_x_436:
[C---:B0-----:R-:W-:Y:S01]  /*14640*/  IMAD.WIDE.U32 R102, R101.reuse, 0x8, R50 ;  /* 0x0000000865667825 */ /* 0x041fe200078e0032 */
[----:B------:R0:W1:Y:S01]  /*14650*/  I2F.F64.U32 R116, R101 ;  /* 0x0000006500747312 */ /* 0x0000620000201800 */
[----:B------:R-:W-:Y:S02]  /*14660*/  BSSY.RECONVERGENT B5, `(.L_x_428) ;  /* 0x0000090000057945 */ /* 0x000fe40003800200 */
[----:B------:R-:W-:Y:S01]  /*14670*/  IMAD.WIDE.U32 R104, R101, 0x8, R52 ;  /* 0x0000000865687825 */ /* 0x000fe200078e0034 */
[----:B------:R2:W-:Y:S03]  /*14680*/  ST.E.64 desc[UR36][R102.64], RZ ;  /* 0x000000ff66007985 */ /* 0x0005e6000c101b24 */
[----:B------:R-:W-:Y:S01]  /*14690*/  IMAD.MOV.U32 R0, RZ, RZ, R101 ;  /* 0x000000ffff007224 */ /* 0x000fe200078e0065 */
[----:B------:R2:W-:Y:S01]  /*146a0*/  ST.E.64 desc[UR36][R104.64], RZ ;  /* 0x000000ff68007985 */ /* 0x0005e2000c101b24 */
[----:B------:R-:W-:-:S02]  /*146b0*/  IMAD.MOV.U32 R107, RZ, RZ, RZ ;  /* 0x000000ffff6b7224 */ /* 0x000fc400078e00ff */
[----:B0-----:R-:W-:Y:S01]  /*146c0*/  VIADD R101, R101, 0x1 ;  /* 0x0000000165657836 */ /* 0x001fe20000000000 */
[----:B------:R-:W-:Y:S01]  /*146d0*/  ISETP.NE.AND P4, PT, R0, R95, PT ;  /* 0x0000005f0000720c */ /* 0x000fe20003f85270 */
[----:B-1----:R-:W-:-:S12]  /*146e0*/  DMUL R116, R116, R8 ;  /* 0x0000000874747228 */ /* 0x002fd80000000000 */
.L_x_435:
        /* <DEDUP_REMOVED lines=28> */
.L_x_432:
[----:B------:R-:W-:Y:S05]  /*148b0*/  BSYNC.RECONVERGENT B7 ;  /* 0x0000000000077941 */ /* 0x000fea0003800200 */
.L_x_431:
[----:B------:R-:W-:-:S07]  /*148c0*/  VIADD R0, R0, 0x1 ;  /* 0x0000000100007836 */ /* 0x000fce0000000000 */
.L_x_430:
[----:B------:R-:W-:Y:S05]  /*148d0*/  BSYNC.RECONVERGENT B6 ;  /* 0x0000000000067941 */ /* 0x000fea0003800200 */
.L_x_429:
        /* <DEDUP_REMOVED lines=9> */
[----:B------:R-:W-:Y:S01]  /*14970*/  DMUL R118, R10, R10 ;  /* 0x0000000a0a767228 */ /* 0x000fe20000000000 */
[----:B------:R-:W-:Y:S01]  /*14980*/  MOV R122, 0x20fd8164 ;  /* 0x20fd8164007a7802 */ /* 0x000fe20000000f00 */
        /* <DEDUP_REMOVED lines=42> */
[----:B------:R-:W-:Y:S01]  /*14c30*/  MOV R16, R10 ;  /* 0x0000000a00107202 */ /* 0x000fe20000000f00 */
[----:B------:R-:W-:-:S07]  /*14c40*/  IMAD.MOV.U32 R17, RZ, RZ, R11 ;  /* 0x000000ffff117224 */ /* 0x000fce00078e000b */
.L_x_434:
[----:B------:R-:W-:Y:S05]  /*14c50*/  BSYNC.RECONVERGENT B6 ;  /* 0x0000000000067941 */ /* 0x000fea0003800200 */
.L_x_433:
        /* <DEDUP_REMOVED lines=12> */
[----:B------:R-:W-:Y:S02]  /*14d20*/  ISETP.NE.U32.AND P0, PT, R3, 0x1, PT ;  /* 0x000000010300780c */ /* 0x000fe40003f05070 */
[----:B------:R-:W-:Y:S02]  /*14d30*/  MOV R3, 0x3da8ff83 ;  /* 0x3da8ff8300037802 */ /* 0x000fe40000000f00 */
[----:B------:R-:W-:Y:S02]  /*14d40*/  FSEL R122, R122, -8.06006814911005101289e+34, !P0 ;  /* 0xf9785eba7a7a7808 */ /* 0x000fe40004000000 */
[----:B------:R-:W-:-:S06]  /*14d50*/  FSEL R123, -R3, 0.11223486810922622681, !P0 ;  /* 0x3de5db65037b7808 */ /* 0x000fcc0004000100 */
[----:B----4-:R-:W-:Y:S01]  /*14d60*/  DFMA R12, R120, R122, R12 ;  /* 0x0000007a780c722b */ /* 0x010fe2000000000c */
[----:B------:R-:W-:-:S05]  /*14d70*/  IMAD.WIDE.U32 R122, R107, 0x8, R44 ;  /* 0x000000086b7a7825 */ /* 0x000fca00078e002c */
[----:B------:R-:W4:Y:S02]  /*14d80*/  LD.E.64 R124, desc[UR36][R122.64] ;  /* 0x000000247a7c7980 */ /* 0x000f24000c101b00 */
[----:B------:R-:W-:Y:S01]  /*14d90*/  DFMA R12, R120, R12, R14 ;  /* 0x0000000c780c722b */ /* 0x000fe2000000000e */
[----:B------:R-:W-:-:S07]  /*14da0*/  IMAD.WIDE.U32 R14, R107, 0x8, R42 ;  /* 0x000000086b0e7825 */ /* 0x000fce00078e002a */
[C---:B-----5:R-:W-:Y:S01]  /*14db0*/  DFMA R12, R120.reuse, R12, R108 ;  /* 0x0000000c780c722b */ /* 0x060fe2000000006c */
[----:B------:R-:W5:Y:S07]  /*14dc0*/  LD.E.64 R108, desc[UR36][R14.64] ;  /* 0x000000240e6c7980 */ /* 0x000f6e000c101b00 */
        /* <DEDUP_REMOVED lines=15> */
[----:B------:R-:W2:Y:S04]  /*14ec0*/  LD.E.64 R14, desc[UR36][R14.64] ;  /* 0x000000240e0e7980 */ /* 0x000ea8000c101b00 */
        /* <DEDUP_REMOVED lines=10> */
.L_x_428:
[----:B------:R-:W-:Y:S05]  /*14f70*/  @P4 BRA `(.L_x_436) ;  /* 0xfffffff400b04947 */ /* 0x000fea000383ffff */
[----:B------:R-:W-:Y:S05]  /*14f80*/  BSYNC.RECONVERGENT B4 ;  /* 0x0000000000047941 */ /* 0x000fea0003800200 */
.L_x_427:
[----:B------:R-:W-:Y:S01]  /*14f90*/  ISETP.GE.U32.AND P0, PT, R95, 0x3, PT ;  /* 0x000000035f00780c */ /* 0x000fe20003f06070 */
[----:B------:R-:W-:Y:S01]  /*14fa0*/  BSSY.RECONVERGENT B1, `(.L_x_437) ;  /* 0x0000049000017945 */ /* 0x000fe20003800200 */
[----:B------:R-:W-:Y:S01]  /*14fb0*/  LOP3.LUT R0, R99, 0x3, RZ, 0xc0, !PT ;  /* 0x0000000363007812 */ /* 0x000fe200078ec0ff */
[----:B------:R-:W-:-:S10]  /*14fc0*/  IMAD.MOV.U32 R115, RZ, RZ, RZ ;  /* 0x000000ffff737224 */ /* 0x000fd400078e00ff */
[----:B------:R-:W-:Y:S05]  /*14fd0*/  @!P0 BRA `(.L_x_438) ;  /* 0x0000000400148947 */ /* 0x000fea0003800000 */
[----:B------:R-:W-:Y:S01]  /*14fe0*/  BSSY.RECONVERGENT B3, `(.L_x_438) ;  /* 0x0000044000037945 */ /* 0x000fe20003800200 */
[----:B------:R-:W-:-:S07]  /*14ff0*/  IMAD.MOV.U32 R3, RZ, RZ, RZ ;  /* 0x000000ffff037224 */ /* 0x000fce00078e00ff */
.L_x_439:
[----:B0-----:R-:W-:-:S04]  /*15000*/  IMAD.WIDE.U32 R102, R3, 0x8, R48 ;  /* 0x0000000803667825 */ /* 0x001fc800078e0030 */
[C---:B------:R-:W-:Y:S01]  /*15010*/  IMAD.WIDE.U32 R108, R3.reuse, 0x8, R52 ;  /* 0x00000008036c7825 */ /* 0x040fe200078e0034 */
        /* <DEDUP_REMOVED lines=58> */
[----:B---3--:R-:W-:-:S08]  /*153c0*/  DMUL R114, R114, R116 ;  /* 0x0000007472727228 */ /* 0x008fd00000000000 */
[----:B----4-:R-:W-:Y:S01]  /*153d0*/  DFMA R104, R112, R104, R114 ;  /* 0x000000687068722b */ /* 0x010fe20000000072 */
[----:B------:R-:W-:-:S04]  /*153e0*/  LOP3.LUT R115, R99, 0xfffffffc, RZ, 0xc0, !PT ;  /* 0xfffffffc63737812 */ /* 0x000fc800078ec0ff */
[----:B------:R-:W-:Y:S02]  /*153f0*/  ISETP.NE.AND P0, PT, R3, R115, PT ;  /* 0x000000730300720c */ /* 0x000fe40003f05270 */
[----:B------:R2:W-:Y:S11]  /*15400*/  ST.E.64 desc[UR36][R110.64+0x18], R104 ;  /* 0x000018686e007985 */ /* 0x0005f6000c101b24 */
[----:B------:R-:W-:Y:S05]  /*15410*/  @P0 BRA `(.L_x_439) ;  /* 0xfffffff800f80947 */ /* 0x000fea000383ffff */
[----:B------:R-:W-:Y:S05]  /*15420*/  BSYNC.RECONVERGENT B3 ;  /* 0x0000000000037941 */ /* 0x000fea0003800200 */
.L_x_438:
[----:B------:R-:W-:Y:S05]  /*15430*/  BSYNC.RECONVERGENT B1 ;  /* 0x0000000000017941 */ /* 0x000fea0003800200 */
.L_x_437:
[----:B------:R-:W-:Y:S01]  /*15440*/  ISETP.NE.AND P0, PT, R0, RZ, PT ;  /* 0x000000ff0000720c */ /* 0x000fe20003f05270 */
[----:B------:R-:W-:-:S12]  /*15450*/  BSSY.RECONVERGENT B1, `(.L_x_440) ;  /* 0x0000036000017945 */ /* 0x000fd80003800200 */
[----:B------:R-:W-:Y:S05]  /*15460*/  @!P0 BRA `(.L_x_441) ;  /* 0x0000000000d08947 */ /* 0x000fea0003800000 */
[----:B0-----:R-:W-:-:S04]  /*15470*/  IMAD.WIDE.U32 R108, R115, 0x8, R48 ;  /* 0x00000008736c7825 */ /* 0x001fc800078e0030 */
[C---:B--2---:R-:W-:Y:S01]  /*15480*/  IMAD.WIDE.U32 R110, R115.reuse, 0x8, R52 ;  /* 0x00000008736e7825 */ /* 0x044fe200078e0034 */
        /* <DEDUP_REMOVED lines=15> */
[----:B------:R-:W-:Y:S01]  /*15580*/  ISETP.NE.AND P0, PT, R0, 0x1, PT ;  /* 0x000000010000780c */ /* 0x000fe20003f05270 */
[----:B--2---:R-:W-:-:S08]  /*15590*/  DMUL R16, R16, R98 ;  /* 0x0000006210107228 */ /* 0x004fd00000000000 */
[----:B---3--:R-:W-:-:S07]  /*155a0*/  DFMA R12, R12, R14, R16 ;  /* 0x0000000e0c0c722b */ /* 0x008fce0000000010 */
[----:B------:R1:W-:Y:S01]  /*155b0*/  ST.E.64 desc[UR36][R114.64], R12 ;  /* 0x0000000c72007985 */ /* 0x0003e2000c101b24 */
[----:B------:R-:W-:Y:S05]  /*155c0*/  @!P0 BRA `(.L_x_441) ;  /* 0x0000000000788947 */ /* 0x000fea0003800000 */
[----:B------:R-:W2:Y:S04]  /*155d0*/  LD.E.64 R14, desc[UR36][R108.64+0x8] ;  /* 0x000008246c0e7980 */ /* 0x000ea8000c101b00 */
[----:B------:R-:W2:Y:S04]  /*155e0*/  LD.E.64 R16, desc[UR36][R110.64+0x8] ;  /* 0x000008246e107980 */ /* 0x000ea8000c101b00 */
[----:B-1----:R-:W3:Y:S04]  /*155f0*/  LD.E.64 R10, desc[UR36][R102.64+0x8] ;  /* 0x00000824660a7980 */ /* 0x002ee8000c101b00 */
[----:B------:R-:W3:Y:S01]  /*15600*/  LD.E.64 R12, desc[UR36][R104.64+0x8] ;  /* 0x00000824680c7980 */ /* 0x000ee2000c101b00 */
[----:B--2---:R-:W-:-:S08]  /*15610*/  DMUL R14, R14, R16 ;  /* 0x000000100e0e7228 */ /* 0x004fd00000000000 */
[----:B---3--:R-:W-:-:S07]  /*15620*/  DFMA R10, R10, R12, -R14 ;  /* 0x0000000c0a0a722b */ /* 0x008fce000000080e */
[----:B------:R3:W-:Y:S04]  /*15630*/  ST.E.64 desc[UR36][R112.64+0x8], R10 ;  /* 0x0000080a70007985 */ /* 0x0007e8000c101b24 */
[----:B------:R-:W2:Y:S04]  /*15640*/  LD.E.64 R16, desc[UR36][R108.64+0x8] ;  /* 0x000008246c107980 */ /* 0x000ea8000c101b00 */
[----:B------:R-:W2:Y:S04]  /*15650*/  LD.E.64 R98, desc[UR36][R104.64+0x8] ;  /* 0x0000082468627980 */ /* 0x000ea8000c101b00 */
[----:B------:R-:W4:Y:S04]  /*15660*/  LD.E.64 R12, desc[UR36][R102.64+0x8] ;  /* 0x00000824660c7980 */ /* 0x000f28000c101b00 */
[----:B------:R-:W4:Y:S01]  /*15670*/  LD.E.64 R14, desc[UR36][R110.64+0x8] ;  /* 0x000008246e0e7980 */ /* 0x000f22000c101b00 */
[----:B------:R-:W-:Y:S01]  /*15680*/  ISETP.NE.AND P0, PT, R0, 0x2, PT ;  /* 0x000000020000780c */ /* 0x000fe20003f05270 */
[----:B--2---:R-:W-:-:S08]  /*15690*/  DMUL R16, R16, R98 ;  /* 0x0000006210107228 */ /* 0x004fd00000000000 */
[----:B----4-:R-:W-:-:S07]  /*156a0*/  DFMA R12, R12, R14, R16 ;  /* 0x0000000e0c0c722b */ /* 0x010fce0000000010 */
[----:B------:R3:W-:Y:S01]  /*156b0*/  ST.E.64 desc[UR36][R114.64+0x8], R12 ;  /* 0x0000080c72007985 */ /* 0x0007e2000c101b24 */
[----:B------:R-:W-:Y:S05]  /*156c0*/  @!P0 BRA `(.L_x_441) ;  /* 0x0000000000388947 */ /* 0x000fea0003800000 */
[----:B------:R-:W2:Y:S04]  /*156d0*/  LD.E.64 R14, desc[UR36][R108.64+0x10] ;  /* 0x000010246c0e7980 */ /* 0x000ea8000c101b00 */
[----:B------:R-:W2:Y:S04]  /*156e0*/  LD.E.64 R16, desc[UR36][R110.64+0x10] ;  /* 0x000010246e107980 */ /* 0x000ea8000c101b00 */
[----:B---3--:R-:W3:Y:S04]  /*156f0*/  LD.E.64 R10, desc[UR36][R102.64+0x10] ;  /* 0x00001024660a7980 */ /* 0x008ee8000c101b00 */
[----:B------:R-:W3:Y:S01]  /*15700*/  LD.E.64 R12, desc[UR36][R104.64+0x10] ;  /* 0x00001024680c7980 */ /* 0x000ee2000c101b00 */
[----:B--2---:R-:W-:-:S08]  /*15710*/  DMUL R14, R14, R16 ;  /* 0x000000100e0e7228 */ /* 0x004fd00000000000 */
[----:B---3--:R-:W-:-:S07]  /*15720*/  DFMA R10, R10, R12, -R14 ;  /* 0x0000000c0a0a722b */ /* 0x008fce000000080e */
[----:B------:R4:W-:Y:S04]  /*15730*/  ST.E.64 desc[UR36][R112.64+0x10], R10 ;  /* 0x0000100a70007985 */ /* 0x0009e8000c101b24 */
[----:B------:R-:W2:Y:S04]  /*15740*/  LD.E.64 R16, desc[UR36][R108.64+0x10] ;  /* 0x000010246c107980 */ /* 0x000ea8000c101b00 */
[----:B------:R-:W2:Y:S04]  /*15750*/  LD.E.64 R98, desc[UR36][R104.64+0x10] ;  /* 0x0000102468627980 */ /* 0x000ea8000c101b00 */
[----:B------:R-:W3:Y:S04]  /*15760*/  LD.E.64 R12, desc[UR36][R102.64+0x10] ;  /* 0x00001024660c7980 */ /* 0x000ee8000c101b00 */
[----:B------:R-:W3:Y:S01]  /*15770*/  LD.E.64 R14, desc[UR36][R110.64+0x10] ;  /* 0x000010246e0e7980 */ /* 0x000ee2000c101b00 */
[----:B--2---:R-:W-:-:S08]  /*15780*/  DMUL R16, R16, R98 ;  /* 0x0000006210107228 */ /* 0x004fd00000000000 */
[----:B---3--:R-:W-:-:S07]  /*15790*/  DFMA R12, R12, R14, R16 ;  /* 0x0000000e0c0c722b */ /* 0x008fce0000000010 */
[----:B------:R4:W-:Y:S04]  /*157a0*/  ST.E.64 desc[UR36][R114.64+0x10], R12 ;  /* 0x0000100c72007985 */ /* 0x0009e8000c101b24 */
.L_x_441:
[----:B------:R-:W-:Y:S05]  /*157b0*/  BSYNC.RECONVERGENT B1 ;  /* 0x0000000000017941 */ /* 0x000fea0003800200 */
.L_x_440:
[----:B------:R-:W-:-:S07]  /*157c0*/  MOV R101, RZ ;  /* 0x000000ff00657202 */ /* 0x000fce0000000f00 */
.L_x_452:
[----:B01----:R-:W-:Y:S01]  /*157d0*/  IMAD.WIDE.U32 R98, R101, 0x8, R58 ;  /* 0x0000000865627825 */ /* 0x003fe200078e003a */
[----:B0-2---:R0:W2:Y:S01]  /*157e0*/  I2F.F64.U32 R104, R101 ;  /* 0x0000006500687312 */ /* 0x0050a20000201800 */
[----:B------:R-:W-:Y:S01]  /*157f0*/  BSSY.RECONVERGENT B4, `(.L_x_442) ;  /* 0x0000087000047945 */ /* 0x000fe20003800200 */
[----:B------:R-:W-:Y:S01]  /*15800*/  CS2R R102, SRZ ;  /* 0x0000000000667805 */ /* 0x000fe2000001ff00 */
[----:B------:R-:W-:Y:S01]  /*15810*/  IMAD.MOV.U32 R0, RZ, RZ, R101 ;  /* 0x000000ffff007224 */ /* 0x000fe200078e0065 */
[----:B------:R1:W-:Y:S01]  /*15820*/  ST.E.64 desc[UR36][R98.64], RZ ;  /* 0x000000ff62007985 */ /* 0x0003e2000c101b24 */
[----:B------:R-:W-:-:S03]  /*15830*/  IMAD.MOV.U32 R107, RZ, RZ, RZ ;  /* 0x000000ffff6b7224 */ /* 0x000fc600078e00ff */
[----:B------:R-:W-:Y:S01]  /*15840*/  ISETP.NE.AND P4, PT, R0, R95, PT ;  /* 0x0000005f0000720c */ /* 0x000fe20003f85270 */
[----:B0-----:R-:W-:Y:S01]  /*15850*/  VIADD R101, R101, 0x1 ;  /* 0x0000000165657836 */ /* 0x001fe20000000000 */
[----:B-12---:R-:W-:-:S11]  /*15860*/  DMUL R104, R104, R8 ;  /* 0x0000000868687228 */ /* 0x006fd60000000000 */
.L_x_449:
[----:B0-----:R-:W0:Y:S01]  /*15870*/  I2F.F64.U32 R116, R107 ;  /* 0x0000006b00747312 */ /* 0x001e220000201800 */
[----:B------:R-:W-:Y:S01]  /*15880*/  BSSY.RECONVERGENT B5, `(.L_x_443) ;  /* 0x000001d000057945 */ /* 0x000fe20003800200 */
[----:B0-----:R-:W-:-:S08]  /*15890*/  DMUL R116, R104, R116 ;  /* 0x0000007468747228 */ /* 0x001fd00000000000 */
[----:B------:R-:W-:-:S14]  /*158a0*/  DSETP.NEU.AND P2, PT, |R116|, +INF , PT ;  /* 0x7ff000007400742a */ /* 0x000fdc0003f4d200 */
[----:B---34-:R-:W-:Y:S01]  /*158b0*/  @!P2 DMUL R10, RZ, R116 ;  /* 0x00000074ff0aa228 */ /* 0x018fe20000000000 */
        /* <DEDUP_REMOVED lines=22> */
[----:B------:R-:W-:Y:S05]  /*15a20*/  CALL.REL.NOINC `($_Z4DAMPPdiiiiP7nodeSOA$__internal_trig_reduction_slowpathd) ;  /* 0x0000001c00047944 */ /* 0x000fea0003c00000 */
.L_x_446:
[----:B------:R-:W-:Y:S05]  /*15a30*/  BSYNC.RECONVERGENT B6 ;  /* 0x0000000000067941 */ /* 0x000fea0003800200 */
.L_x_445:
[----:B------:R-:W-:-:S07]  /*15a40*/  VIADD R0, R0, 0x1 ;  /* 0x0000000100007836 */ /* 0x000fce0000000000 */
.L_x_444:
[----:B------:R-:W-:Y:S05]  /*15a50*/  BSYNC.RECONVERGENT B5 ;  /* 0x0000000000057941 */ /* 0x000fea0003800200 */
.L_x_443:
[----:B------:R-:W0:Y:S01]  /*15a60*/  LDCU.64 UR4, c[0x4][0x18] ;  /* 0x01000300ff0477ac */ /* 0x000e220008000a00 */
[----:B------:R-:W-:-:S05]  /*15a70*/  IMAD.SHL.U32 R3, R0, 0x40, RZ ;  /* 0x0000004000037824 */ /* 0x000fca00078e00ff */
[----:B------:R-:W-:-:S04]  /*15a80*/  LOP3.LUT R3, R3, 0x40, RZ, 0xc0, !PT ;  /* 0x0000004003037812 */ /* 0x000fc800078ec0ff */
[----:B0-----:R-:W-:-:S05]  /*15a90*/  IADD3 R16, P0, PT, R3, UR4, RZ ;  /* 0x0000000403107c10 */ /* 0x001fca000ff1e0ff */
[----:B------:R-:W-:-:S05]  /*15aa0*/  IMAD.X R17, RZ, RZ, UR5, P0 ;  /* 0x00000005ff117e24 */ /* 0x000fca00080e06ff */
[----:B------:R-:W2:Y:S04]  /*15ab0*/  LDG.E.128.CONSTANT R12, desc[UR36][R16.64] ;  /* 0x00000024100c7981 */ /* 0x000ea8000c1e9d00 */
[----:B------:R-:W3:Y:S04]  /*15ac0*/  LDG.E.128.CONSTANT R108, desc[UR36][R16.64+0x10] ;  /* 0x00001024106c7981 */ /* 0x000ee8000c1e9d00 */
[----:B------:R0:W4:Y:S01]  /*15ad0*/  LDG.E.128.CONSTANT R112, desc[UR36][R16.64+0x20] ;  /* 0x0000202410707981 */ /* 0x000122000c1e9d00 */
        /* <DEDUP_REMOVED lines=9> */
[----:B--2---:R-:W-:-:S08]  /*15b70*/  DFMA R12, R118, R120, R12 ;  /* 0x00000078760c722b */ /* 0x004fd0000000000c */
        /* <DEDUP_REMOVED lines=35> */
[----:B------:R-:W-:Y:S01]  /*15db0*/  MOV R16, R10 ;  /* 0x0000000a00107202 */ /* 0x000fe20000000f00 */
[----:B------:R-:W-:-:S07]  /*15dc0*/  IMAD.MOV.U32 R17, RZ, RZ, R11 ;  /* 0x000000ffff117224 */ /* 0x000fce00078e000b */
.L_x_448:
[----:B------:R-:W-:Y:S05]  /*15dd0*/  BSYNC.RECONVERGENT B5 ;  /* 0x0000000000057941 */ /* 0x000fea0003800200 */
.L_x_447:
        /* <DEDUP_REMOVED lines=8> */
[----:B------:R-:W-:-:S04]  /*15e60*/  IMAD.WIDE.U32 R120, R107, 0x8, R56 ;  /* 0x000000086b787825 */ /* 0x000fc800078e0038 */
[----:B------:R-:W-:Y:S02]  /*15e70*/  IMAD.WIDE.U32 R116, R107, 0x8, R54 ;  /* 0x000000086b747825 */ /* 0x000fe400078e0036 */
[----:B------:R-:W5:Y:S04]  /*15e80*/  LD.E.64 R120, desc[UR36][R120.64] ;  /* 0x0000002478787980 */ /* 0x000f68000c101b00 */
[----:B------:R-:W5:Y:S01]  /*15e90*/  LD.E.64 R116, desc[UR36][R116.64] ;  /* 0x0000002474747980 */ /* 0x000f62000c101b00 */
[----:B------:R-:W-:Y:S01]  /*15ea0*/  LOP3.LUT R3, R0, 0x1, RZ, 0xc0, !PT ;  /* 0x0000000100037812 */ /* 0x000fe200078ec0ff */
[----:B------:R-:W-:Y:S01]  /*15eb0*/  IMAD.MOV.U32 R122, RZ, RZ, 0x20fd8164 ;  /* 0x20fd8164ff7a7424 */ /* 0x000fe200078e00ff */
[----:B0-----:R-:W-:Y:S02]  /*15ec0*/  DMUL R10, R16, R16 ;  /* 0x00000010100a7228 */ /* 0x001fe40000000000 */
[----:B------:R-:W-:-:S02]  /*15ed0*/  ISETP.NE.U32.AND P0, PT, R3, 0x1, PT ;  /* 0x000000010300780c */ /* 0x000fc40003f05070 */
[----:B------:R-:W-:Y:S02]  /*15ee0*/  MOV R3, 0x3da8ff83 ;  /* 0x3da8ff8300037802 */ /* 0x000fe40000000f00 */
[----:B------:R-:W-:Y:S02]  /*15ef0*/  FSEL R122, R122, -8.06006814911005101289e+34, !P0 ;  /* 0xf9785eba7a7a7808 */ /* 0x000fe40004000000 */
        /* <DEDUP_REMOVED lines=11> */
[----:B------:R-:W-:-:S04]  /*15fb0*/  LOP3.LUT P0, RZ, R0, 0x2, RZ, 0xc0, !PT ;  /* 0x0000000200ff7812 */ /* 0x000fc8000780c0ff */
[----:B------:R-:W-:-:S10]  /*15fc0*/  DADD R10, RZ, -R12 ;  /* 0x00000000ff0a7229 */ /* 0x000fd4000000080c */
[----:B------:R-:W-:Y:S02]  /*15fd0*/  FSEL R10, R12, R10, !P0 ;  /* 0x0000000a0c0a7208 */ /* 0x000fe40004000000 */
[----:B------:R-:W-:Y:S02]  /*15fe0*/  FSEL R11, R13, R11, !P0 ;  /* 0x0000000b0d0b7208 */ /* 0x000fe40004000000 */
[C---:B------:R-:W-:Y:S01]  /*15ff0*/  ISETP.NE.AND P0, PT, R107.reuse, R95, PT ;  /* 0x0000005f6b00720c */ /* 0x040fe20003f05270 */
[----:B------:R-:W-:-:S03]  /*16000*/  VIADD R107, R107, 0x1 ;  /* 0x000000016b6b7836 */ /* 0x000fc60000000000 */
[----:B-----5:R-:W-:-:S08]  /*16010*/  DMUL R120, R120, R10 ;  /* 0x0000000a78787228 */ /* 0x020fd00000000000 */
[----:B------:R-:W-:-:S08]  /*16020*/  DFMA R116, R116, R118, -R120 ;  /* 0x000000767474722b */ /* 0x000fd00000000878 */
[----:B------:R-:W-:-:S07]  /*16030*/  DADD R102, R116, R102 ;  /* 0x0000000074667229 */ /* 0x000fce0000000066 */
[----:B------:R0:W-:Y:S01]  /*16040*/  ST.E.64 desc[UR36][R98.64], R102 ;  /* 0x0000006662007985 */ /* 0x0001e2000c101b24 */
[----:B------:R-:W-:Y:S05]  /*16050*/  @P0 BRA `(.L_x_449) ;  /* 0xfffffff800040947 */ /* 0x000fea000383ffff */
[----:B------:R-:W-:Y:S05]  /*16060*/  BSYNC.RECONVERGENT B4 ;  /* 0x0000000000047941 */ /* 0x000fea0003800200 */
.L_x_442:
        /* <DEDUP_REMOVED lines=23> */
.L_x_451:
[----:B------:R-:W-:Y:S05]  /*161e0*/  BSYNC.RECONVERGENT B3 ;  /* 0x0000000000037941 */ /* 0x000fea0003800200 */
.L_x_450:
[----:B------:R1:W-:Y:S01]  /*161f0*/  ST.E.64 desc[UR36][R98.64], R10 ;  /* 0x0000000a62007985 */ /* 0x0003e2000c101b24 */
[----:B------:R-:W-:Y:S05]  /*16200*/  @P4 BRA `(.L_x_452) ;  /* 0xfffffff400704947 */ /* 0x000fea000383ffff */
.L_x_416:
[----:B------:R-:W-:Y:S05]  /*16210*/  BSYNC.RECONVERGENT B2 ;  /* 0x0000000000027941 */ /* 0x000fea0003800200 */
.L_x_415:
[----:B------:R-:W-:Y:S01]  /*16220*/  ISETP.GT.AND P0, PT, R70, R95, PT ;  /* 0x0000005f4600720c */ /* 0x000fe20003f04270 */
[----:B------:R-:W-:-:S12]  /*16230*/  BSSY.RECONVERGENT B2, `(.L_x_453) ;  /* 0x0000050000027945 */ /* 0x000fd80003800200 */
[----:B------:R-:W-:Y:S05]  /*16240*/  @P0 BRA `(.L_x_454) ;  /* 0x0000000400380947 */ /* 0x000fea0003800000 */
[----:B------:R-:W2:Y:S01]  /*16250*/  MUFU.RSQ64H R17, R7 ;  /* 0x0000000700117308 */ /* 0x000ea20000001c00 */
[----:B------:R-:W-:Y:S01]  /*16260*/  VIADD R16, R7, 0xfcb00000 ;  /* 0xfcb0000007107836 */ /* 0x000fe20000000000 */
[----:B-1----:R-:W-:Y:S01]  /*16270*/  MOV R10, 0x0 ;  /* 0x00000000000a7802 */ /* 0x002fe20000000f00 */
[----:B------:R-:W-:Y:S01]  /*16280*/  IMAD.MOV.U32 R11, RZ, RZ, 0x3fd80000 ;  /* 0x3fd80000ff0b7424 */ /* 0x000fe200078e00ff */
[----:B------:R-:W-:Y:S01]  /*16290*/  BSSY.RECONVERGENT B3, `(.L_x_455) ;  /* 0x0000016000037945 */ /* 0x000fe20003800200 */
[----:B------:R-:W-:Y:S02]  /*162a0*/  IADD3 R3, PT, PT, R106, 0x1, -R2 ;  /* 0x000000016a037810 */ /* 0x000fe40007ffe802 */
[----:B------:R-:W-:Y:S01]  /*162b0*/  ISETP.GE.U32.AND P0, PT, R16, 0x7ca00000, PT ;  /* 0x7ca000001000780c */ /* 0x000fe20003f06070 */
[----:B--2---:R-:W-:-:S08]  /*162c0*/  DMUL R8, R16, R16 ;  /* 0x0000001010087228 */ /* 0x004fd00000000000 */
        /* <DEDUP_REMOVED lines=14> */
[----:B------:R-:W-:-:S07]  /*163b0*/  IMAD.MOV.U32 R111, RZ, RZ, R97 ;  /* 0x000000ffff6f7224 */ /* 0x000fce00078e0061 */
[----:B0-----:R-:W-:Y:S05]  /*163c0*/  CALL.REL.NOINC `($__internal_1_$__cuda_sm20_dsqrt_rn_f64_mediumpath_v1) ;  /* 0x0000000c00e47944 */ /* 0x001fea0003c00000 */
[----:B------:R-:W-:Y:S02]  /*163d0*/  IMAD.MOV.U32 R8, RZ, RZ, R12 ;  /* 0x000000ffff087224 */ /* 0x000fe400078e000c */
[----:B------:R-:W-:-:S07]  /*163e0*/  IMAD.MOV.U32 R9, RZ, RZ, R13 ;  /* 0x000000ffff097224 */ /* 0x000fce00078e000d */
.L_x_456:
[----:B------:R-:W-:Y:S05]  /*163f0*/  BSYNC.RECONVERGENT B3 ;  /* 0x0000000000037941 */ /* 0x000fea0003800200 */
.L_x_455:
[----:B------:R-:W-:-:S07]  /*16400*/  MOV R19, R70 ;  /* 0x0000004600137202 */ /* 0x000fce0000000f00 */
.L_x_459:
[----:B--2---:R-:W-:-:S06]  /*16410*/  IMAD.WIDE R10, R19, 0x8, R40 ;  /* 0x00000008130a7825 */ /* 0x004fcc00078e0228 */
[----:B------:R-:W0:Y:S01]  /*16420*/  LD.E.64 R10, desc[UR36][R10.64] ;  /* 0x000000240a0a7980 */ /* 0x000e22000c101b00 */
[----:B------:R-:W-:-:S04]  /*16430*/  IMAD.WIDE R6, R19, 0x8, R38 ;  /* 0x0000000813067825 */ /* 0x000fc800078e0226 */
[----:B------:R-:W-:Y:S02]  /*16440*/  IMAD.WIDE R12, R19, 0x8, R58 ;  /* 0x00000008130c7825 */ /* 0x000fe400078e023a */
[----:B------:R-:W2:Y:S04]  /*16450*/  LD.E.64 R6, desc[UR36][R6.64] ;  /* 0x0000002406067980 */ /* 0x000ea8000c101b00 */
[----:B------:R-:W3:Y:S01]  /*16460*/  LD.E.64 R12, desc[UR36][R12.64] ;  /* 0x000000240c0c7980 */ /* 0x000ee2000c101b00 */
[----:B------:R-:W-:Y:S01]  /*16470*/  IMAD.MOV.U32 R14, RZ, RZ, 0x1 ;  /* 0x00000001ff0e7424 */ /* 0x000fe200078e00ff */
[----:B------:R-:W-:Y:S01]  /*16480*/  BSSY.RECONVERGENT B3, `(.L_x_457) ;  /* 0x0000019000037945 */ /* 0x000fe20003800200 */
[----:B0-----:R-:W-:-:S06]  /*16490*/  DMUL R98, R10, R8 ;  /* 0x000000080a627228 */ /* 0x001fcc0000000000 */
[----:B------:R-:W0:Y:S01]  /*164a0*/  MUFU.RCP64H R15, R99 ;  /* 0x00000063000f7308 */ /* 0x000e220000001800 */
[----:B--2---:R-:W-:-:S08]  /*164b0*/  DMUL R10, R20, R6 ;  /* 0x00000006140a7228 */ /* 0x004fd00000000000 */
[----:B---3--:R-:W-:Y:S02]  /*164c0*/  DFMA R96, R10, -R4, R12 ;  /* 0x800000040a60722b */ /* 0x008fe4000000000c */
[----:B0-----:R-:W-:-:S08]  /*164d0*/  DFMA R16, -R98, R14, 1 ;  /* 0x3ff000006210742b */ /* 0x001fd0000000010e */
        /* <DEDUP_REMOVED lines=16> */
[----:B------:R-:W-:Y:S05]  /*165e0*/  CALL.REL.NOINC `($__internal_0_$__cuda_sm20_div_rn_f64_full) ;  /* 0x0000000400f07944 */ /* 0x000fea0003c00000 */
[----:B------:R-:W-:Y:S02]  /*165f0*/  IMAD.MOV.U32 R6, RZ, RZ, R112 ;  /* 0x000000ffff067224 */ /* 0x000fe400078e0070 */
[----:B------:R-:W-:-:S07]  /*16600*/  IMAD.MOV.U32 R7, RZ, RZ, R113 ;  /* 0x000000ffff077224 */ /* 0x000fce00078e0071 */
.L_x_458:
[----:B------:R-:W-:Y:S05]  /*16610*/  BSYNC.RECONVERGENT B3 ;  /* 0x0000000000037941 */ /* 0x000fea0003800200 */
.L_x_457:
[----:B------:R-:W-:Y:S01]  /*16620*/  DADD R6, R20, -R6 ;  /* 0x0000000014067229 */ /* 0x000fe20000000806 */
[----:B------:R-:W-:Y:S02]  /*16630*/  IMAD.MOV.U32 R0, RZ, RZ, RZ ;  /* 0x000000ffff007224 */ /* 0x000fe400078e00ff */
[----:B------:R-:W-:-:S04]  /*16640*/  IMAD.IADD R11, R3, 0x1, R19 ;  /* 0x00000001030b7824 */ /* 0x000fc800078e0213 */
[----:B------:R-:W-:Y:S01]  /*16650*/  IMAD.WIDE R10, R11, 0x8, R22 ;  /* 0x000000080b0a7825 */ /* 0x000fe200078e0216 */
[----:B------:R-:W-:-:S08]  /*16660*/  DADD R6, R6, R6 ;  /* 0x0000000006067229 */ /* 0x000fd00000000006 */
[----:B------:R-:W-:Y:S02]  /*16670*/  DSETP.MAX.AND P0, P1, RZ, R6, PT ;  /* 0x00000006ff00722a */ /* 0x000fe4000390f000 */
[----:B------:R-:W-:Y:S01]  /*16680*/  MOV R15, R7 ;  /* 0x00000007000f7202 */ /* 0x000fe20000000f00 */
[----:B------:R-:W-:Y:S02]  /*16690*/  IMAD.MOV.U32 R13, RZ, RZ, R6 ;  /* 0x000000ffff0d7224 */ /* 0x000fe400078e0006 */
[----:B------:R-:W-:Y:S01]  /*166a0*/  IMAD.MOV.U32 R6, RZ, RZ, RZ ;  /* 0x000000ffff067224 */ /* 0x000fe200078e00ff */
[----:B------:R-:W-:-:S04]  /*166b0*/  FSEL R17, R0, R15, P0 ;  /* 0x0000000f00117208 */ /* 0x000fc80000000000 */
[----:B------:R-:W-:Y:S02]  /*166c0*/  SEL R6, R6, R13, P0 ;  /* 0x0000000d06067207 */ /* 0x000fe40000000000 */
[C---:B------:R-:W-:Y:S01]  /*166d0*/  ISETP.GE.AND P0, PT, R19.reuse, R95, PT ;  /* 0x0000005f1300720c */ /* 0x040fe20003f06270 */
[----:B------:R-:W-:Y:S01]  /*166e0*/  VIADD R19, R19, 0x1 ;  /* 0x0000000113137836 */ /* 0x000fe20000000000 */
[----:B------:R-:W-:-:S05]  /*166f0*/  @P1 LOP3.LUT R17, R15, 0x80000, RZ, 0xfc, !PT ;  /* 0x000800000f111812 */ /* 0x000fca00078efcff */
[----:B------:R-:W-:-:S05]  /*16700*/  IMAD.MOV.U32 R7, RZ, RZ, R17 ;  /* 0x000000ffff077224 */ /* 0x000fca00078e0011 */
[----:B------:R2:W-:Y:S01]  /*16710*/  ST.E.64 desc[UR36][R10.64], R6 ;  /* 0x000000060a007985 */ /* 0x0005e2000c101b24 */
[----:B------:R-:W-:Y:S05]  /*16720*/  @!P0 BRA `(.L_x_459) ;  /* 0xfffffffc00388947 */ /* 0x000fea000383ffff */
.L_x_454:
[----:B------:R-:W-:Y:S05]  /*16730*/  BSYNC.RECONVERGENT B2 ;  /* 0x0000000000027941 */ /* 0x000fea0003800200 */
.L_x_453:
[----:B------:R-:W-:Y:S04]  /*16740*/  BSSY.RECONVERGENT B2, `(.L_x_460) ;  /* 0x0000026000027945 */ /* 0x000fe80003800200 */
[----:B------:R-:W-:Y:S05]  /*16750*/  @!P5 BRA `(.L_x_461) ;  /* 0x000000000090d947 */ /* 0x000fea0003800000 */
[----:B------:R-:W-:Y:S01]  /*16760*/  IADD3 R92, PT, PT, R92, 0x2, RZ ;  /* 0x000000025c5c7810 */ /* 0x000fe20007ffe0ff */
[----:B------:R-:W-:-:S07]  /*16770*/  IMAD.MOV.U32 R3, RZ, RZ, RZ ;  /* 0x000000ffff037224 */ /* 0x000fce00078e00ff */
.L_x_464:
[----:B---3--:R-:W-:-:S04]  /*16780*/  IMAD.IADD R97, R106, 0x1, R3 ;  /* 0x000000016a617824 */ /* 0x008fc800078e0203 */
[----:B------:R-:W-:-:S05]  /*16790*/  IMAD.WIDE R96, R97, 0x8, R22 ;  /* 0x0000000861607825 */ /* 0x000fca00078e0216 */
[----:B-12---:R-:W2:Y:S01]  /*167a0*/  LD.E.64 R10, desc[UR36][R96.64] ;  /* 0x00000024600a7980 */ /* 0x006ea2000c101b00 */
[----:B------:R-:W-:Y:S01]  /*167b0*/  IMAD.MOV.U32 R8, RZ, RZ, 0x0 ;  /* 0x00000000ff087424 */ /* 0x000fe200078e00ff */
[----:B------:R-:W-:Y:S01]  /*167c0*/  MOV R9, 0x3fd80000 ;  /* 0x3fd8000000097802 */ /* 0x000fe20000000f00 */
[----:B------:R-:W-:Y:S01]  /*167d0*/  VIADD R3, R3, 0x1 ;  /* 0x0000000103037836 */ /* 0x000fe20000000000 */
[----:B------:R-:W-:Y:S04]  /*167e0*/  BSSY.RECONVERGENT B3, `(.L_x_462) ;  /* 0x0000019000037945 */ /* 0x000fe80003800200 */
        /* <DEDUP_REMOVED lines=21> */
[----:B0-----:R-:W-:Y:S05]  /*16940*/  CALL.REL.NOINC `($__internal_1_$__cuda_sm20_dsqrt_rn_f64_mediumpath_v1) ;  /* 0x0000000800847944 */ /* 0x001fea0003c00000 */
[----:B------:R-:W-:Y:S01]  /*16950*/  IMAD.MOV.U32 R6, RZ, RZ, R12 ;  /* 0x000000ffff067224 */ /* 0x000fe200078e000c */
[----:B------:R-:W-:-:S07]  /*16960*/  MOV R7, R13 ;  /* 0x0000000d00077202 */ /* 0x000fce0000000f00 */
.L_x_463:
[----:B------:R-:W-:Y:S05]  /*16970*/  BSYNC.RECONVERGENT B3 ;  /* 0x0000000000037941 */ /* 0x000fea0003800200 */
.L_x_462:
[----:B------:R3:W-:Y:S01]  /*16980*/  ST.E.64 desc[UR36][R96.64], R6 ;  /* 0x0000000660007985 */ /* 0x0007e2000c101b24 */
[----:B------:R-:W-:Y:S05]  /*16990*/  @P1 BRA `(.L_x_464) ;  /* 0xfffffffc00781947 */ /* 0x000fea000383ffff */
.L_x_461:
[----:B------:R-:W-:Y:S05]  /*169a0*/  BSYNC.RECONVERGENT B2 ;  /* 0x0000000000027941 */ /* 0x000fea0003800200 */
.L_x_460:
[----:B------:R-:W-:-:S13]  /*169b0*/  ISETP.GE.AND P0, PT, R106, R93, PT ;  /* 0x0000005d6a00720c */ /* 0x000fda0003f06270 */
[----:B------:R-:W-:Y:S05]  /*169c0*/  @P0 BRA `(.L_x_7) ;  /* 0x0000000000c80947 */ /* 0x000fea0003800000 */
[----:B------:R-:W-:Y:S01]  /*169d0*/  LOP3.LUT P0, R95, R95, 0x3, RZ, 0xc0, !PT ;  /* 0x000000035f5f7812 */ /* 0x000fe2000780c0ff */
[----:B------:R-:W-:Y:S01]  /*169e0*/  BSSY.RECONVERGENT B1, `(.L_x_465) ;  /* 0x0000018000017945 */ /* 0x000fe20003800200 */
[----:B------:R-:W-:-:S11]  /*169f0*/  IMAD.MOV.U32 R3, RZ, RZ, R106 ;  /* 0x000000ffff037224 */ /* 0x000fd600078e006a */
[----:B------:R-:W-:Y:S05]  /*16a00*/  @!P0 BRA `(.L_x_466) ;  /* 0x0000000000548947 */ /* 0x000fea0003800000 */
[C---:B------:R-:W-:Y:S01]  /*16a10*/  IMAD.WIDE R8, R106.reuse, 0x8, R22 ;  /* 0x000000086a087825 */ /* 0x040fe200078e0216 */
[----:B--23--:R-:W2:Y:S04]  /*16a20*/  LD.E.64 R6, desc[UR36][R28.64] ;  /* 0x000000241c067980 */ /* 0x00cea8000c101b00 */
[----:B------:R-:W2:Y:S01]  /*16a30*/  LD.E.64 R4, desc[UR36][R8.64] ;  /* 0x0000002408047980 */ /* 0x000ea2000c101b00 */
[----:B-1----:R-:W-:-:S04]  /*16a40*/  IMAD.WIDE R10, R106, 0x8, R26 ;  /* 0x000000086a0a7825 */ /* 0x002fc800078e021a */
[----:B------:R-:W-:Y:S01]  /*16a50*/  VIADD R3, R106, 0x1 ;  /* 0x000000016a037836 */ /* 0x000fe20000000000 */
[----:B--2---:R-:W-:-:S14]  /*16a60*/  DSETP.GEU.AND P0, PT, R4, R6, PT ;  /* 0x000000060400722a */ /* 0x004fdc0003f0e000 */
[----:B------:R4:W-:Y:S01]  /*16a70*/  @!P0 ST.E.64 desc[UR36][R10.64], RZ ;  /* 0x000000ff0a008985 */ /* 0x0009e2000c101b24 */
[----:B------:R-:W-:-:S13]  /*16a80*/  ISETP.NE.AND P0, PT, R95, 0x1, PT ;  /* 0x000000015f00780c */ /* 0x000fda0003f05270 */
[----:B----4-:R-:W-:Y:S05]  /*16a90*/  @!P0 BRA `(.L_x_466) ;  /* 0x0000000000308947 */ /* 0x010fea0003800000 */
[----:B------:R-:W2:Y:S04]  /*16aa0*/  LD.E.64 R4, desc[UR36][R8.64+0x8] ;  /* 0x0000082408047980 */ /* 0x000ea8000c101b00 */
[----:B------:R-:W2:Y:S01]  /*16ab0*/  LD.E.64 R6, desc[UR36][R28.64] ;  /* 0x000000241c067980 */ /* 0x000ea2000c101b00 */
        /* <DEDUP_REMOVED lines=9> */
[----:B------:R4:W-:Y:S02]  /*16b50*/  @!P0 ST.E.64 desc[UR36][R10.64+0x10], RZ ;  /* 0x000010ff0a008985 */ /* 0x0009e4000c101b24 */
.L_x_466:
[----:B------:R-:W-:Y:S05]  /*16b60*/  BSYNC.RECONVERGENT B1 ;  /* 0x0000000000017941 */ /* 0x000fea0003800200 */
.L_x_465:
[----:B------:R-:W-:-:S04]  /*16b70*/  IADD3 R0, PT, PT, R106, -R93, RZ ;  /* 0x8000005d6a007210 */ /* 0x000fc80007ffe0ff */
[----:B------:R-:W-:-:S13]  /*16b80*/  ISETP.GT.U32.AND P0, PT, R0, -0x4, PT ;  /* 0xfffffffc0000780c */ /* 0x000fda0003f04070 */
[----:B------:R-:W-:Y:S05]  /*16b90*/  @P0 BRA `(.L_x_7) ;  /* 0x0000000000540947 */ /* 0x000fea0003800000 */
.L_x_467:
[C---:B------:R-:W-:Y:S01]  /*16ba0*/  IMAD.WIDE R8, R3.reuse, 0x8, R22 ;  /* 0x0000000803087825 */ /* 0x040fe200078e0216 */
[----:B--23--:R-:W2:Y:S04]  /*16bb0*/  LD.E.64 R6, desc[UR36][R28.64] ;  /* 0x000000241c067980 */ /* 0x00cea8000c101b00 */
[----:B------:R-:W2:Y:S01]  /*16bc0*/  LD.E.64 R4, desc[UR36][R8.64] ;  /* 0x0000002408047980 */ /* 0x000ea2000c101b00 */
[----:B-1--4-:R-:W-:Y:S01]  /*16bd0*/  IMAD.WIDE R10, R3, 0x8, R26 ;  /* 0x00000008030a7825 */ /* 0x012fe200078e021a */
[----:B--2---:R-:W-:-:S14]  /*16be0*/  DSETP.GEU.AND P0, PT, R4, R6, PT ;  /* 0x000000060400722a */ /* 0x004fdc0003f0e000 */
[----:B------:R1:W-:Y:S04]  /*16bf0*/  @!P0 ST.E.64 desc[UR36][R10.64], RZ ;  /* 0x000000ff0a008985 */ /* 0x0003e8000c101b24 */
[----:B------:R-:W2:Y:S04]  /*16c00*/  @!P0 LD.E.64 R6, desc[UR36][R28.64] ;  /* 0x000000241c068980 */ /* 0x000ea8000c101b00 */
[----:B------:R-:W2:Y:S02]  /*16c10*/  LD.E.64 R4, desc[UR36][R8.64+0x8] ;  /* 0x0000082408047980 */ /* 0x000ea4000c101b00 */
[----:B--2---:R-:W-:-:S14]  /*16c20*/  DSETP.GEU.AND P0, PT, R4, R6, PT ;  /* 0x000000060400722a */ /* 0x004fdc0003f0e000 */
[----:B------:R1:W-:Y:S04]  /*16c30*/  @!P0 ST.E.64 desc[UR36][R10.64+0x8], RZ ;  /* 0x000008ff0a008985 */ /* 0x0003e8000c101b24 */
[----:B------:R-:W2:Y:S04]  /*16c40*/  @!P0 LD.E.64 R6, desc[UR36][R28.64] ;  /* 0x000000241c068980 */ /* 0x000ea8000c101b00 */
[----:B------:R-:W2:Y:S02]  /*16c50*/  LD.E.64 R4, desc[UR36][R8.64+0x10] ;  /* 0x0000102408047980 */ /* 0x000ea4000c101b00 */
[----:B--2---:R-:W-:-:S14]  /*16c60*/  DSETP.GEU.AND P0, PT, R4, R6, PT ;  /* 0x000000060400722a */ /* 0x004fdc0003f0e000 */
[----:B------:R1:W-:Y:S04]  /*16c70*/  @!P0 ST.E.64 desc[UR36][R10.64+0x10], RZ ;  /* 0x000010ff0a008985 */ /* 0x0003e8000c101b24 */
[----:B------:R-:W2:Y:S04]  /*16c80*/  @!P0 LD.E.64 R6, desc[UR36][R28.64] ;  /* 0x000000241c068980 */ /* 0x000ea8000c101b00 */
[----:B------:R-:W2:Y:S01]  /*16c90*/  LD.E.64 R4, desc[UR36][R8.64+0x18] ;  /* 0x0000182408047980 */ /* 0x000ea2000c101b00 */
[----:B------:R-:W-:Y:S01]  /*16ca0*/  VIADD R3, R3, 0x4 ;  /* 0x0000000403037836 */ /* 0x000fe20000000000 */
[----:B--2---:R-:W-:-:S14]  /*16cb0*/  DSETP.GEU.AND P0, PT, R4, R6, PT ;  /* 0x000000060400722a */ /* 0x004fdc0003f0e000 */
[----:B------:R1:W-:Y:S01]  /*16cc0*/  @!P0 ST.E.64 desc[UR36][R10.64+0x18], RZ ;  /* 0x000018ff0a008985 */ /* 0x0003e2000c101b24 */
[----:B------:R-:W-:-:S13]  /*16cd0*/  ISETP.NE.AND P0, PT, R3, R93, PT ;  /* 0x0000005d0300720c */ /* 0x000fda0003f05270 */
[----:B-1----:R-:W-:Y:S05]  /*16ce0*/  @P0 BRA `(.L_x_467) ;  /* 0xfffffffc00ac0947 */ /* 0x002fea000383ffff */
.L_x_7:
[----:B------:R-:W-:Y:S05]  /*16cf0*/  BSYNC.RECONVERGENT B0 ;  /* 0x0000000000007941 */ /* 0x000fea0003800200 */
.L_x_6:
[C---:B------:R-:W-:Y:S01]  /*16d00*/  VIADD R0, R83.reuse, 0x1 ;  /* 0x0000000153007836 */ /* 0x040fe20000000000 */
[----:B------:R-:W-:Y:S01]  /*16d10*/  IADD3 R74, PT, PT, R74, 0x1, RZ ;  /* 0x000000014a4a7810 */ /* 0x000fe20007ffe0ff */
[----:B------:R-:W-:Y:S02]  /*16d20*/  VIADD R105, R83, 0x2 ;  /* 0x0000000253697836 */ /* 0x000fe40000000000 */
[----:B------:R-:W-:Y:S01]  /*16d30*/  VIADD R86, R86, 0x1 ;  /* 0x0000000156567836 */ /* 0x000fe20000000000 */
[----:B------:R-:W-:Y:S01]  /*16d40*/  ISETP.NE.AND P0, PT, R0, R85, PT ;  /* 0x000000550000720c */ /* 0x000fe20003f05270 */
[----:B------:R-:W-:Y:S02]  /*16d50*/  VIADD R73, R73, 0x1 ;  /* 0x0000000149497836 */ /* 0x000fe40000000000 */
[----:B------:R-:W-:Y:S02]  /*16d60*/  VIADD R77, R77, 0x1 ;  /* 0x000000014d4d7836 */ /* 0x000fe40000000000 */
[----:B------:R-:W-:-:S02]  /*16d70*/  VIADD R75, R75, 0x1 ;  /* 0x000000014b4b7836 */ /* 0x000fc40000000000 */
[----:B------:R-:W-:-:S06]  /*16d80*/  IMAD.MOV.U32 R83, RZ, RZ, R0 ;  /* 0x000000ffff537224 */ /* 0x000fcc00078e0000 */
[----:B------:R-:W-:Y:S05]  /*16d90*/  @P0 BRA `(.L_x_468) ;  /* 0xfffffe9800f00947 */ /* 0x000fea000383ffff */
[----:B------:R-:W-:Y:S05]  /*16da0*/  EXIT ;  /* 0x000000000000794d */ /* 0x000fea0003800000 */
        .weak           $__internal_0_$__cuda_sm20_div_rn_f64_full
        .type           $__internal_0_$__cuda_sm20_div_rn_f64_full,@function
        .size           $__internal_0_$__cuda_sm20_div_rn_f64_full,($__internal_1_$__cuda_sm20_dsqrt_rn_f64_mediumpath_v1 - $__internal_0_$__cuda_sm20_div_rn_f64_full)
$__internal_0_$__cuda_sm20_div_rn_f64_full:
[C---:B------:R-:W-:Y:S01]  /*16db0*/  FSETP.GEU.AND P0, PT, |R11|.reuse, 1.469367938527859385e-39, PT ;  /* 0x001000000b00780b */ /* 0x040fe20003f0e200 */
[----:B------:R-:W-:Y:S01]  /*16dc0*/  IMAD.MOV.U32 R110, RZ, RZ, 0x1 ;  /* 0x00000001ff6e7424 */ /* 0x000fe200078e00ff */
[----:B------:R-:W-:Y:S01]  /*16dd0*/  MOV R10, R12 ;  /* 0x0000000c000a7202 */ /* 0x000fe20000000f00 */
[----:B------:R-:W-:Y:S01]  /*16de0*/  IMAD.MOV.U32 R121, RZ, RZ, 0x1ca00000 ;  /* 0x1ca00000ff797424 */ /* 0x000fe200078e00ff */
[----:B------:R-:W-:Y:S01]  /*16df0*/  LOP3.LUT R13, R11, 0x800fffff, RZ, 0xc0, !PT ;  /* 0x800fffff0b0d7812 */ /* 0x000fe200078ec0ff */
[----:B------:R-:W-:Y:S01]  /*16e00*/  BSSY.RECONVERGENT B1, `(.L_x_469) ;  /* 0x0000052000017945 */ /* 0x000fe20003800200 */
[----:B------:R-:W-:Y:S02]  /*16e10*/  FSETP.GEU.AND P1, PT, |R15|, 1.469367938527859385e-39, PT ;  /* 0x001000000f00780b */ /* 0x000fe40003f2e200 */
[----:B------:R-:W-:Y:S02]  /*16e20*/  LOP3.LUT R13, R13, 0x3ff00000, RZ, 0xfc, !PT ;  /* 0x3ff000000d0d7812 */ /* 0x000fe400078efcff */
[----:B------:R-:W-:-:S02]  /*16e30*/  LOP3.LUT R120, R15, 0x7ff00000, RZ, 0xc0, !PT ;  /* 0x7ff000000f787812 */ /* 0x000fc400078ec0ff */
[----:B------:R-:W-:Y:S01]  /*16e40*/  LOP3.LUT R123, R11, 0x7ff00000, RZ, 0xc0, !PT ;  /* 0x7ff000000b7b7812 */ /* 0x000fe200078ec0ff */
[----:B------:R-:W-:-:S06]  /*16e50*/  @!P0 DMUL R12, R10, 8.98846567431157953865e+307 ;  /* 0x7fe000000a0c8828 */ /* 0x000fcc0000000000 */
[----:B------:R-:W0:Y:S02]  /*16e60*/  MUFU.RCP64H R111, R13 ;  /* 0x0000000d006f7308 */ /* 0x000e240000001800 */
[----:B0-----:R-:W-:-:S08]  /*16e70*/  DFMA R16, R110, -R12, 1 ;  /* 0x3ff000006e10742b */ /* 0x001fd0000000080c */
[----:B------:R-:W-:-:S08]  /*16e80*/  DFMA R16, R16, R16, R16 ;  /* 0x000000101010722b */ /* 0x000fd00000000010 */
[----:B------:R-:W-:Y:S01]  /*16e90*/  DFMA R110, R110, R16, R110 ;  /* 0x000000106e6e722b */ /* 0x000fe2000000006e */
[----:B------:R-:W-:Y:S01]  /*16ea0*/  @!P1 LOP3.LUT R17, R11, 0x7ff00000, RZ, 0xc0, !PT ;  /* 0x7ff000000b119812 */ /* 0x000fe200078ec0ff */
[----:B------:R-:W-:-:S03]  /*16eb0*/  IMAD.MOV.U32 R16, RZ, RZ, R14 ;  /* 0x000000ffff107224 */ /* 0x000fc600078e000e */
[----:B------:R-:W-:-:S04]  /*16ec0*/  @!P1 ISETP.GE.U32.AND P2, PT, R120, R17, PT ;  /* 0x000000117800920c */ /* 0x000fc80003f46070 */
[----:B------:R-:W-:Y:S02]  /*16ed0*/  @!P1 SEL R17, R121, 0x63400000, !P2 ;  /* 0x6340000079119807 */ /* 0x000fe40005000000 */
[----:B------:R-:W-:Y:S02]  /*16ee0*/  ISETP.GE.U32.AND P2, PT, R120, R123, PT ;  /* 0x0000007b7800720c */ /* 0x000fe40003f46070 */
[--C-:B------:R-:W-:Y:S02]  /*16ef0*/  @!P1 LOP3.LUT R112, R17, 0x80000000, R15.reuse, 0xf8, !PT ;  /* 0x8000000011709812 */ /* 0x100fe400078ef80f */
[----:B------:R-:W-:Y:S02]  /*16f00*/  SEL R17, R121, 0x63400000, !P2 ;  /* 0x6340000079117807 */ /* 0x000fe40005000000 */
[----:B------:R-:W-:Y:S01]  /*16f10*/  @!P1 LOP3.LUT R113, R112, 0x100000, RZ, 0xfc, !PT ;  /* 0x0010000070719812 */ /* 0x000fe200078efcff */
[----:B------:R-:W-:Y:S01]  /*16f20*/  @!P1 IMAD.MOV.U32 R112, RZ, RZ, RZ ;  /* 0x000000ffff709224 */ /* 0x000fe200078e00ff */
[----:B------:R-:W-:-:S02]  /*16f30*/  LOP3.LUT R17, R17, 0x800fffff, R15, 0xf8, !PT ;  /* 0x800fffff11117812 */ /* 0x000fc400078ef80f */
[----:B------:R-:W-:-:S04]  /*16f40*/  @!P0 LOP3.LUT R123, R13, 0x7ff00000, RZ, 0xc0, !PT ;  /* 0x7ff000000d7b8812 */ /* 0x000fc800078ec0ff */
[----:B------:R-:W-:Y:S02]  /*16f50*/  @!P1 DFMA R16, R16, 2, -R112 ;  /* 0x400000001010982b */ /* 0x000fe40000000870 */
[----:B------:R-:W-:-:S08]  /*16f60*/  DFMA R112, R110, -R12, 1 ;  /* 0x3ff000006e70742b */ /* 0x000fd0000000080c */
[----:B------:R-:W-:-:S08]  /*16f70*/  DFMA R110, R110, R112, R110 ;  /* 0x000000706e6e722b */ /* 0x000fd0000000006e */
[----:B------:R-:W-:-:S08]  /*16f80*/  DMUL R112, R110, R16 ;  /* 0x000000106e707228 */ /* 0x000fd00000000000 */
[----:B------:R-:W-:-:S08]  /*16f90*/  DFMA R114, R112, -R12, R16 ;  /* 0x8000000c7072722b */ /* 0x000fd00000000010 */
[----:B------:R-:W-:Y:S01]  /*16fa0*/  DFMA R110, R110, R114, R112 ;  /* 0x000000726e6e722b */ /* 0x000fe20000000070 */
[----:B------:R-:W-:Y:S02]  /*16fb0*/  MOV R114, R120 ;  /* 0x0000007800727202 */ /* 0x000fe40000000f00 */
[----:B------:R-:W-:-:S05]  /*16fc0*/  @!P1 LOP3.LUT R114, R17, 0x7ff00000, RZ, 0xc0, !PT ;  /* 0x7ff0000011729812 */ /* 0x000fca00078ec0ff */
[----:B------:R-:W-:-:S05]  /*16fd0*/  VIADD R112, R114, 0xffffffff ;  /* 0xffffffff72707836 */ /* 0x000fca0000000000 */
[----:B------:R-:W-:Y:S01]  /*16fe0*/  ISETP.GT.U32.AND P0, PT, R112, 0x7feffffe, PT ;  /* 0x7feffffe7000780c */ /* 0x000fe20003f04070 */
[----:B------:R-:W-:-:S05]  /*16ff0*/  VIADD R112, R123, 0xffffffff ;  /* 0xffffffff7b707836 */ /* 0x000fca0000000000 */
[----:B------:R-:W-:-:S13]  /*17000*/  ISETP.GT.U32.OR P0, PT, R112, 0x7feffffe, P0 ;  /* 0x7feffffe7000780c */ /* 0x000fda0000704470 */
[----:B------:R-:W-:Y:S05]  /*17010*/  @P0 BRA `(.L_x_470) ;  /* 0x00000000006c0947 */ /* 0x000fea0003800000 */
[----:B------:R-:W-:Y:S02]  /*17020*/  LOP3.LUT R15, R11, 0x7ff00000, RZ, 0xc0, !PT ;  /* 0x7ff000000b0f7812 */ /* 0x000fe400078ec0ff */
[----:B------:R-:W-:Y:S02]  /*17030*/  MOV R14, RZ ;  /* 0x000000ff000e7202 */ /* 0x000fe40000000f00 */
[CC--:B------:R-:W-:Y:S02]  /*17040*/  ISETP.GE.U32.AND P0, PT, R120.reuse, R15.reuse, PT ;  /* 0x0000000f7800720c */ /* 0x0c0fe40003f06070 */
[----:B------:R-:W-:Y:S02]  /*17050*/  VIADDMNMX R120, R120, -R15, 0xb9600000, !PT ;  /* 0xb960000078787446 */ /* 0x000fe4000780090f */
[----:B------:R-:W-:Y:S02]  /*17060*/  SEL R121, R121, 0x63400000, !P0 ;  /* 0x6340000079797807 */ /* 0x000fe40004000000 */
[----:B------:R-:W-:-:S05]  /*17070*/  VIMNMX R114, PT, PT, R120, 0x46a00000, PT ;  /* 0x46a0000078727848 */ /* 0x000fca0003fe0100 */
[----:B------:R-:W-:-:S04]  /*17080*/  IMAD.IADD R114, R114, 0x1, -R121 ;  /* 0x0000000172727824 */ /* 0x000fc800078e0a79 */
[----:B------:R-:W-:-:S06]  /*17090*/  VIADD R15, R114, 0x7fe00000 ;  /* 0x7fe00000720f7836 */ /* 0x000fcc0000000000 */
[----:B------:R-:W-:-:S10]  /*170a0*/  DMUL R112, R110, R14 ;  /* 0x0000000e6e707228 */ /* 0x000fd40000000000 */
[----:B------:R-:W-:-:S13]  /*170b0*/  FSETP.GTU.AND P0, PT, |R113|, 1.469367938527859385e-39, PT ;  /* 0x001000007100780b */ /* 0x000fda0003f0c200 */
[----:B------:R-:W-:Y:S05]  /*170c0*/  @P0 BRA `(.L_x_471) ;  /* 0x0000000000940947 */ /* 0x000fea0003800000 */
[----:B------:R-:W-:Y:S01]  /*170d0*/  DFMA R12, R110, -R12, R16 ;  /* 0x8000000c6e0c722b */ /* 0x000fe20000000010 */
[----:B------:R-:W-:-:S09]  /*170e0*/  IMAD.MOV.U32 R14, RZ, RZ, RZ ;  /* 0x000000ffff0e7224 */ /* 0x000fd200078e00ff */
[C---:B------:R-:W-:Y:S02]  /*170f0*/  FSETP.NEU.AND P0, PT, R13.reuse, RZ, PT ;  /* 0x000000ff0d00720b */ /* 0x040fe40003f0d000 */
[----:B------:R-:W-:-:S04]  /*17100*/  LOP3.LUT R17, R13, 0x80000000, R11, 0x48, !PT ;  /* 0x800000000d117812 */ /* 0x000fc800078e480b */
[----:B------:R-:W-:-:S07]  /*17110*/  LOP3.LUT R15, R17, R15, RZ, 0xfc, !PT ;  /* 0x0000000f110f7212 */ /* 0x000fce00078efcff */
[----:B------:R-:W-:Y:S05]  /*17120*/  @!P0 BRA `(.L_x_471) ;  /* 0x00000000007c8947 */ /* 0x000fea0003800000 */
[----:B------:R-:W-:Y:S01]  /*17130*/  IMAD.MOV R11, RZ, RZ, -R114 ;  /* 0x000000ffff0b7224 */ /* 0x000fe200078e0a72 */
[----:B------:R-:W-:Y:S01]  /*17140*/  DMUL.RP R14, R110, R14 ;  /* 0x0000000e6e0e7228 */ /* 0x000fe20000008000 */
[----:B------:R-:W-:-:S06]  /*17150*/  IMAD.MOV.U32 R10, RZ, RZ, RZ ;  /* 0x000000ffff0a7224 */ /* 0x000fcc00078e00ff */
[----:B------:R-:W-:-:S03]  /*17160*/  DFMA R10, R112, -R10, R110 ;  /* 0x8000000a700a722b */ /* 0x000fc6000000006e */
[----:B------:R-:W-:-:S03]  /*17170*/  LOP3.LUT R17, R15, R17, RZ, 0x3c, !PT ;  /* 0x000000110f117212 */ /* 0x000fc600078e3cff */
[----:B------:R-:W-:-:S04]  /*17180*/  IADD3 R10, PT, PT, -R114, -0x43300000, RZ ;  /* 0xbcd00000720a7810 */ /* 0x000fc80007ffe1ff */
[----:B------:R-:W-:-:S04]  /*17190*/  FSETP.NEU.AND P0, PT, |R11|, R10, PT ;  /* 0x0000000a0b00720b */ /* 0x000fc80003f0d200 */
[----:B------:R-:W-:Y:S02]  /*171a0*/  FSEL R112, R14, R112, !P0 ;  /* 0x000000700e707208 */ /* 0x000fe40004000000 */
[----:B------:R-:W-:Y:S01]  /*171b0*/  FSEL R113, R17, R113, !P0 ;  /* 0x0000007111717208 */ /* 0x000fe20004000000 */
[----:B------:R-:W-:Y:S06]  /*171c0*/  BRA `(.L_x_471) ;  /* 0x0000000000547947 */ /* 0x000fec0003800000 */
.L_x_470:
[----:B------:R-:W-:-:S14]  /*171d0*/  DSETP.NAN.AND P0, PT, R14, R14, PT ;  /* 0x0000000e0e00722a */ /* 0x000fdc0003f08000 */
[----:B------:R-:W-:Y:S05]  /*171e0*/  @P0 BRA `(.L_x_472) ;  /* 0x0000000000440947 */ /* 0x000fea0003800000 */
[----:B------:R-:W-:-:S14]  /*171f0*/  DSETP.NAN.AND P0, PT, R10, R10, PT ;  /* 0x0000000a0a00722a */ /* 0x000fdc0003f08000 */
[----:B------:R-:W-:Y:S05]  /*17200*/  @P0 BRA `(.L_x_473) ;  /* 0x0000000000300947 */ /* 0x000fea0003800000 */
[----:B------:R-:W-:Y:S01]  /*17210*/  ISETP.NE.AND P0, PT, R114, R123, PT ;  /* 0x0000007b7200720c */ /* 0x000fe20003f05270 */
[----:B------:R-:W-:Y:S01]  /*17220*/  IMAD.MOV.U32 R112, RZ, RZ, 0x0 ;  /* 0x00000000ff707424 */ /* 0x000fe200078e00ff */
[----:B------:R-:W-:-:S11]  /*17230*/  MOV R113, 0xfff80000 ;  /* 0xfff8000000717802 */ /* 0x000fd60000000f00 */
[----:B------:R-:W-:Y:S05]  /*17240*/  @!P0 BRA `(.L_x_471) ;  /* 0x0000000000348947 */ /* 0x000fea0003800000 */
[----:B------:R-:W-:Y:S02]  /*17250*/  ISETP.NE.AND P0, PT, R114, 0x7ff00000, PT ;  /* 0x7ff000007200780c */ /* 0x000fe40003f05270 */
[----:B------:R-:W-:Y:S02]  /*17260*/  LOP3.LUT R113, R15, 0x80000000, R11, 0x48, !PT ;  /* 0x800000000f717812 */ /* 0x000fe400078e480b */
[----:B------:R-:W-:-:S13]  /*17270*/  ISETP.EQ.OR P0, PT, R123, RZ, !P0 ;  /* 0x000000ff7b00720c */ /* 0x000fda0004702670 */
[----:B------:R-:W-:Y:S01]  /*17280*/  @P0 LOP3.LUT R10, R113, 0x7ff00000, RZ, 0xfc, !PT ;  /* 0x7ff00000710a0812 */ /* 0x000fe200078efcff */
[----:B------:R-:W-:Y:S02]  /*17290*/  @!P0 IMAD.MOV.U32 R112, RZ, RZ, RZ ;  /* 0x000000ffff708224 */ /* 0x000fe400078e00ff */
[----:B------:R-:W-:Y:S02]  /*172a0*/  @P0 IMAD.MOV.U32 R112, RZ, RZ, RZ ;  /* 0x000000ffff700224 */ /* 0x000fe400078e00ff */
[----:B------:R-:W-:Y:S01]  /*172b0*/  @P0 IMAD.MOV.U32 R113, RZ, RZ, R10 ;  /* 0x000000ffff710224 */ /* 0x000fe200078e000a */
[----:B------:R-:W-:Y:S06]  /*172c0*/  BRA `(.L_x_471) ;  /* 0x0000000000147947 */ /* 0x000fec0003800000 */
.L_x_473:
[----:B------:R-:W-:Y:S01]  /*172d0*/  LOP3.LUT R113, R11, 0x80000, RZ, 0xfc, !PT ;  /* 0x000800000b717812 */ /* 0x000fe200078efcff */
[----:B------:R-:W-:Y:S01]  /*172e0*/  IMAD.MOV.U32 R112, RZ, RZ, R10 ;  /* 0x000000ffff707224 */ /* 0x000fe200078e000a */
[----:B------:R-:W-:Y:S06]  /*172f0*/  BRA `(.L_x_471) ;  /* 0x0000000000087947 */ /* 0x000fec0003800000 */
.L_x_472:
[----:B------:R-:W-:Y:S02]  /*17300*/  LOP3.LUT R113, R15, 0x80000, RZ, 0xfc, !PT ;  /* 0x000800000f717812 */ /* 0x000fe400078efcff */
[----:B------:R-:W-:-:S07]  /*17310*/  MOV R112, R14 ;  /* 0x0000000e00707202 */ /* 0x000fce0000000f00 */
.L_x_471:
[----:B------:R-:W-:Y:S05]  /*17320*/  BSYNC.RECONVERGENT B1 ;  /* 0x0000000000017941 */ /* 0x000fea0003800200 */
.L_x_469:
[----:B------:R-:W-:Y:S02]  /*17330*/  IMAD.MOV.U32 R10, RZ, RZ, R0 ;  /* 0x000000ffff0a7224 */ /* 0x000fe400078e0000 */
[----:B------:R-:W-:-:S04]  /*17340*/  IMAD.MOV.U32 R11, RZ, RZ, 0x0 ;  /* 0x00000000ff0b7424 */ /* 0x000fc800078e00ff */
[----:B------:R-:W-:Y:S05]  /*17350*/  RET.REL.NODEC R10 `(_Z4DAMPPdiiiiP7nodeSOA) ;  /* 0xfffffe8c0a287950 */ /* 0x000fea0003c3ffff */
        .weak           $__internal_1_$__cuda_sm20_dsqrt_rn_f64_mediumpath_v1
        .type           $__internal_1_$__cuda_sm20_dsqrt_rn_f64_mediumpath_v1,@function
        .size           $__internal_1_$__cuda_sm20_dsqrt_rn_f64_mediumpath_v1,($_Z4DAMPPdiiiiP7nodeSOA$__internal_trig_reduction_slowpathd - $__internal_1_$__cuda_sm20_dsqrt_rn_f64_mediumpath_v1)
$__internal_1_$__cuda_sm20_dsqrt_rn_f64_mediumpath_v1:
[----:B------:R-:W-:Y:S01]  /*17360*/  ISETP.GE.U32.AND P0, PT, R16, -0x3400000, PT ;  /* 0xfcc000001000780c */ /* 0x000fe20003f06070 */
[----:B------:R-:W-:Y:S01]  /*17370*/  BSSY.RECONVERGENT B1, `(.L_x_474) ;  /* 0x0000027000017945 */ /* 0x000fe20003800200 */
[----:B------:R-:W-:Y:S01]  /*17380*/  IMAD.MOV.U32 R16, RZ, RZ, R10 ;  /* 0x000000ffff107224 */ /* 0x000fe200078e000a */
[----:B------:R-:W-:Y:S01]  /*17390*/  MOV R10, R0 ;  /* 0x00000000000a7202 */ /* 0x000fe20000000f00 */
[----:B------:R-:W-:Y:S02]  /*173a0*/  IMAD.MOV.U32 R17, RZ, RZ, R11 ;  /* 0x000000ffff117224 */ /* 0x000fe400078e000b */
[----:B------:R-:W-:-:S07]  /*173b0*/  IMAD.MOV.U32 R11, RZ, RZ, R111 ;  /* 0x000000ffff0b7224 */ /* 0x000fce00078e006f */
[----:B------:R-:W-:Y:S05]  /*173c0*/  @!P0 BRA `(.L_x_475) ;  /* 0x0000000000208947 */ /* 0x000fea0003800000 */
[----:B------:R-:W-:-:S10]  /*173d0*/  DFMA.RM R10, R12, R10, R14 ;  /* 0x0000000a0c0a722b */ /* 0x000fd4000000400e */
[----:B------:R-:W-:-:S05]  /*173e0*/  IADD3 R14, P0, PT, R10, 0x1, RZ ;  /* 0x000000010a0e7810 */ /* 0x000fca0007f1e0ff */
[----:B------:R-:W-:-:S06]  /*173f0*/  IMAD.X R15, RZ, RZ, R11, P0 ;  /* 0x000000ffff0f7224 */ /* 0x000fcc00000e060b */
[----:B------:R-:W-:-:S08]  /*17400*/  DFMA.RP R12, -R10, R14, R16 ;  /* 0x0000000e0a0c722b */ /* 0x000fd00000008110 */
[----:B------:R-:W-:-:S06]  /*17410*/  DSETP.GT.AND P0, PT, R12, RZ, PT ;  /* 0x000000ff0c00722a */ /* 0x000fcc0003f04000 */
[----:B------:R-:W-:Y:S02]  /*17420*/  FSEL R10, R14, R10, P0 ;  /* 0x0000000a0e0a7208 */ /* 0x000fe40000000000 */
[----:B------:R-:W-:Y:S01]  /*17430*/  FSEL R11, R15, R11, P0 ;  /* 0x0000000b0f0b7208 */ /* 0x000fe20000000000 */
[----:B------:R-:W-:Y:S06]  /*17440*/  BRA `(.L_x_476) ;  /* 0x0000000000647947 */ /* 0x000fec0003800000 */
.L_x_475:
[----:B------:R-:W-:-:S14]  /*17450*/  DSETP.NE.AND P0, PT, R16, RZ, PT ;  /* 0x000000ff1000722a */ /* 0x000fdc0003f05000 */
[----:B------:R-:W-:Y:S05]  /*17460*/  @!P0 BRA `(.L_x_477) ;  /* 0x0000000000588947 */ /* 0x000fea0003800000 */
[----:B------:R-:W-:-:S13]  /*17470*/  ISETP.GE.AND P0, PT, R17, RZ, PT ;  /* 0x000000ff1100720c */ /* 0x000fda0003f06270 */
[----:B------:R-:W-:Y:S02]  /*17480*/  @!P0 IMAD.MOV.U32 R10, RZ, RZ, 0x0 ;  /* 0x00000000ff0a8424 */ /* 0x000fe400078e00ff */
[----:B------:R-:W-:Y:S01]  /*17490*/  @!P0 IMAD.MOV.U32 R11, RZ, RZ, -0x80000 ;  /* 0xfff80000ff0b8424 */ /* 0x000fe200078e00ff */
[----:B------:R-:W-:Y:S06]  /*174a0*/  @!P0 BRA `(.L_x_476) ;  /* 0x00000000004c8947 */ /* 0x000fec0003800000 */
[----:B------:R-:W-:-:S13]  /*174b0*/  ISETP.GT.AND P0, PT, R17, 0x7fefffff, PT ;  /* 0x7fefffff1100780c */ /* 0x000fda0003f04270 */
[----:B------:R-:W-:Y:S05]  /*174c0*/  @P0 BRA `(.L_x_477) ;  /* 0x0000000000400947 */ /* 0x000fea0003800000 */
[----:B------:R-:W-:Y:S01]  /*174d0*/  DMUL R10, R16, 8.11296384146066816958e+31 ;  /* 0x46900000100a7828 */ /* 0x000fe20000000000 */
[----:B------:R-:W-:Y:S01]  /*174e0*/  MOV R12, RZ ;  /* 0x000000ff000c7202 */ /* 0x000fe20000000f00 */
[----:B------:R-:W-:Y:S02]  /*174f0*/  IMAD.MOV.U32 R16, RZ, RZ, 0x0 ;  /* 0x00000000ff107424 */ /* 0x000fe400078e00ff */
[----:B------:R-:W-:Y:S02]  /*17500*/  IMAD.MOV.U32 R17, RZ, RZ, 0x3fd80000 ;  /* 0x3fd80000ff117424 */ /* 0x000fe400078e00ff */
[----:B------:R-:W0:Y:S02]  /*17510*/  MUFU.RSQ64H R13, R11 ;  /* 0x0000000b000d7308 */ /* 0x000e240000001c00 */
[----:B0-----:R-:W-:-:S08]  /*17520*/  DMUL R14, R12, R12 ;  /* 0x0000000c0c0e7228 */ /* 0x001fd00000000000 */
[----:B------:R-:W-:-:S08]  /*17530*/  DFMA R14, R10, -R14, 1 ;  /* 0x3ff000000a0e742b */ /* 0x000fd0000000080e */
[----:B------:R-:W-:Y:S02]  /*17540*/  DFMA R16, R14, R16, 0.5 ;  /* 0x3fe000000e10742b */ /* 0x000fe40000000010 */
[----:B------:R-:W-:-:S08]  /*17550*/  DMUL R14, R12, R14 ;  /* 0x0000000e0c0e7228 */ /* 0x000fd00000000000 */
[----:B------:R-:W-:-:S08]  /*17560*/  DFMA R14, R16, R14, R12 ;  /* 0x0000000e100e722b */ /* 0x000fd0000000000c */
[----:B------:R-:W-:Y:S02]  /*17570*/  DMUL R12, R10, R14 ;  /* 0x0000000e0a0c7228 */ /* 0x000fe40000000000 */
[----:B------:R-:W-:-:S06]  /*17580*/  VIADD R15, R15, 0xfff00000 ;  /* 0xfff000000f0f7836 */ /* 0x000fcc0000000000 */
[----:B------:R-:W-:-:S08]  /*17590*/  DFMA R16, R12, -R12, R10 ;  /* 0x8000000c0c10722b */ /* 0x000fd0000000000a */
[----:B------:R-:W-:-:S10]  /*175a0*/  DFMA R10, R14, R16, R12 ;  /* 0x000000100e0a722b */ /* 0x000fd4000000000c */
[----:B------:R-:W-:Y:S01]  /*175b0*/  VIADD R11, R11, 0xfcb00000 ;  /* 0xfcb000000b0b7836 */ /* 0x000fe20000000000 */
[----:B------:R-:W-:Y:S06]  /*175c0*/  BRA `(.L_x_476) ;  /* 0x0000000000047947 */ /* 0x000fec0003800000 */
.L_x_477:
[----:B------:R-:W-:-:S11]  /*175d0*/  DADD R10, R16, R16 ;  /* 0x00000000100a7229 */ /* 0x000fd60000000010 */
.L_x_476:
[----:B------:R-:W-:Y:S05]  /*175e0*/  BSYNC.RECONVERGENT B1 ;  /* 0x0000000000017941 */ /* 0x000fea0003800200 */
.L_x_474:
[----:B------:R-:W-:Y:S01]  /*175f0*/  MOV R12, R10 ;  /* 0x0000000a000c7202 */ /* 0x000fe20000000f00 */
[----:B------:R-:W-:Y:S02]  /*17600*/  IMAD.MOV.U32 R13, RZ, RZ, R11 ;  /* 0x000000ffff0d7224 */ /* 0x000fe400078e000b */
[----:B------:R-:W-:Y:S02]  /*17610*/  IMAD.MOV.U32 R10, RZ, RZ, R110 ;  /* 0x000000ffff0a7224 */ /* 0x000fe400078e006e */
[----:B------:R-:W-:-:S04]  /*17620*/  IMAD.MOV.U32 R11, RZ, RZ, 0x0 ;  /* 0x00000000ff0b7424 */ /* 0x000fc800078e00ff */
[----:B------:R-:W-:Y:S05]  /*17630*/  RET.REL.NODEC R10 `(_Z4DAMPPdiiiiP7nodeSOA) ;  /* 0xfffffe880a707950 */ /* 0x000fea0003c3ffff */
        .type           $_Z4DAMPPdiiiiP7nodeSOA$__internal_trig_reduction_slowpathd,@function
        .size           $_Z4DAMPPdiiiiP7nodeSOA$__internal_trig_reduction_slowpathd,(.L_x_488 - $_Z4DAMPPdiiiiP7nodeSOA$__internal_trig_reduction_slowpathd)
$_Z4DAMPPdiiiiP7nodeSOA$__internal_trig_reduction_slowpathd:
[----:B------:R-:W-:Y:S01]  /*17640*/  SHF.R.U32.HI R128, RZ, 0x14, R124 ;  /* 0x00000014ff807819 */ /* 0x000fe2000001167c */
[----:B------:R-:W-:Y:S01]  /*17650*/  IMAD.MOV.U32 R12, RZ, RZ, R0 ;  /* 0x000000ffff0c7224 */ /* 0x000fe200078e0000 */
[----:B------:R-:W-:Y:S01]  /*17660*/  MOV R11, R124 ;  /* 0x0000007c000b7202 */ /* 0x000fe20000000f00 */
[----:B------:R-:W-:Y:S01]  /*17670*/  IMAD.MOV.U32 R0, RZ, RZ, RZ ;  /* 0x000000ffff007224 */ /* 0x000fe200078e00ff */
[----:B------:R-:W-:-:S04]  /*17680*/  LOP3.LUT R3, R128, 0x7ff, RZ, 0xc0, !PT ;  /* 0x000007ff80037812 */ /* 0x000fc800078ec0ff */
[----:B------:R-:W-:-:S13]  /*17690*/  ISETP.NE.AND P0, PT, R3, 0x7ff, PT ;  /* 0x000007ff0300780c */ /* 0x000fda0003f05270 */
[----:B------:R-:W-:Y:S05]  /*176a0*/  @!P0 BRA `(.L_x_478) ;  /* 0x0000000800508947 */ /* 0x000fea0003800000 */
[----:B------:R-:W-:Y:S01]  /*176b0*/  VIADD R0, R3, 0xfffffc00 ;  /* 0xfffffc0003007836 */ /* 0x000fe20000000000 */
[----:B------:R-:W-:Y:S01]  /*176c0*/  BSSY.RECONVERGENT B1, `(.L_x_479) ;  /* 0x0000031000017945 */ /* 0x000fe20003800200 */
[----:B------:R-:W-:-:S03]  /*176d0*/  CS2R R126, SRZ ;  /* 0x00000000007e7805 */ /* 0x000fc6000001ff00 */
[----:B------:R-:W-:Y:S02]  /*176e0*/  SHF.R.U32.HI R130, RZ, 0x6, R0 ;  /* 0x00000006ff827819 */ /* 0x000fe40000011600 */
[----:B------:R-:W-:Y:S02]  /*176f0*/  ISETP.GE.U32.AND P0, PT, R0, 0x80, PT ;  /* 0x000000800000780c */ /* 0x000fe40003f06070 */
[C---:B------:R-:W-:Y:S02]  /*17700*/  IADD3 R0, PT, PT, -R130.reuse, 0x13, RZ ;  /* 0x0000001382007810 */ /* 0x040fe40007ffe1ff */
[----:B------:R-:W-:Y:S02]  /*17710*/  IADD3 R3, PT, PT, -R130, 0xf, RZ ;  /* 0x0000000f82037810 */ /* 0x000fe40007ffe1ff */
[----:B------:R-:W-:Y:S01]  /*17720*/  SEL R131, R0, 0x12, P0 ;  /* 0x0000001200837807 */ /* 0x000fe20000000000 */
[----:B------:R-:W-:-:S03]  /*17730*/  VIADD R0, R1, 0x8 ;  /* 0x0000000801007836 */ /* 0x000fc60000000000 */
[----:B------:R-:W-:-:S13]  /*17740*/  ISETP.GE.AND P0, PT, R3, R131, PT ;  /* 0x000000830300720c */ /* 0x000fda0003f06270 */
[----:B------:R-:W-:Y:S05]  /*17750*/  @P0 BRA `(.L_x_480) ;  /* 0x00000000009c0947 */ /* 0x000fea0003800000 */
[----:B------:R-:W0:Y:S01]  /*17760*/  LDC.64 R14, c[0x0][0x358] ;  /* 0x0000d600ff0e7b82 */ /* 0x000e220000000a00 */
[C---:B------:R-:W-:Y:S01]  /*17770*/  SHF.L.U64.HI R10, R12.reuse, 0xb, R11 ;  /* 0x0000000b0c0a7819 */ /* 0x040fe2000001020b */
[----:B------:R-:W-:Y:S01]  /*17780*/  BSSY.RECONVERGENT B3, `(.L_x_481) ;  /* 0x0000023000037945 */ /* 0x000fe20003800200 */
[----:B------:R-:W-:Y:S01]  /*17790*/  MOV R19, R3 ;  /* 0x0000000300137202 */ /* 0x000fe20000000f00 */
[----:B------:R-:W-:Y:S01]  /*177a0*/  IMAD.SHL.U32 R129, R12, 0x800, RZ ;  /* 0x000008000c817824 */ /* 0x000fe200078e00ff */
[----:B------:R-:W-:Y:S01]  /*177b0*/  IADD3 R3, PT, PT, RZ, -R130, -R131 ;  /* 0x80000082ff037210 */ /* 0x000fe20007ffe883 */
[----:B------:R-:W-:Y:S01]  /*177c0*/  IMAD.MOV.U32 R17, RZ, RZ, RZ ;  /* 0x000000ffff117224 */ /* 0x000fe200078e00ff */
[----:B------:R-:W-:Y:S02]  /*177d0*/  LOP3.LUT R133, R10, 0x80000000, RZ, 0xfc, !PT ;  /* 0x800000000a857812 */ /* 0x000fe400078efcff */
[----:B------:R-:W-:-:S07]  /*177e0*/  CS2R R126, SRZ ;  /* 0x00000000007e7805 */ /* 0x000fce000001ff00 */
.L_x_482:
[----:B------:R-:W1:Y:S01]  /*177f0*/  LDC.64 R10, c[0x4][0x10] ;  /* 0x01000400ff0a7b82 */ /* 0x000e620000000a00 */
[----:B0-----:R-:W-:Y:S02]  /*17800*/  R2UR UR4, R14 ;  /* 0x000000000e0472ca */ /* 0x001fe400000e0000 */
[----:B------:R-:W-:Y:S01]  /*17810*/  R2UR UR5, R15 ;  /* 0x000000000f0572ca */ /* 0x000fe200000e0000 */
[----:B-1----:R-:W-:-:S12]  /*17820*/  IMAD.WIDE R10, R19, 0x8, R10 ;  /* 0x00000008130a7825 */ /* 0x002fd800078e020a */
[----:B------:R-:W2:Y:S01]  /*17830*/  LDG.E.64.CONSTANT R10, desc[UR4][R10.64] ;  /* 0x000000040a0a7981 */ /* 0x000ea2000c1e9b00 */
[----:B------:R-:W-:Y:S01]  /*17840*/  IMAD.MOV.U32 R12, RZ, RZ, R126 ;  /* 0x000000ffff0c7224 */ /* 0x000fe200078e007e */
[----:B------:R-:W-:Y:S01]  /*17850*/  IADD3 R19, PT, PT, R19, 0x1, RZ ;  /* 0x0000000113137810 */ /* 0x000fe20007ffe0ff */
[----:B------:R-:W-:Y:S02]  /*17860*/  IMAD.MOV.U32 R13, RZ, RZ, R127 ;  /* 0x000000ffff0d7224 */ /* 0x000fe400078e007f */
[----:B------:R-:W-:Y:S02]  /*17870*/  VIADD R3, R3, 0x1 ;  /* 0x0000000103037836 */ /* 0x000fe40000000000 */
[----:B--2---:R-:W-:-:S04]  /*17880*/  IMAD.WIDE.U32 R12, P1, R10, R129, R12 ;  /* 0x000000810a0c7225 */ /* 0x004fc8000782000c */
[CC--:B------:R-:W-:Y:S02]  /*17890*/  IMAD R125, R10.reuse, R133.reuse, RZ ;  /* 0x000000850a7d7224 */ /* 0x0c0fe400078e02ff */
[----:B------:R-:W-:-:S03]  /*178a0*/  IMAD.HI.U32 R16, R10, R133, RZ ;  /* 0x000000850a107227 */ /* 0x000fc600078e00ff */
[----:B------:R-:W-:Y:S01]  /*178b0*/  IADD3 R13, P0, PT, R125, R13, RZ ;  /* 0x0000000d7d0d7210 */ /* 0x000fe20007f1e0ff */
[-C--:B------:R-:W-:Y:S01]  /*178c0*/  IMAD R126, R11, R129.reuse, RZ ;  /* 0x000000810b7e7224 */ /* 0x080fe200078e02ff */
[----:B------:R-:W-:Y:S01]  /*178d0*/  LEA R125, R17, R0, 0x3 ;  /* 0x00000000117d7211 */ /* 0x000fe200078e18ff */
[----:B------:R-:W-:Y:S02]  /*178e0*/  IMAD.X R16, RZ, RZ, R16, P1 ;  /* 0x000000ffff107224 */ /* 0x000fe400008e0610 */
[----:B------:R-:W-:Y:S01]  /*178f0*/  IMAD.HI.U32 R127, R11, R129, RZ ;  /* 0x000000810b7f7227 */ /* 0x000fe200078e00ff */
[----:B------:R-:W-:-:S03]  /*17900*/  IADD3 R13, P1, PT, R126, R13, RZ ;  /* 0x0000000d7e0d7210 */ /* 0x000fc60007f3e0ff */
[-C--:B------:R-:W-:Y:S01]  /*17910*/  IMAD.HI.U32 R10, R11, R133.reuse, RZ ;  /* 0x000000850b0a7227 */ /* 0x080fe200078e00ff */
[----:B------:R-:W-:Y:S01]  /*17920*/  IADD3.X R16, P0, PT, R127, R16, RZ, P0, !PT ;  /* 0x000000107f107210 */ /* 0x000fe2000071e4ff */
[----:B------:R1:W-:Y:S02]  /*17930*/  STL.64 [R125], R12 ;  /* 0x0000000c7d007387 */ /* 0x0003e40000100a00 */
[----:B------:R-:W-:Y:S02]  /*17940*/  IMAD R127, R11, R133, RZ ;  /* 0x000000850b7f7224 */ /* 0x000fe400078e02ff */
[----:B------:R-:W-:Y:S01]  /*17950*/  IMAD.X R10, RZ, RZ, R10, P0 ;  /* 0x000000ffff0a7224 */ /* 0x000fe200000e060a */
[----:B------:R-:W-:Y:S01]  /*17960*/  ISETP.NE.AND P0, PT, R3, -0xf, PT ;  /* 0xfffffff10300780c */ /* 0x000fe20003f05270 */
[----:B------:R-:W-:Y:S01]  /*17970*/  VIADD R17, R17, 0x1 ;  /* 0x0000000111117836 */ /* 0x000fe20000000000 */
[----:B------:R-:W-:-:S05]  /*17980*/  IADD3.X R126, P1, PT, R127, R16, RZ, P1, !PT ;  /* 0x000000107f7e7210 */ /* 0x000fca0000f3e4ff */
[----:B------:R-:W-:-:S06]  /*17990*/  IMAD.X R127, RZ, RZ, R10, P1 ;  /* 0x000000ffff7f7224 */ /* 0x000fcc00008e060a */
[----:B-1----:R-:W-:Y:S05]  /*179a0*/  @P0 BRA `(.L_x_482) ;  /* 0xfffffffc00900947 */ /* 0x002fea000383ffff */
[----:B------:R-:W-:Y:S05]  /*179b0*/  BSYNC.RECONVERGENT B3 ;  /* 0x0000000000037941 */ /* 0x000fea0003800200 */
.L_x_481:
[----:B------:R-:W-:-:S07]  /*179c0*/  IMAD.MOV.U32 R3, RZ, RZ, R131 ;  /* 0x000000ffff037224 */ /* 0x000fce00078e0083 */
.L_x_480:
[----:B------:R-:W-:Y:S05]  /*179d0*/  BSYNC.RECONVERGENT B1 ;  /* 0x0000000000017941 */ /* 0x000fea0003800200 */
.L_x_479:
[----:B------:R-:W-:Y:S01]  /*179e0*/  LOP3.LUT P0, R129, R128, 0x3f, RZ, 0xc0, !PT ;  /* 0x0000003f80817812 */ /* 0x000fe2000780c0ff */
[----:B------:R-:W-:-:S04]  /*179f0*/  IMAD.IADD R125, R130, 0x1, R3 ;  /* 0x00000001827d7824 */ /* 0x000fc800078e0203 */
[----:B------:R-:W-:-:S05]  /*17a00*/  IMAD.U32 R125, R125, 0x8, R0 ;  /* 0x000000087d7d7824 */ /* 0x000fca00078e0000 */
[----:B------:R0:W-:Y:S04]  /*17a10*/  STL.64 [R125+-0x78], R126 ;  /* 0xffff887e7d007387 */ /* 0x0001e80000100a00 */
[----:B------:R-:W2:Y:S04]  /*17a20*/  @P0 LDL.64 R14, [R1+0x10] ;  /* 0x00001000010e0983 */ /* 0x000ea80000100a00 */
[----:B------:R-:W3:Y:S04]  /*17a30*/  LDL.64 R10, [R1+0x18] ;  /* 0x00001800010a7983 */ /* 0x000ee80000100a00 */
[----:B------:R-:W4:Y:S01]  /*17a40*/  LDL.64 R12, [R1+0x20] ;  /* 0x00002000010c7983 */ /* 0x000f220000100a00 */
[----:B------:R-:W-:Y:S01]  /*17a50*/  @P0 LOP3.LUT R0, R129, 0x3f, RZ, 0x3c, !PT ;  /* 0x0000003f81000812 */ /* 0x000fe200078e3cff */
[----:B------:R-:W-:Y:S01]  /*17a60*/  BSSY.RECONVERGENT B1, `(.L_x_483) ;  /* 0x0000034000017945 */ /* 0x000fe20003800200 */
[----:B--2---:R-:W-:-:S02]  /*17a70*/  @P0 SHF.R.U64 R3, R14, 0x1, R15 ;  /* 0x000000010e030819 */ /* 0x004fc4000000120f */
[----:B------:R-:W-:Y:S02]  /*17a80*/  @P0 SHF.R.U32.HI R15, RZ, 0x1, R15 ;  /* 0x00000001ff0f0819 */ /* 0x000fe4000001160f */
[CC--:B---3--:R-:W-:Y:S02]  /*17a90*/  @P0 SHF.L.U32 R14, R10.reuse, R129.reuse, RZ ;  /* 0x000000810a0e0219 */ /* 0x0c8fe400000006ff */
[----:B------:R-:W-:Y:S02]  /*17aa0*/  @P0 SHF.R.U64 R3, R3, R0, R15 ;  /* 0x0000000003030219 */ /* 0x000fe4000000120f */
[--C-:B------:R-:W-:Y:S02]  /*17ab0*/  @P0 SHF.R.U32.HI R19, RZ, 0x1, R11.reuse ;  /* 0x00000001ff130819 */ /* 0x100fe4000001160b */
[C-C-:B------:R-:W-:Y:S02]  /*17ac0*/  @P0 SHF.R.U64 R17, R10.reuse, 0x1, R11.reuse ;  /* 0x000000010a110819 */ /* 0x140fe4000000120b */
[----:B------:R-:W-:-:S02]  /*17ad0*/  @P0 SHF.L.U64.HI R16, R10, R129, R11 ;  /* 0x000000810a100219 */ /* 0x000fc4000001020b */
[----:B------:R-:W-:Y:S02]  /*17ae0*/  @P0 LOP3.LUT R10, R14, R3, RZ, 0xfc, !PT ;  /* 0x000000030e0a0212 */ /* 0x000fe400078efcff */
[-C--:B------:R-:W-:Y:S02]  /*17af0*/  @P0 SHF.R.U32.HI R3, RZ, R0.reuse, R15 ;  /* 0x00000000ff030219 */ /* 0x080fe4000001160f */
[----:B----4-:R-:W-:Y:S02]  /*17b00*/  @P0 SHF.L.U32 R14, R12, R129, RZ ;  /* 0x000000810c0e0219 */ /* 0x010fe400000006ff */
[----:B------:R-:W-:Y:S02]  /*17b10*/  @P0 SHF.R.U64 R17, R17, R0, R19 ;  /* 0x0000000011110219 */ /* 0x000fe40000001213 */
[----:B------:R-:W-:Y:S02]  /*17b20*/  @P0 LOP3.LUT R11, R16, R3, RZ, 0xfc, !PT ;  /* 0x00000003100b0212 */ /* 0x000fe400078efcff */
[----:B------:R-:W-:-:S02]  /*17b30*/  @P0 SHF.L.U64.HI R3, R12, R129, R13 ;  /* 0x000000810c030219 */ /* 0x000fc4000001020d */
[----:B------:R-:W-:Y:S01]  /*17b40*/  @P0 LOP3.LUT R12, R14, R17, RZ, 0xfc, !PT ;  /* 0x000000110e0c0212 */ /* 0x000fe200078efcff */
[C---:B------:R-:W-:Y:S01]  /*17b50*/  IMAD.SHL.U32 R14, R10.reuse, 0x4, RZ ;  /* 0x000000040a0e7824 */ /* 0x040fe200078e00ff */
[----:B------:R-:W-:Y:S02]  /*17b60*/  @P0 SHF.R.U32.HI R0, RZ, R0, R19 ;  /* 0x00000000ff000219 */ /* 0x000fe40000011613 */
[----:B------:R-:W-:Y:S02]  /*17b70*/  SHF.L.U64.HI R16, R10, 0x2, R11 ;  /* 0x000000020a107819 */ /* 0x000fe4000001020b */
[----:B------:R-:W-:Y:S02]  /*17b80*/  @P0 LOP3.LUT R13, R3, R0, RZ, 0xfc, !PT ;  /* 0x00000000030d0212 */ /* 0x000fe400078efcff */
[----:B------:R-:W-:Y:S02]  /*17b90*/  SHF.L.W.U32.HI R11, R11, 0x2, R12 ;  /* 0x000000020b0b7819 */ /* 0x000fe40000010e0c */
[----:B------:R-:W-:-:S02]  /*17ba0*/  IADD3 RZ, P1, PT, RZ, -R14, RZ ;  /* 0x8000000effff7210 */ /* 0x000fc40007f3e0ff */
[----:B------:R-:W-:Y:S02]  /*17bb0*/  LOP3.LUT R3, RZ, R16, RZ, 0x33, !PT ;  /* 0x00000010ff037212 */ /* 0x000fe400078e33ff */
[----:B------:R-:W-:Y:S02]  /*17bc0*/  SHF.L.W.U32.HI R0, R12, 0x2, R13 ;  /* 0x000000020c007819 */ /* 0x000fe40000010e0d */
[----:B------:R-:W-:Y:S02]  /*17bd0*/  LOP3.LUT R10, RZ, R11, RZ, 0x33, !PT ;  /* 0x0000000bff0a7212 */ /* 0x000fe400078e33ff */
[----:B------:R-:W-:Y:S02]  /*17be0*/  IADD3.X R3, P1, PT, RZ, R3, RZ, P1, !PT ;  /* 0x00000003ff037210 */ /* 0x000fe40000f3e4ff */
[----:B------:R-:W-:Y:S02]  /*17bf0*/  LOP3.LUT R12, RZ, R0, RZ, 0x33, !PT ;  /* 0x00000000ff0c7212 */ /* 0x000fe400078e33ff */
[----:B------:R-:W-:-:S02]  /*17c00*/  ISETP.GT.U32.AND P0, PT, R11, -0x1, PT ;  /* 0xffffffff0b00780c */ /* 0x000fc40003f04070 */
[----:B------:R-:W-:Y:S02]  /*17c10*/  IADD3.X R10, P1, PT, RZ, R10, RZ, P1, !PT ;  /* 0x0000000aff0a7210 */ /* 0x000fe40000f3e4ff */
[C---:B------:R-:W-:Y:S02]  /*17c20*/  ISETP.GT.AND.EX P0, PT, R0.reuse, -0x1, PT, P0 ;  /* 0xffffffff0000780c */ /* 0x040fe40003f04300 */
[----:B------:R-:W-:Y:S02]  /*17c30*/  IADD3.X R15, PT, PT, RZ, R12, RZ, P1, !PT ;  /* 0x0000000cff0f7210 */ /* 0x000fe40000ffe4ff */
[----:B0-----:R-:W-:Y:S02]  /*17c40*/  SEL R126, R11, R10, P0 ;  /* 0x0000000a0b7e7207 */ /* 0x001fe40000000000 */
[----:B------:R-:W-:Y:S02]  /*17c50*/  SEL R17, R0, R15, P0 ;  /* 0x0000000f00117207 */ /* 0x000fe40000000000 */
[----:B------:R-:W-:-:S02]  /*17c60*/  SEL R15, R16, R3, P0 ;  /* 0x00000003100f7207 */ /* 0x000fc40000000000 */
[----:B------:R-:W-:-:S03]  /*17c70*/  ISETP.NE.U32.AND P1, PT, R17, RZ, PT ;  /* 0x000000ff1100720c */ /* 0x000fc60003f25070 */
[----:B------:R-:W-:Y:S01]  /*17c80*/  @!P0 IMAD.MOV R14, RZ, RZ, -R14 ;  /* 0x000000ffff0e8224 */ /* 0x000fe200078e0a0e */
[----:B------:R-:W-:-:S06]  /*17c90*/  SEL R10, R126, R17, !P1 ;  /* 0x000000117e0a7207 */ /* 0x000fcc0004800000 */
[----:B------:R-:W0:Y:S02]  /*17ca0*/  FLO.U32 R10, R10 ;  /* 0x0000000a000a7300 */ /* 0x000e2400000e0000 */
[C---:B0-----:R-:W-:Y:S02]  /*17cb0*/  IADD3 R11, PT, PT, -R10.reuse, 0x1f, RZ ;  /* 0x0000001f0a0b7810 */ /* 0x041fe40007ffe1ff */
[----:B------:R-:W-:-:S03]  /*17cc0*/  IADD3 R12, PT, PT, -R10, 0x3f, RZ ;  /* 0x0000003f0a0c7810 */ /* 0x000fc60007ffe1ff */
[----:B------:R-:W-:-:S05]  /*17cd0*/  @P1 IMAD.MOV R12, RZ, RZ, R11 ;  /* 0x000000ffff0c1224 */ /* 0x000fca00078e020b */
[----:B------:R-:W-:-:S13]  /*17ce0*/  ISETP.NE.AND P1, PT, R12, RZ, PT ;  /* 0x000000ff0c00720c */ /* 0x000fda0003f25270 */
[----:B------:R-:W-:Y:S05]  /*17cf0*/  @!P1 BRA `(.L_x_484) ;  /* 0x0000000000289947 */ /* 0x000fea0003800000 */
[----:B------:R-:W-:Y:S02]  /*17d00*/  LOP3.LUT R3, R12, 0x3f, RZ, 0xc0, !PT ;  /* 0x0000003f0c037812 */ /* 0x000fe400078ec0ff */
[----:B------:R-:W-:Y:S02]  /*17d10*/  SHF.R.U64 R10, R14, 0x1, R15 ;  /* 0x000000010e0a7819 */ /* 0x000fe4000000120f */
[CC--:B------:R-:W-:Y:S02]  /*17d20*/  SHF.L.U64.HI R16, R126.reuse, R3.reuse, R17 ;  /* 0x000000037e107219 */ /* 0x0c0fe40000010211 */
[----:B------:R-:W-:Y:S02]  /*17d30*/  SHF.L.U32 R11, R126, R3, RZ ;  /* 0x000000037e0b7219 */ /* 0x000fe400000006ff */
[----:B------:R-:W-:Y:S02]  /*17d40*/  SHF.R.U32.HI R14, RZ, 0x1, R15 ;  /* 0x00000001ff0e7819 */ /* 0x000fe4000001160f */
[----:B------:R-:W-:-:S04]  /*17d50*/  LOP3.LUT R3, R12, 0x3f, RZ, 0xc, !PT ;  /* 0x0000003f0c037812 */ /* 0x000fc800078e0cff */
[-CC-:B------:R-:W-:Y:S02]  /*17d60*/  SHF.R.U64 R10, R10, R3.reuse, R14.reuse ;  /* 0x000000030a0a7219 */ /* 0x180fe4000000120e */
[----:B------:R-:W-:Y:S02]  /*17d70*/  SHF.R.U32.HI R3, RZ, R3, R14 ;  /* 0x00000003ff037219 */ /* 0x000fe4000001160e */
[----:B------:R-:W-:Y:S02]  /*17d80*/  LOP3.LUT R126, R11, R10, RZ, 0xfc, !PT ;  /* 0x0000000a0b7e7212 */ /* 0x000fe400078efcff */
[----:B------:R-:W-:-:S07]  /*17d90*/  LOP3.LUT R17, R16, R3, RZ, 0xfc, !PT ;  /* 0x0000000310117212 */ /* 0x000fce00078efcff */
.L_x_484:
[----:B------:R-:W-:Y:S05]  /*17da0*/  BSYNC.RECONVERGENT B1 ;  /* 0x0000000000017941 */ /* 0x000fea0003800200 */
.L_x_483:
[----:B------:R-:W-:Y:S02]  /*17db0*/  HFMA2 R11, -RZ, RZ, 0, 0 ;  /* 0x00000000ff0b7431 */ /* 0x000fe400000001ff */
[----:B------:R-:W-:Y:S01]  /*17dc0*/  IMAD.WIDE.U32 R14, R126, 0x2168c235, RZ ;  /* 0x2168c2357e0e7825 */ /* 0x000fe200078e00ff */
[----:B------:R-:W-:-:S03]  /*17dd0*/  SHF.R.U32.HI R13, RZ, 0x1e, R13 ;  /* 0x0000001eff0d7819 */ /* 0x000fc6000001160d */
[----:B------:R-:W-:Y:S01]  /*17de0*/  IMAD.MOV.U32 R10, RZ, RZ, R15 ;  /* 0x000000ffff0a7224 */ /* 0x000fe200078e000f */
[----:B------:R-:W-:Y:S01]  /*17df0*/  LEA.HI R0, R0, R13, RZ, 0x1 ;  /* 0x0000000d00007211 */ /* 0x000fe200078f08ff */
[----:B------:R-:W-:-:S04]  /*17e00*/  IMAD.HI.U32 R3, R17, -0x36f0255e, RZ ;  /* 0xc90fdaa211037827 */ /* 0x000fc800078e00ff */
[----:B------:R-:W-:-:S04]  /*17e10*/  IMAD.WIDE.U32 R10, R126, -0x36f0255e, R10 ;  /* 0xc90fdaa27e0a7825 */ /* 0x000fc800078e000a */
[----:B------:R-:W-:-:S04]  /*17e20*/  IMAD.WIDE.U32 R10, P1, R17, 0x2168c235, R10 ;  /* 0x2168c235110a7825 */ /* 0x000fc8000782000a */
[----:B------:R-:W-:Y:S02]  /*17e30*/  IMAD R17, R17, -0x36f0255e, RZ ;  /* 0xc90fdaa211117824 */ /* 0x000fe400078e02ff */
[----:B------:R-:W-:-:S03]  /*17e40*/  IMAD.X R3, RZ, RZ, R3, P1 ;  /* 0x000000ffff037224 */ /* 0x000fc600008e0603 */
[----:B------:R-:W-:-:S05]  /*17e50*/  IADD3 R11, P1, PT, R17, R11, RZ ;  /* 0x0000000b110b7210 */ /* 0x000fca0007f3e0ff */
[----:B------:R-:W-:Y:S01]  /*17e60*/  IMAD.X R3, RZ, RZ, R3, P1 ;  /* 0x000000ffff037224 */ /* 0x000fe200008e0603 */
[----:B------:R-:W-:-:S04]  /*17e70*/  IADD3 RZ, P1, PT, R14, R14, RZ ;  /* 0x0000000e0eff7210 */ /* 0x000fc80007f3e0ff */
[----:B------:R-:W-:-:S04]  /*17e80*/  IADD3.X RZ, P1, PT, R10, R10, RZ, P1, !PT ;  /* 0x0000000a0aff7210 */ /* 0x000fc80000f3e4ff */
[----:B------:R-:W-:-:S05]  /*17e90*/  IADD3.X R10, P1, PT, R11, R11, RZ, P1, !PT ;  /* 0x0000000b0b0a7210 */ /* 0x000fca0000f3e4ff */
[----:B------:R-:W-:Y:S01]  /*17ea0*/  IMAD.X R14, R3, 0x1, R3, P1 ;  /* 0x00000001030e7824 */ /* 0x000fe200008e0603 */
[----:B------:R-:W-:-:S04]  /*17eb0*/  ISETP.GT.U32.AND P1, PT, R11, RZ, PT ;  /* 0x000000ff0b00720c */ /* 0x000fc80003f24070 */
[----:B------:R-:W-:-:S04]  /*17ec0*/  ISETP.GT.AND.EX P1, PT, R3, RZ, PT, P1 ;  /* 0x000000ff0300720c */ /* 0x000fc80003f24310 */
[----:B------:R-:W-:Y:S02]  /*17ed0*/  SEL R10, R10, R11, P1 ;  /* 0x0000000b0a0a7207 */ /* 0x000fe40000800000 */
[----:B------:R-:W-:Y:S02]  /*17ee0*/  SEL R14, R14, R3, P1 ;  /* 0x000000030e0e7207 */ /* 0x000fe40000800000 */
[----:B------:R-:W-:Y:S02]  /*17ef0*/  IADD3 R3, P3, PT, R10, 0x1, RZ ;  /* 0x000000010a037810 */ /* 0x000fe40007f7e0ff */
[----:B------:R-:W-:Y:S02]  /*17f00*/  SEL R11, RZ, 0xffffffff, !P1 ;  /* 0xffffffffff0b7807 */ /* 0x000fe40004800000 */
[----:B------:R-:W-:-:S03]  /*17f10*/  IADD3.X R14, PT, PT, RZ, R14, RZ, P3, !PT ;  /* 0x0000000eff0e7210 */ /* 0x000fc60001ffe4ff */
[----:B------:R-:W-:Y:S01]  /*17f20*/  IMAD.IADD R10, R11, 0x1, -R12 ;  /* 0x000000010b0a7824 */ /* 0x000fe200078e0a0c */
[----:B------:R-:W-:-:S03]  /*17f30*/  SHF.R.U64 R3, R3, 0xa, R14 ;  /* 0x0000000a03037819 */ /* 0x000fc6000000120e */
[----:B------:R-:W-:Y:S01]  /*17f40*/  IMAD.SHL.U32 R10, R10, 0x100000, RZ ;  /* 0x001000000a0a7824 */ /* 0x000fe200078e00ff */
[----:B------:R-:W-:-:S04]  /*17f50*/  IADD3 R3, P1, PT, R3, 0x1, RZ ;  /* 0x0000000103037810 */ /* 0x000fc80007f3e0ff */
[----:B------:R-:W-:-:S04]  /*17f60*/  LEA.HI.X R14, R14, RZ, RZ, 0x16, P1 ;  /* 0x000000ff0e0e7211 */ /* 0x000fc800008fb4ff */
[--C-:B------:R-:W-:Y:S02]  /*17f70*/  SHF.R.U64 R3, R3, 0x1, R14.reuse ;  /* 0x0000000103037819 */ /* 0x100fe4000000120e */
[----:B------:R-:W-:Y:S02]  /*17f80*/  SHF.R.U32.HI R11, RZ, 0x1, R14 ;  /* 0x00000001ff0b7819 */ /* 0x000fe4000001160e */
[----:B------:R-:W-:-:S04]  /*17f90*/  IADD3 R12, P3, P1, RZ, RZ, R3 ;  /* 0x000000ffff0c7210 */ /* 0x000fc8000797e003 */
[----:B------:R-:W-:Y:S02]  /*17fa0*/  IADD3.X R10, PT, PT, R10, 0x3fe00000, R11, P3, P1 ;  /* 0x3fe000000a0a7810 */ /* 0x000fe40001fe240b */
[----:B------:R-:W-:-:S04]  /*17fb0*/  LOP3.LUT P1, R3, R124, 0x80000000, RZ, 0xc0, !PT ;  /* 0x800000007c037812 */ /* 0x000fc8000782c0ff */
[----:B------:R-:W-:-:S04]  /*17fc0*/  @!P0 LOP3.LUT R3, R3, 0x80000000, RZ, 0x3c, !PT ;  /* 0x8000000003038812 */ /* 0x000fc800078e3cff */
[----:B------:R-:W-:-:S05]  /*17fd0*/  LOP3.LUT R11, R10, R3, RZ, 0xfc, !PT ;  /* 0x000000030a0b7212 */ /* 0x000fca00078efcff */
[----:B------:R-:W-:-:S07]  /*17fe0*/  @P1 IMAD.MOV R0, RZ, RZ, -R0 ;  /* 0x000000ffff001224 */ /* 0x000fce00078e0a00 */
.L_x_478:
[----:B------:R-:W-:Y:S01]  /*17ff0*/  MOV R10, R12 ;  /* 0x0000000c000a7202 */ /* 0x000fe20000000f00 */
[----:B------:R-:W-:Y:S02]  /*18000*/  IMAD.MOV.U32 R12, RZ, RZ, R94 ;  /* 0x000000ffff0c7224 */ /* 0x000fe400078e005e */
[----:B------:R-:W-:-:S04]  /*18010*/  IMAD.MOV.U32 R13, RZ, RZ, 0x0 ;  /* 0x00000000ff0d7424 */ /* 0x000fc800078e00ff */
[----:B------:R-:W-:Y:S05]  /*18020*/  RET.REL.NODEC R12 `(_Z4DAMPPdiiiiP7nodeSOA) ;  /* 0xfffffe7c0cf47950 */ /* 0x000fea0003c3ffff */
.L_x_485:
[----:B------:R-:W-:-:S00]  /*18030*/  BRA `(.L_x_485) ;  /* 0xfffffffc00fc7947 */ /* 0x000fc0000383ffff */
[----:B------:R-:W-:-:S00]  /*18040*/  NOP ;  /* 0x0000000000007918 */ /* 0x000fc00000000000 */
        /* <DEDUP_REMOVED lines=11> */
.L_x_488:


//--------------------- .nv.global.init           --------------------------
	.section	.nv.global.init,"aw",@progbits
	.align	16
.nv.global.init:
	.type		__cudart_sin_cos_coeffs,@object
	.size		__cudart_sin_cos_coeffs,(__cudart_i2opi_d - __cudart_sin_cos_coeffs)
__cudart_sin_cos_coeffs:
        /*0000*/ 	.byte	0x46, 0xd2, 0xb0, 0x2c, 0xf1, 0xe5, 0x5a, 0xbe, 0x92, 0xe3, 0xac, 0x69, 0xe3, 0x1d, 0xc7, 0x3e
        /*0010*/ 	.byte	0xa1, 0x62, 0xdb, 0x19, 0xa0, 0x01, 0x2a, 0xbf, 0x18, 0x08, 0x11, 0x11, 0x11, 0x11, 0x81, 0x3f
        /*0020*/ 	.byte	0x54, 0x55, 0x55, 0x55, 0x55, 0x55, 0xc5, 0xbf, 0x00, 0x00, 0x00, 0x00, 0x00, 0x00, 0x00, 0x00
        /*0030*/ 	.byte	0x00, 0x00, 0x00, 0x00, 0x00, 0x00, 0x00, 0x00, 0x64, 0x81, 0xfd, 0x20, 0x83, 0xff, 0xa8, 0xbd
        /*0040*/ 	.byte	0x28, 0x85, 0xef, 0xc1, 0xa7, 0xee, 0x21, 0x3e, 0xd9, 0xe6, 0x06, 0x8e, 0x4f, 0x7e, 0x92, 0xbe
        /*0050*/ 	.byte	0xe9, 0xbc, 0xdd, 0x19, 0xa0, 0x01, 0xfa, 0x3e, 0x47, 0x5d, 0xc1, 0x16, 0x6c, 0xc1, 0x56, 0xbf
        /*0060*/ 	.byte	0x51, 0x55, 0x55, 0x55, 0x55, 0x55, 0xa5, 0x3f, 0x00, 0x00, 0x00, 0x00, 0x00, 0x00, 0xe0, 0xbf
        /*0070*/ 	.byte	0x00, 0x00, 0x00, 0x00, 0x00, 0x00, 0xf0, 0x3f, 0x00, 0x00, 0x00, 0x00, 0x00, 0x00, 0x00, 0x00
	.type		__cudart_i2opi_d,@object
	.size		__cudart_i2opi_d,($str - __cudart_i2opi_d)
__cudart_i2opi_d:
        /* <DEDUP_REMOVED lines=9> */
	.type		$str,@object
	.size		$str,(.L_0 - $str)
$str:
        /*0110*/ 	.byte	0x25, 0x64, 0x20, 0x00
.L_0:


//--------------------- .nv.shared.reserved.0     --------------------------
	.section	.nv.shared.reserved.0,"aw",@nobits
	.weak		__nv_reservedSMEM_offset_0_alias
	.size		__nv_reservedSMEM_offset_0_alias, 0, 64
	.other		__nv_reservedSMEM_offset_0_alias,@"STO_CUDA_RESERVED_SHARED STV_DEFAULT"
__nv_reservedSMEM_offset_0_alias:
	.zero		0
	.zero		64


//--------------------- .nv.constant0._Z4DAMPPdiiiiP7nodeSOA --------------------------
	.section	.nv.constant0._Z4DAMPPdiiiiP7nodeSOA,"a",@progbits
	.sectionflags	@""
	.align	4
.nv.constant0._Z4DAMPPdiiiiP7nodeSOA:
	.zero		928


//--------------------- SYMBOLS --------------------------

	.type		.nv.reservedSmem.offset0,@object
	.size		.nv.reservedSmem.offset0,0x4
	.type		vprintf,@function
